def matmul_kernel(
    a_ptr,
    b_ptr,
    c_ptr,
    M,
    N,
    K,
    stride_am,
    stride_ak,
    stride_bk,
    stride_bn,
    stride_cm,
    stride_cn,
    BLOCK_M: tl.constexpr,
    BLOCK_N: tl.constexpr,
    BLOCK_K: tl.constexpr,
    GROUP_M: tl.constexpr,
):
    pid = tl.program_id(axis=0)
    num_pid_m = tl.cdiv(M, BLOCK_M)
    num_pid_n = tl.cdiv(N, BLOCK_N)
    num_pid_in_group = GROUP_M * num_pid_n
    group_id = pid // num_pid_in_group
    first_pid_m = group_id * GROUP_M
    group_size_m = min(num_pid_m - first_pid_m, GROUP_M)
    pid_m = first_pid_m + ((pid % num_pid_in_group) % group_size_m)
    pid_n = (pid % num_pid_in_group) // group_size_m

    offs_am = (pid_m * BLOCK_M + tl.arange(0, BLOCK_M)) % M
    offs_bn = (pid_n * BLOCK_N + tl.arange(0, BLOCK_N)) % N
    offs_k = tl.arange(0, BLOCK_K)
    a_ptrs = a_ptr + offs_am[:, None] * stride_am + offs_k[None, :] * stride_ak
    b_ptrs = b_ptr + offs_k[:, None] * stride_bk + offs_bn[None, :] * stride_bn

    acc = tl.zeros((BLOCK_M, BLOCK_N), dtype=tl.float32)
    for kk in range(0, tl.cdiv(K, BLOCK_K)):
        a = tl.load(a_ptrs, mask=offs_k[None, :] < K - kk * BLOCK_K, other=0.0)
        b = tl.load(b_ptrs, mask=offs_k[:, None] < K - kk * BLOCK_K, other=0.0)
        acc = tl.dot(a, b, acc)
        a_ptrs += BLOCK_K * stride_ak
        b_ptrs += BLOCK_K * stride_bk

    c = acc.to(c_ptr.dtype.element_ty)
    offs_cm = pid_m * BLOCK_M + tl.arange(0, BLOCK_M)
    offs_cn = pid_n * BLOCK_N + tl.arange(0, BLOCK_N)
    c_ptrs = c_ptr + offs_cm[:, None] * stride_cm + offs_cn[None, :] * stride_cn
    mask = (offs_cm[:, None] < M) & (offs_cn[None, :] < N)
    tl.store(c_ptrs, c, mask=mask)

# config = {"BLOCK_K": 64, "BLOCK_M": 512, "BLOCK_N": 64, "GROUP_M": 8, "arch": "sm_100", "dtype": "fp32", "num_ctas": 1, "num_stages": 3, "num_warps": 8}
# arch = sm_100


// ===== COMPILED SASS (sm_100a) =====

	.target	sm_100a

	.elftype	@"ET_EXEC"


//--------------------- .note.nv.tkinfo           --------------------------
	.section	.note.nv.tkinfo,"",@"SHT_NOTE"
	.sectionflags	@"SHF_NOTE_NV_TKINFO"
	.tkinfo
        /*0018*/ 	.word	0x00000081
        /*0030*/ 	.string	""
        /*0030*/ 	.string	"ptxas-blackwell"
        /*0030*/ 	.string	"Cuda compilation tools, release 12.9, V12.9.86"
        /*0030*/ 	.string	"Build cuda_12.9.r12.9/compiler.36037853_0"
        /*0030*/ 	.string	"-v  -suppress-debug-info  -lineinfo  -arch sm_100a "



//--------------------- .note.nv.cuver            --------------------------
	.section	.note.nv.cuver,"",@"SHT_NOTE"
	.sectionflags	@"SHF_NOTE_NV_CUVER"
        /*0018*/ 	.short	0x0001
        /*001a*/ 	.short	0x0064
        /*001c*/ 	.short	0x0001
        /*001e*/ 	.short	0x0000
        /*0020*/ 	.short	0x0001
        /*0022*/ 	.short	0x0000


//--------------------- .nv.info                  --------------------------
	.section	.nv.info,"",@"SHT_CUDA_INFO"
	.align	4


	//----- nvinfo : EIATTR_REGCOUNT
	.align		4
        /*0000*/ 	.byte	0x04, 0x2f
        /*0002*/ 	.short	(.L_4 - .L_3)
	.align		4
.L_3:
        /*0004*/ 	.word	index@(matmul_kernel)
        /*0008*/ 	.word	0x000000ff


	//----- nvinfo : EIATTR_FRAME_SIZE
	.align		4
.L_4:
        /*000c*/ 	.byte	0x04, 0x11
        /*000e*/ 	.short	(.L_6 - .L_5)
	.align		4
.L_5:
        /*0010*/ 	.word	index@($__internal_2_$__cuda_sm10x_tcgen05_guardrail_trap_unallocated_columns_being_dealloced)
        /*0014*/ 	.word	0x00000520


	//----- nvinfo : EIATTR_FRAME_SIZE
	.align		4
.L_6:
        /*0018*/ 	.byte	0x04, 0x11
        /*001a*/ 	.short	(.L_8 - .L_7)
	.align		4
.L_7:
        /*001c*/ 	.word	index@($__internal_1_$__cuda_sm10x_tcgen05_guardrail_trap_phase_invalid_during_alloc)
        /*0020*/ 	.word	0x00000520


	//----- nvinfo : EIATTR_FRAME_SIZE
	.align		4
.L_8:
        /*0024*/ 	.byte	0x04, 0x11
        /*0026*/ 	.short	(.L_10 - .L_9)
	.align		4
.L_9:
        /*0028*/ 	.word	index@($__internal_0_$__cuda_sm10x_tcgen05_guardrail_trap_col_being_dealloced_not_returned_by_alloc)
        /*002c*/ 	.word	0x00000520


	//----- nvinfo : EIATTR_FRAME_SIZE
	.align		4
.L_10:
        /*0030*/ 	.byte	0x04, 0x11
        /*0032*/ 	.short	(.L_12 - .L_11)
	.align		4
.L_11:
        /*0034*/ 	.word	index@(matmul_kernel)
        /*0038*/ 	.word	0x00000520


	//----- nvinfo : EIATTR_MIN_STACK_SIZE
	.align		4
.L_12:
        /*003c*/ 	.byte	0x04, 0x12
        /*003e*/ 	.short	(.L_14 - .L_13)
	.align		4
.L_13:
        /*0040*/ 	.word	index@(matmul_kernel)
        /*0044*/ 	.word	0x00000520
.L_14:


//--------------------- .nv.info.matmul_kernel    --------------------------
	.section	.nv.info.matmul_kernel,"",@"SHT_CUDA_INFO"
	.sectionflags	@""
	.align	4


	//----- nvinfo : EIATTR_CUDA_API_VERSION
	.align		4
        /*0000*/ 	.byte	0x04, 0x37
        /*0002*/ 	.short	(.L_16 - .L_15)
.L_15:
        /*0004*/ 	.word	0x00000081


	//----- nvinfo : EIATTR_KPARAM_INFO
	.align		4
.L_16:
        /*0008*/ 	.byte	0x04, 0x17
        /*000a*/ 	.short	(.L_18 - .L_17)
.L_17:
        /*000c*/ 	.word	0x00000000
        /*0010*/ 	.short	0x000d
        /*0012*/ 	.short	0x0048
        /*0014*/ 	.byte	0x00, 0xf4, 0x21, 0x00


	//----- nvinfo : EIATTR_KPARAM_INFO
	.align		4
.L_18:
        /*0018*/ 	.byte	0x04, 0x17
        /*001a*/ 	.short	(.L_20 - .L_19)
.L_19:
        /*001c*/ 	.word	0x00000000
        /*0020*/ 	.short	0x000c
        /*0022*/ 	.short	0x0040
        /*0024*/ 	.byte	0x00, 0xf4, 0x21, 0x00


	//----- nvinfo : EIATTR_KPARAM_INFO
	.align		4
.L_20:
        /*0028*/ 	.byte	0x04, 0x17
        /*002a*/ 	.short	(.L_22 - .L_21)
.L_21:
        /*002c*/ 	.word	0x00000000
        /*0030*/ 	.short	0x000b
        /*0032*/ 	.short	0x0038
        /*0034*/ 	.byte	0x00, 0xf0, 0x11, 0x00


	//----- nvinfo : EIATTR_KPARAM_INFO
	.align		4
.L_22:
        /*0038*/ 	.byte	0x04, 0x17
        /*003a*/ 	.short	(.L_24 - .L_23)
.L_23:
        /*003c*/ 	.word	0x00000000
        /*0040*/ 	.short	0x000a
        /*0042*/ 	.short	0x0034
        /*0044*/ 	.byte	0x00, 0xf0, 0x11, 0x00


	//----- nvinfo : EIATTR_KPARAM_INFO
	.align		4
.L_24:
        /*0048*/ 	.byte	0x04, 0x17
        /*004a*/ 	.short	(.L_26 - .L_25)
.L_25:
        /*004c*/ 	.word	0x00000000
        /*0050*/ 	.short	0x0009
        /*0052*/ 	.short	0x0030
        /*0054*/ 	.byte	0x00, 0xf0, 0x11, 0x00


	//----- nvinfo : EIATTR_KPARAM_INFO
	.align		4
.L_26:
        /*0058*/ 	.byte	0x04, 0x17
        /*005a*/ 	.short	(.L_28 - .L_27)
.L_27:
        /*005c*/ 	.word	0x00000000
        /*0060*/ 	.short	0x0008
        /*0062*/ 	.short	0x002c
        /*0064*/ 	.byte	0x00, 0xf0, 0x11, 0x00


	//----- nvinfo : EIATTR_KPARAM_INFO
	.align		4
.L_28:
        /*0068*/ 	.byte	0x04, 0x17
        /*006a*/ 	.short	(.L_30 - .L_29)
.L_29:
        /*006c*/ 	.word	0x00000000
        /*0070*/ 	.short	0x0007
        /*0072*/ 	.short	0x0028
        /*0074*/ 	.byte	0x00, 0xf0, 0x11, 0x00


	//----- nvinfo : EIATTR_KPARAM_INFO
	.align		4
.L_30:
        /*0078*/ 	.byte	0x04, 0x17
        /*007a*/ 	.short	(.L_32 - .L_31)
.L_31:
        /*007c*/ 	.word	0x00000000
        /*0080*/ 	.short	0x0006
        /*0082*/ 	.short	0x0024
        /*0084*/ 	.byte	0x00, 0xf0, 0x11, 0x00


	//----- nvinfo : EIATTR_KPARAM_INFO
	.align		4
.L_32:
        /*0088*/ 	.byte	0x04, 0x17
        /*008a*/ 	.short	(.L_34 - .L_33)
.L_33:
        /*008c*/ 	.word	0x00000000
        /*0090*/ 	.short	0x0005
        /*0092*/ 	.short	0x0020
        /*0094*/ 	.byte	0x00, 0xf0, 0x11, 0x00


	//----- nvinfo : EIATTR_KPARAM_INFO
	.align		4
.L_34:
        /*0098*/ 	.byte	0x04, 0x17
        /*009a*/ 	.short	(.L_36 - .L_35)
.L_35:
        /*009c*/ 	.word	0x00000000
        /*00a0*/ 	.short	0x0004
        /*00a2*/ 	.short	0x001c
        /*00a4*/ 	.byte	0x00, 0xf0, 0x11, 0x00


	//----- nvinfo : EIATTR_KPARAM_INFO
	.align		4
.L_36:
        /*00a8*/ 	.byte	0x04, 0x17
        /*00aa*/ 	.short	(.L_38 - .L_37)
.L_37:
        /*00ac*/ 	.word	0x00000000
        /*00b0*/ 	.short	0x0003
        /*00b2*/ 	.short	0x0018
        /*00b4*/ 	.byte	0x00, 0xf0, 0x11, 0x00


	//----- nvinfo : EIATTR_KPARAM_INFO
	.align		4
.L_38:
        /*00b8*/ 	.byte	0x04, 0x17
        /*00ba*/ 	.short	(.L_40 - .L_39)
.L_39:
        /*00bc*/ 	.word	0x00000000
        /*00c0*/ 	.short	0x0002
        /*00c2*/ 	.short	0x0010
        /*00c4*/ 	.byte	0x00, 0xf4, 0x21, 0x00


	//----- nvinfo : EIATTR_KPARAM_INFO
	.align		4
.L_40:
        /*00c8*/ 	.byte	0x04, 0x17
        /*00ca*/ 	.short	(.L_42 - .L_41)
.L_41:
        /*00cc*/ 	.word	0x00000000
        /*00d0*/ 	.short	0x0001
        /*00d2*/ 	.short	0x0008
        /*00d4*/ 	.byte	0x00, 0xf4, 0x21, 0x00


	//----- nvinfo : EIATTR_KPARAM_INFO
	.align		4
.L_42:
        /*00d8*/ 	.byte	0x04, 0x17
        /*00da*/ 	.short	(.L_44 - .L_43)
.L_43:
        /*00dc*/ 	.word	0x00000000
        /*00e0*/ 	.short	0x0000
        /*00e2*/ 	.short	0x0000
        /*00e4*/ 	.byte	0x00, 0xf4, 0x21, 0x00


	//----- nvinfo : EIATTR_AT_ENTRY_FRAGMENTS
	.align		4
.L_44:
        /*00e8*/ 	.byte	0x04, 0x4f
        /*00ea*/ 	.short	(.L_46 - .L_45)


	//   ....[0]....
.L_45:
        /*00ec*/ 	.word	0x00000004


	//----- nvinfo : EIATTR_RESERVED_SMEM_USED
	.align		4
.L_46:
        /*00f0*/ 	.byte	0x01, 0x41
	.zero		2


	//----- nvinfo : EIATTR_SPARSE_MMA_MASK
	.align		4
        /*00f4*/ 	.byte	0x03, 0x50
        /*00f6*/ 	.short	0x0000


	//----- nvinfo : EIATTR_TCGEN05_1CTA_USED
	.align		4
        /*00f8*/ 	.byte	0x01, 0x51
	.zero		2


	//----- nvinfo : EIATTR_MAXREG_COUNT
	.align		4
        /*00fc*/ 	.byte	0x03, 0x1b
        /*00fe*/ 	.short	0x00ff


	//----- nvinfo : EIATTR_NUM_BARRIERS
	.align		4
        /*0100*/ 	.byte	0x02, 0x4c
        /*0102*/ 	.byte	0x01
	.zero		1


	//----- nvinfo : EIATTR_ANNOTATIONS
	.align		4
        /*0104*/ 	.byte	0x04, 0x55
        /*0106*/ 	.short	(.L_48 - .L_47)


	//   ....[0]....
.L_47:
        /*0108*/ 	.word	0x00000001
        /*010c*/ 	.byte	0x00, 0x0a, 0x00, 0x00, 0x01, 0x00, 0x00, 0x00, 0x40, 0x0a, 0x00, 0x00, 0x01, 0x00, 0x00, 0x00
        /* <DEDUP_REMOVED lines=562> */
        /*243c*/ 	.byte	0x50, 0x4c, 0x01, 0x00


	//----- nvinfo : EIATTR_INT_WARP_WIDE_INSTR_OFFSETS
	.align		4
.L_48:
        /*2440*/ 	.byte	0x04, 0x31
        /*2442*/ 	.short	(.L_50 - .L_49)


	//   ....[0]....
.L_49:
        /*2444*/ 	.word	0x00001df0


	//   ....[1]....
        /*2448*/ 	.word	0x00001e20


	//   ....[2]....
        /*244c*/ 	.word	0x00001f40


	//   ....[3]....
        /*2450*/ 	.word	0x00017930


	//   ....[4]....
        /*2454*/ 	.word	0x00017980


	//----- nvinfo : EIATTR_COOP_GROUP_MASK_REGIDS
	.align		4
.L_50:
        /*2458*/ 	.byte	0x04, 0x29
        /*245a*/ 	.short	(.L_52 - .L_51)


	//   ....[0]....
.L_51:
        /*245c*/ 	.word	0xffffffff


	//   ....[1]....
        /*2460*/ 	.word	0xffffffff


	//   ....[2]....
        /*2464*/ 	.word	0xffffffff


	//   ....[3]....
        /*2468*/ 	.word	0xffffffff


	//----- nvinfo : EIATTR_COOP_GROUP_INSTR_OFFSETS
	.align		4
.L_52:
        /*246c*/ 	.byte	0x04, 0x28
        /*246e*/ 	.short	(.L_54 - .L_53)


	//   ....[0]....
.L_53:
        /*2470*/ 	.word	0x00000070


	//   ....[1]....
        /*2474*/ 	.word	0x00000330


	//   ....[2]....
        /*2478*/ 	.word	0x000177c0


	//   ....[3]....
        /*247c*/ 	.word	0x00017a30


	//----- nvinfo : EIATTR_VRC_CTA_INIT_COUNT
	.align		4
.L_54:
        /*2480*/ 	.byte	0x02, 0x4a
        /*2482*/ 	.byte	0x80
	.zero		1


	//----- nvinfo : EIATTR_MBARRIER_INSTR_OFFSETS
	.align		4
        /*2484*/ 	.byte	0x04, 0x39
        /*2486*/ 	.short	(.L_56 - .L_55)


	//   ....[0]....
.L_55:
        /*2488*/ 	.word	0x00002010
        /*248c*/ 	.word	0x000000ff
        /*2490*/ 	.word	0x00000000
        /*2494*/ 	.short	0x0100
        /*2496*/ 	.byte	0x08
	.zero		1


	//   ....[1]....
        /*2498*/ 	.word	0x000020d0
        /*249c*/ 	.word	0x000000ff
        /*24a0*/ 	.word	0x0004c008
        /*24a4*/ 	.short	0x0100
        /*24a6*/ 	.byte	0x07
	.zero		1


	//   ....[2]....
        /*24a8*/ 	.word	0x0000dad0
        /*24ac*/ 	.word	0x000000ff
        /*24b0*/ 	.word	0x00000000
        /*24b4*/ 	.short	0x010a
        /*24b6*/ 	.byte	0x08
	.zero		1


	//   ....[3]....
        /*24b8*/ 	.word	0x00014bc0
        /*24bc*/ 	.word	0x000000ff
        /*24c0*/ 	.word	0x00000000
        /*24c4*/ 	.short	0x010a
        /*24c6*/ 	.byte	0x08
	.zero		1


	//   ....[4]....
        /*24c8*/ 	.word	0x00014c60
        /*24cc*/ 	.word	0x000000ff
        /*24d0*/ 	.word	0x0004c000
        /*24d4*/ 	.short	0x0108
        /*24d6*/ 	.byte	0x07
	.zero		1


	//   ....[5]....
        /*24d8*/ 	.word	0x00014ca0
        /*24dc*/ 	.word	0x000000ff
        /*24e0*/ 	.word	0x0004c008
        /*24e4*/ 	.short	0x0108
        /*24e6*/ 	.byte	0x07
	.zero		1


	//   ....[6]....
        /*24e8*/ 	.word	0x00017a50
        /*24ec*/ 	.word	0x000000ff
        /*24f0*/ 	.word	0x00000000
        /*24f4*/ 	.short	0x010a
        /*24f6*/ 	.byte	0x08
	.zero		1


	//   ....[7]....
        /*24f8*/ 	.word	0x00017a80
        /*24fc*/ 	.word	0x000000ff
        /*2500*/ 	.word	0x00000000
        /*2504*/ 	.short	0x010a
        /*2506*/ 	.byte	0x08
	.zero		1


	//----- nvinfo : EIATTR_NUM_MBARRIERS
	.align		4
.L_56:
        /*2508*/ 	.byte	0x03, 0x38
        /*250a*/ 	.short	0x0002


	//----- nvinfo : EIATTR_EXIT_INSTR_OFFSETS
	.align		4
        /*250c*/ 	.byte	0x04, 0x1c
        /*250e*/ 	.short	(.L_58 - .L_57)


	//   ....[0]....
.L_57:
        /*2510*/ 	.word	0x00017a40


	//----- nvinfo : EIATTR_REQNTID
	.align		4
.L_58:
        /*2514*/ 	.byte	0x04, 0x10
        /*2516*/ 	.short	(.L_60 - .L_59)
.L_59:
        /*2518*/ 	.word	0x00000100
        /*251c*/ 	.word	0x00000001
        /*2520*/ 	.word	0x00000001


	//----- nvinfo : EIATTR_CRS_STACK_SIZE
	.align		4
.L_60:
        /*2524*/ 	.byte	0x04, 0x1e
        /*2526*/ 	.short	(.L_62 - .L_61)
.L_61:
        /*2528*/ 	.word	0x00000000


	//----- nvinfo : EIATTR_CBANK_PARAM_SIZE
	.align		4
.L_62:
        /*252c*/ 	.byte	0x03, 0x19
        /*252e*/ 	.short	0x0050


	//----- nvinfo : EIATTR_PARAM_CBANK
	.align		4
        /*2530*/ 	.byte	0x04, 0x0a
        /*2532*/ 	.short	(.L_64 - .L_63)
	.align		4
.L_63:
        /*2534*/ 	.word	index@(.nv.constant0.matmul_kernel)
        /*2538*/ 	.short	0x0380
        /*253a*/ 	.short	0x0050


	//----- nvinfo : EIATTR_SW_WAR
	.align		4
.L_64:
        /*253c*/ 	.byte	0x04, 0x36
        /*253e*/ 	.short	(.L_66 - .L_65)
.L_65:
        /*2540*/ 	.word	0x00000008
.L_66:


//--------------------- .nv.compat                --------------------------
	.section	.nv.compat,"",@"SHT_CUDA_COMPAT_INFO"
	.align	4
        /*0000*/ 	.byte	0x02, 0x02, 0x02, 0x00, 0x02, 0x05, 0x05, 0x00, 0x02, 0x03, 0x00, 0x00, 0x02, 0x06, 0x01, 0x00


//--------------------- .nv.callgraph             --------------------------
	.section	.nv.callgraph,"",@"SHT_CUDA_CALLGRAPH"
	.align	4
	.sectionentsize	8
	.align		4
        /*0000*/ 	.word	0x00000000
	.align		4
        /*0004*/ 	.word	0xffffffff
	.align		4
        /*0008*/ 	.word	0x00000000
	.align		4
        /*000c*/ 	.word	0xfffffffe
	.align		4
        /*0010*/ 	.word	0x00000000
	.align		4
        /*0014*/ 	.word	0xfffffffd
	.align		4
        /*0018*/ 	.word	0x00000000
	.align		4
        /*001c*/ 	.word	0xfffffffc


//--------------------- .text.matmul_kernel       --------------------------
	.section	.text.matmul_kernel,"ax",@progbits
	.align	128
        .global         matmul_kernel
        .type           matmul_kernel,@function
        .size           matmul_kernel,(.L_x_21 - matmul_kernel)
        .other          matmul_kernel,@"STO_CUDA_ENTRY STV_DEFAULT"
matmul_kernel:
.text.matmul_kernel:
[----:B------:R-:W1:Y:S01]  /*0000*/  LDC R1, c[0x0][0x37c] ;  /* 0x0000df00ff017b82 */ /* 0x000e620000000800 */
[----:B------:R-:W2:Y:S01]  /*0010*/  S2R R0, SR_TID.X ;  /* 0x0000000000007919 */ /* 0x000ea20000002100 */
[----:B-1----:R-:W-:Y:S01]  /*0020*/  VIADD R1, R1, 0xfffffae0 ;  /* 0xfffffae001017836 */ /* 0x002fe20000000000 */
[----:B--2---:R-:W-:-:S13]  /*0030*/  ISETP.GE.U32.AND P0, PT, R0, 0x20, PT ;  /* 0x000000200000780c */ /* 0x004fda0003f06070 */
[----:B------:R-:W-:Y:S02]  /*0040*/  VOTEU.ANY UP0, P0 ;  /* 0x0000000000ff7886 */ /* 0x000fe40000000100 */
[----:B------:R-:W-:Y:S05]  /*0050*/  BRA.U UP0, `(.L_x_0) ;  /* 0x0000000100b87547 */ /* 0x000fea000b800000 */
[----:B------:R-:W1:Y:S01]  /*0060*/  S2UR UR6, SR_CgaCtaId ;  /* 0x00000000000679c3 */ /* 0x000e620000008800 */
[----:B------:R-:W-:Y:S01]  /*0070*/  NOP ;  /* 0x0000000000007918 */ /* 0x000fe20000000000 */
[----:B------:R-:W-:Y:S02]  /*0080*/  UMOV UR4, 0x40 ;  /* 0x0000004000047882 */ /* 0x000fe40000000000 */
[----:B-1----:R-:W-:-:S09]  /*0090*/  ULEA UR4, UR6, UR4, 0x18 ;  /* 0x0000000406047291 */ /* 0x002fd2000f8ec0ff */
[----:B------:R-:W1:Y:S01]  /*00a0*/  LDS.U8 R0, [UR4] ;  /* 0x00000004ff007984 */ /* 0x000e620008000000 */
[----:B------:R-:W-:Y:S02]  /*00b0*/  UMOV UR4, 0x400 ;  /* 0x0000040000047882 */ /* 0x000fe40000000000 */
[----:B------:R-:W-:Y:S01]  /*00c0*/  ULEA UR4, UR6, UR4, 0x18 ;  /* 0x0000000406047291 */ /* 0x000fe2000f8ec0ff */
[----:B-1----:R-:W-:-:S13]  /*00d0*/  ISETP.NE.AND P0, PT, R0, RZ, PT ;  /* 0x000000ff0000720c */ /* 0x002fda0003f05270 */
[----:B------:R-:W-:Y:S05]  /*00e0*/  @P0 BRA `(.L_x_1) ;  /* 0x00000000007c0947 */ /* 0x000fea0003800000 */
[----:B------:R-:W-:-:S13]  /*00f0*/  ELECT P0, URZ, PT ;  /* 0x0000000000ff782f */ /* 0x000fda0003800000 */
[----:B------:R-:W-:Y:S05]  /*0100*/  @!P0 BRA `(.L_x_2) ;  /* 0x0000000000848947 */ /* 0x000fea0003800000 */
[----:B------:R-:W-:Y:S01]  /*0110*/  UMOV UR5, 0x10 ;  /* 0x0000001000057882 */ /* 0x000fe20000000000 */
[----:B------:R-:W-:Y:S02]  /*0120*/  IMAD.MOV.U32 R4, RZ, RZ, 0x1 ;  /* 0x00000001ff047424 */ /* 0x000fe400078e00ff */
[----:B------:R-:W-:Y:S02]  /*0130*/  IMAD.MOV.U32 R5, RZ, RZ, 0xffff ;  /* 0x0000ffffff057424 */ /* 0x000fe400078e00ff */
[----:B------:R-:W-:Y:S04]  /*0140*/  DEPBAR.LE SB1, 0x36 ;  /* 0x00009d800000791a */ /* 0x000fe80000000000 */
[----:B------:R-:W1:Y:S02]  /*0150*/  UTCATOMSWS.FIND_AND_SET.ALIGN UP1, UR5, UR5 ;  /* 0x00000005000575e3 */ /* 0x000e640008020800 */
[----:B-1----:R-:W-:-:S04]  /*0160*/  PLOP3.LUT P0, PT, PT, PT, UP1, 0x80, 0x8 ;  /* 0x000000000008781c */ /* 0x002fc80003f0f018 */
[----:B------:R-:W-:-:S04]  /*0170*/  SEL R0, RZ, 0xffffffff, !P0 ;  /* 0xffffffffff007807 */ /* 0x000fc80004000000 */
[----:B------:R-:W-:Y:S01]  /*0180*/  ISETP.NE.AND P0, PT, R0, RZ, PT ;  /* 0x000000ff0000720c */ /* 0x000fe20003f05270 */
[----:B------:R-:W-:-:S12]  /*0190*/  IMAD.U32 R0, RZ, RZ, UR5 ;  /* 0x00000005ff007e24 */ /* 0x000fd8000f8e00ff */
[----:B------:R-:W-:Y:S05]  /*01a0*/  @P0 BRA `(.L_x_3) ;  /* 0x0000000000240947 */ /* 0x000fea0003800000 */
.L_x_4:
[----:B------:R-:W-:Y:S05]  /*01b0*/  NANOSLEEP 0x64 ;  /* 0x000000640000795d */ /* 0x000fea0003800000 */
[----:B------:R-:W-:-:S05]  /*01c0*/  UMOV UR5, 0x10 ;  /* 0x0000001000057882 */ /* 0x000fca0000000000 */
[----:B------:R-:W-:Y:S04]  /*01d0*/  DEPBAR.LE SB1, 0x36 ;  /* 0x00009d800000791a */ /* 0x000fe80000000000 */
[----:B------:R-:W1:Y:S02]  /*01e0*/  UTCATOMSWS.FIND_AND_SET.ALIGN UP1, UR5, UR5 ;  /* 0x00000005000575e3 */ /* 0x000e640008020800 */
[----:B-1----:R-:W-:-:S04]  /*01f0*/  PLOP3.LUT P0, PT, PT, PT, UP1, 0x80, 0x8 ;  /* 0x000000000008781c */ /* 0x002fc80003f0f018 */
[----:B------:R-:W-:-:S04]  /*0200*/  SEL R0, RZ, 0xffffffff, !P0 ;  /* 0xffffffffff007807 */ /* 0x000fc80004000000 */
[----:B------:R-:W-:Y:S01]  /*0210*/  ISETP.NE.AND P0, PT, R0, RZ, PT ;  /* 0x000000ff0000720c */ /* 0x000fe20003f05270 */
[----:B------:R-:W-:-:S12]  /*0220*/  IMAD.U32 R0, RZ, RZ, UR5 ;  /* 0x00000005ff007e24 */ /* 0x000fd8000f8e00ff */
[----:B------:R-:W-:Y:S05]  /*0230*/  @!P0 BRA `(.L_x_4) ;  /* 0xfffffffc00dc8947 */ /* 0x000fea000383ffff */
.L_x_3:
[C---:B------:R-:W-:Y:S01]  /*0240*/  VIADD R3, R0.reuse, 0x10 ;  /* 0x0000001000037836 */ /* 0x040fe20000000000 */
[----:B------:R-:W-:Y:S01]  /*0250*/  UMOV UR5, 0x50 ;  /* 0x0000005000057882 */ /* 0x000fe20000000000 */
[----:B------:R-:W-:Y:S01]  /*0260*/  SHF.L.U32 R2, R5, R0, RZ ;  /* 0x0000000005027219 */ /* 0x000fe200000006ff */
[----:B------:R-:W-:Y:S01]  /*0270*/  ULEA UR5, UR6, UR5, 0x18 ;  /* 0x0000000506057291 */ /* 0x000fe2000f8ec0ff */
[----:B------:R-:W-:Y:S01]  /*0280*/  IMAD.SHL.U32 R0, R0, 0x20, RZ ;  /* 0x0000002000007824 */ /* 0x000fe200078e00ff */
[----:B------:R-:W-:-:S04]  /*0290*/  SHF.L.U32 R3, R4, R3, RZ ;  /* 0x0000000304037219 */ /* 0x000fc800000006ff */
[----:B------:R-:W-:-:S05]  /*02a0*/  LOP3.LUT R2, R3, R2, RZ, 0xfc, !PT ;  /* 0x0000000203027212 */ /* 0x000fca00078efcff */
[----:B------:R1:W-:Y:S04]  /*02b0*/  ATOMS.OR RZ, [UR5], R2 ;  /* 0x00000002ffff798c */ /* 0x0003e8000b000005 */
[----:B------:R1:W-:Y:S01]  /*02c0*/  STS [UR4], R0 ;  /* 0x00000000ff007988 */ /* 0x0003e20008000804 */
[----:B------:R-:W-:Y:S05]  /*02d0*/  BRA `(.L_x_2) ;  /* 0x0000000000107947 */ /* 0x000fea0003800000 */
.L_x_1:
[----:B------:R-:W-:Y:S01]  /*02e0*/  IMAD.MOV.U32 R0, RZ, RZ, -0x1 ;  /* 0xffffffffff007424 */ /* 0x000fe200078e00ff */
[----:B------:R-:W-:-:S04]  /*02f0*/  MOV R2, 0x320 ;  /* 0x0000032000027802 */ /* 0x000fc80000000f00 */
[----:B------:R1:W-:Y:S03]  /*0300*/  STS [UR4], R0 ;  /* 0x00000000ff007988 */ /* 0x0003e60008000804 */
[----:B-1----:R-:W-:Y:S05]  /*0310*/  CALL.REL.NOINC `($__internal_1_$__cuda_sm10x_tcgen05_guardrail_trap_phase_invalid_during_alloc) ;  /* 0x0000017400f07944 */ /* 0x002fea0003c00000 */
.L_x_2:
[----:B------:R-:W-:Y:S05]  /*0320*/  WARPSYNC.ALL ;  /* 0x0000000000007948 */ /* 0x000fea0003800000 */
[----:B------:R-:W-:Y:S01]  /*0330*/  NOP ;  /* 0x0000000000007918 */ /* 0x000fe20000000000 */
.L_x_0:
[----:B-1----:R-:W1:Y:S01]  /*0340*/  LDC.64 R2, c[0x0][0x398] ;  /* 0x0000e600ff027b82 */ /* 0x002e620000000a00 */
[----:B------:R-:W2:Y:S01]  /*0350*/  S2R R7, SR_CTAID.X ;  /* 0x0000000000077919 */ /* 0x000ea20000002500 */
[----:B------:R-:W-:Y:S01]  /*0360*/  UMOV UR7, 0x400 ;  /* 0x0000040000077882 */ /* 0x000fe20000000000 */
[----:B------:R-:W3:Y:S01]  /*0370*/  LDCU.64 UR4, c[0x0][0x3a8] ;  /* 0x00007500ff0477ac */ /* 0x000ee20008000a00 */
[----:B------:R-:W4:Y:S01]  /*0380*/  S2R R38, SR_TID.X ;  /* 0x0000000000267919 */ /* 0x000f220000002100 */
[----:B------:R-:W5:Y:S03]  /*0390*/  LDCU.128 UR20, c[0x0][0x380] ;  /* 0x00007000ff1477ac */ /* 0x000f660008000c00 */
[----:B------:R-:W1:Y:S01]  /*03a0*/  S2UR UR8, SR_CgaCtaId ;  /* 0x00000000000879c3 */ /* 0x000e620000008800 */
[----:B------:R-:W1:Y:S01]  /*03b0*/  LDCU UR11, c[0x0][0x3b0] ;  /* 0x00007600ff0b77ac */ /* 0x000e620008000800 */
[----:B------:R-:W1:Y:S06]  /*03c0*/  LDCU UR9, c[0x0][0x3a4] ;  /* 0x00007480ff0977ac */ /* 0x000e6c0008000800 */
[----:B------:R-:W3:Y:S01]  /*03d0*/  LDC R252, c[0x0][0x3a0] ;  /* 0x0000e800fffc7b82 */ /* 0x000ee20000000800 */
[----:B------:R-:W1:Y:S01]  /*03e0*/  LDCU.64 UR28, c[0x0][0x358] ;  /* 0x00006b00ff1c77ac */ /* 0x000e620008000a00 */
[----:B------:R-:W-:Y:S01]  /*03f0*/  UMOV UR14, 0x1 ;  /* 0x00000001000e7882 */ /* 0x000fe20000000000 */
[----:B-1----:R-:W-:Y:S01]  /*0400*/  VIADD R0, R3, 0x3f ;  /* 0x0000003f03007836 */ /* 0x002fe20000000000 */
[----:B------:R-:W-:-:S02]  /*0410*/  IABS R24, R3 ;  /* 0x0000000300187213 */ /* 0x000fc40000000000 */
[----:B------:R-:W-:Y:S02]  /*0420*/  IABS R23, R2 ;  /* 0x0000000200177213 */ /* 0x000fe40000000000 */
[----:B------:R-:W-:Y:S01]  /*0430*/  SHF.R.S32.HI R5, RZ, 0x1f, R0 ;  /* 0x0000001fff057819 */ /* 0x000fe20000011400 */
[----:B------:R-:W-:-:S03]  /*0440*/  ULEA UR7, UR8, UR7, 0x18 ;  /* 0x0000000708077291 */ /* 0x000fc6000f8ec0ff */
[----:B------:R-:W-:Y:S02]  /*0450*/  LEA.HI R5, R5, R0, RZ, 0x6 ;  /* 0x0000000005057211 */ /* 0x000fe400078f30ff */
[----:B--2---:R-:W-:Y:S02]  /*0460*/  IABS R10, R7 ;  /* 0x00000007000a7213 */ /* 0x004fe40000000000 */
[----:B------:R-:W-:Y:S01]  /*0470*/  SHF.R.S32.HI R5, RZ, 0x6, R5 ;  /* 0x00000006ff057819 */ /* 0x000fe20000011405 */
[C---:B----4-:R-:W-:Y:S01]  /*0480*/  IMAD.SHL.U32 R15, R38.reuse, 0x4, RZ ;  /* 0x00000004260f7824 */ /* 0x050fe200078e00ff */
[----:B------:R-:W-:Y:S02]  /*0490*/  SHF.R.U32.HI R13, RZ, 0x5, R38 ;  /* 0x00000005ff0d7819 */ /* 0x000fe40000011626 */
[----:B------:R-:W-:Y:S01]  /*04a0*/  LOP3.LUT R41, R38, 0xff, RZ, 0xc0, !PT ;  /* 0x000000ff26297812 */ /* 0x000fe200078ec0ff */
[----:B------:R-:W-:Y:S01]  /*04b0*/  IMAD.SHL.U32 R6, R5, 0x8, RZ ;  /* 0x0000000805067824 */ /* 0x000fe200078e00ff */
[----:B------:R-:W-:-:S02]  /*04c0*/  R2UR UR17, R13 ;  /* 0x000000000d1172ca */ /* 0x000fc400000e0000 */
[----:B------:R-:W-:Y:S02]  /*04d0*/  LOP3.LUT R248, R38, 0x3f, RZ, 0xc0, !PT ;  /* 0x0000003f26f87812 */ /* 0x000fe400078ec0ff */
[-C--:B------:R-:W-:Y:S02]  /*04e0*/  IABS R9, R6.reuse ;  /* 0x0000000600097213 */ /* 0x080fe40000000000 */
[----:B------:R-:W-:Y:S02]  /*04f0*/  IABS R12, R6 ;  /* 0x00000006000c7213 */ /* 0x000fe40000000000 */
[----:B------:R-:W1:Y:S05]  /*0500*/  I2F.RP R0, R9 ;  /* 0x0000000900007306 */ /* 0x000e6a0000209400 */
[----:B------:R-:W-:-:S02]  /*0510*/  USHF.L.U32 UR6, UR17, 0x15, URZ ;  /* 0x0000001511067899 */ /* 0x000fc400080006ff */
[----:B------:R-:W-:Y:S02]  /*0520*/  ULOP3.LUT UR12, UR17, 0x4, URZ, 0xc0, !UPT ;  /* 0x00000004110c7892 */ /* 0x000fe4000f8ec0ff */
[----:B------:R-:W-:Y:S01]  /*0530*/  ULOP3.LUT UR6, UR6, 0x600000, URZ, 0xc0, !UPT ;  /* 0x0060000006067892 */ /* 0x000fe2000f8ec0ff */
[----:B-1----:R-:W1:Y:S02]  /*0540*/  MUFU.RCP R0, R0 ;  /* 0x0000000000007308 */ /* 0x002e640000001000 */
[----:B-1----:R-:W-:Y:S02]  /*0550*/  VIADD R4, R0, 0xffffffe ;  /* 0x0ffffffe00047836 */ /* 0x002fe40000000000 */
[----:B------:R-:W-:-:S04]  /*0560*/  IMAD.MOV R0, RZ, RZ, -R12 ;  /* 0x000000ffff007224 */ /* 0x000fc800078e0a0c */
[----:B------:R1:W2:Y:S02]  /*0570*/  F2I.FTZ.U32.TRUNC.NTZ R5, R4 ;  /* 0x0000000400057305 */ /* 0x0002a4000021f000 */
[----:B-1----:R-:W-:Y:S02]  /*0580*/  IMAD.MOV.U32 R4, RZ, RZ, RZ ;  /* 0x000000ffff047224 */ /* 0x002fe400078e00ff */
[----:B--2---:R-:W-:-:S04]  /*0590*/  IMAD.MOV R8, RZ, RZ, -R5 ;  /* 0x000000ffff087224 */ /* 0x004fc800078e0a05 */
[----:B------:R-:W-:Y:S02]  /*05a0*/  IMAD R11, R8, R9, RZ ;  /* 0x00000009080b7224 */ /* 0x000fe400078e02ff */
[----:B------:R-:W-:Y:S02]  /*05b0*/  IMAD.MOV.U32 R8, RZ, RZ, R10 ;  /* 0x000000ffff087224 */ /* 0x000fe400078e000a */
[----:B------:R-:W-:-:S06]  /*05c0*/  IMAD.HI.U32 R5, R5, R11, R4 ;  /* 0x0000000b05057227 */ /* 0x000fcc00078e0004 */
[----:B------:R-:W-:-:S04]  /*05d0*/  IMAD.HI.U32 R5, R5, R8, RZ ;  /* 0x0000000805057227 */ /* 0x000fc800078e00ff */
[----:B------:R-:W-:Y:S01]  /*05e0*/  IMAD R0, R5, R0, R8 ;  /* 0x0000000005007224 */ /* 0x000fe200078e0208 */
[----:B------:R-:W-:Y:S04]  /*05f0*/  BAR.SYNC.DEFER_BLOCKING 0x0 ;  /* 0x0000000000007b1d */ /* 0x000fe80000010000 */
[----:B------:R-:W-:-:S13]  /*0600*/  ISETP.GT.U32.AND P1, PT, R9, R0, PT ;  /* 0x000000000900720c */ /* 0x000fda0003f24070 */
[----:B------:R-:W-:Y:S02]  /*0610*/  @!P1 IMAD.IADD R0, R0, 0x1, -R9 ;  /* 0x0000000100009824 */ /* 0x000fe400078e0a09 */
[----:B------:R-:W-:Y:S01]  /*0620*/  @!P1 VIADD R5, R5, 0x1 ;  /* 0x0000000105059836 */ /* 0x000fe20000000000 */
[----:B------:R-:W-:Y:S02]  /*0630*/  ISETP.NE.AND P1, PT, R6, RZ, PT ;  /* 0x000000ff0600720c */ /* 0x000fe40003f25270 */
[----:B------:R-:W-:Y:S02]  /*0640*/  ISETP.GE.U32.AND P0, PT, R0, R9, PT ;  /* 0x000000090000720c */ /* 0x000fe40003f06070 */
[----:B------:R-:W-:-:S04]  /*0650*/  LOP3.LUT R0, R7, R6, RZ, 0x3c, !PT ;  /* 0x0000000607007212 */ /* 0x000fc800078e3cff */
[----:B------:R-:W-:Y:S01]  /*0660*/  ISETP.GE.AND P2, PT, R0, RZ, PT ;  /* 0x000000ff0000720c */ /* 0x000fe20003f46270 */
[----:B------:R-:W-:-:S06]  /*0670*/  VIADD R0, R2, 0x1ff ;  /* 0x000001ff02007836 */ /* 0x000fcc0000000000 */
[----:B------:R-:W-:-:S05]  /*0680*/  @P0 VIADD R5, R5, 0x1 ;  /* 0x0000000105050836 */ /* 0x000fca0000000000 */
[----:B------:R-:W-:Y:S02]  /*0690*/  MOV R4, R5 ;  /* 0x0000000500047202 */ /* 0x000fe40000000f00 */
[----:B------:R-:W-:-:S03]  /*06a0*/  SHF.R.S32.HI R5, RZ, 0x1f, R0 ;  /* 0x0000001fff057819 */ /* 0x000fc60000011400 */
[----:B------:R-:W-:Y:S01]  /*06b0*/  @!P2 IMAD.MOV R4, RZ, RZ, -R4 ;  /* 0x000000ffff04a224 */ /* 0x000fe200078e0a04 */
[----:B------:R-:W-:Y:S02]  /*06c0*/  @!P1 LOP3.LUT R4, RZ, R6, RZ, 0x33, !PT ;  /* 0x00000006ff049212 */ /* 0x000fe400078e33ff */
[----:B------:R-:W-:-:S03]  /*06d0*/  LEA.HI R5, R5, R0, RZ, 0x9 ;  /* 0x0000000005057211 */ /* 0x000fc600078f48ff */
[----:B------:R-:W-:Y:S02]  /*06e0*/  IMAD.SHL.U32 R10, R4, 0x8, RZ ;  /* 0x00000008040a7824 */ /* 0x000fe400078e00ff */
[----:B------:R-:W-:-:S03]  /*06f0*/  IMAD.MOV R4, RZ, RZ, -R4 ;  /* 0x000000ffff047224 */ /* 0x000fc600078e0a04 */
[----:B------:R-:W-:Y:S01]  /*0700*/  LEA.HI.SX32 R5, R5, -R10, 0x17 ;  /* 0x8000000a05057211 */ /* 0x000fe200078fbaff */
[----:B------:R-:W-:Y:S02]  /*0710*/  IMAD R12, R6, R4, R7 ;  /* 0x00000004060c7224 */ /* 0x000fe400078e0207 */
[----:B------:R-:W-:Y:S01]  /*0720*/  IMAD.MOV.U32 R4, RZ, RZ, RZ ;  /* 0x000000ffff047224 */ /* 0x000fe200078e00ff */
[----:B------:R-:W-:Y:S02]  /*0730*/  VIMNMX R17, PT, PT, R5, 0x8, PT ;  /* 0x0000000805117848 */ /* 0x000fe40003fe0100 */
[----:B------:R-:W-:Y:S02]  /*0740*/  IABS R6, R12 ;  /* 0x0000000c00067213 */ /* 0x000fe40000000000 */
[----:B------:R-:W-:-:S04]  /*0750*/  IABS R9, R17 ;  /* 0x0000001100097213 */ /* 0x000fc80000000000 */
[----:B------:R-:W1:Y:S08]  /*0760*/  I2F.RP R0, R9 ;  /* 0x0000000900007306 */ /* 0x000e700000209400 */
[----:B-1----:R-:W1:Y:S02]  /*0770*/  MUFU.RCP R0, R0 ;  /* 0x0000000000007308 */ /* 0x002e640000001000 */
[----:B-1----:R-:W-:-:S06]  /*0780*/  VIADD R5, R0, 0xffffffe ;  /* 0x0ffffffe00057836 */ /* 0x002fcc0000000000 */
[----:B------:R-:W1:Y:S02]  /*0790*/  F2I.FTZ.U32.TRUNC.NTZ R5, R5 ;  /* 0x0000000500057305 */ /* 0x000e64000021f000 */
[----:B-1----:R-:W-:-:S04]  /*07a0*/  IMAD.MOV R8, RZ, RZ, -R5 ;  /* 0x000000ffff087224 */ /* 0x002fc800078e0a05 */
[----:B------:R-:W-:Y:S01]  /*07b0*/  IMAD R7, R8, R9, RZ ;  /* 0x0000000908077224 */ /* 0x000fe200078e02ff */
[----:B------:R-:W-:-:S03]  /*07c0*/  IABS R8, R17 ;  /* 0x0000001100087213 */ /* 0x000fc60000000000 */
[----:B------:R-:W-:-:S04]  /*07d0*/  IMAD.HI.U32 R4, R5, R7, R4 ;  /* 0x0000000705047227 */ /* 0x000fc800078e0004 */
[----:B------:R-:W-:Y:S02]  /*07e0*/  IMAD.MOV.U32 R5, RZ, RZ, R6 ;  /* 0x000000ffff057224 */ /* 0x000fe400078e0006 */
[----:B------:R-:W-:Y:S02]  /*07f0*/  IMAD.MOV R0, RZ, RZ, -R8 ;  /* 0x000000ffff007224 */ /* 0x000fe400078e0a08 */
[----:B------:R-:W-:Y:S01]  /*0800*/  IMAD.HI.U32 R4, R4, R5, RZ ;  /* 0x0000000504047227 */ /* 0x000fe200078e00ff */
[----:B------:R-:W1:Y:S03]  /*0810*/  I2F.RP R8, R24 ;  /* 0x0000001800087306 */ /* 0x000e660000209400 */
[----:B------:R-:W-:-:S05]  /*0820*/  IMAD R0, R4, R0, R5 ;  /* 0x0000000004007224 */ /* 0x000fca00078e0205 */
[----:B------:R-:W-:Y:S01]  /*0830*/  ISETP.GT.U32.AND P1, PT, R9, R0, PT ;  /* 0x000000000900720c */ /* 0x000fe20003f24070 */
[----:B------:R-:W2:Y:S08]  /*0840*/  I2F.RP R5, R23 ;  /* 0x0000001700057306 */ /* 0x000eb00000209400 */
[----:B-1----:R-:W1:Y:S04]  /*0850*/  MUFU.RCP R8, R8 ;  /* 0x0000000800087308 */ /* 0x002e680000001000 */
[----:B------:R-:W-:-:S02]  /*0860*/  @!P1 IMAD.IADD R0, R0, 0x1, -R9 ;  /* 0x0000000100009824 */ /* 0x000fc400078e0a09 */
[----:B------:R-:W-:Y:S01]  /*0870*/  @!P1 VIADD R4, R4, 0x1 ;  /* 0x0000000104049836 */ /* 0x000fe20000000000 */
[----:B------:R-:W-:Y:S01]  /*0880*/  ISETP.NE.AND P1, PT, R17, RZ, PT ;  /* 0x000000ff1100720c */ /* 0x000fe20003f25270 */
[----:B--2---:R-:W2:Y:S01]  /*0890*/  MUFU.RCP R5, R5 ;  /* 0x0000000500057308 */ /* 0x004ea20000001000 */
[----:B------:R-:W-:Y:S02]  /*08a0*/  ISETP.GE.U32.AND P0, PT, R0, R9, PT ;  /* 0x000000090000720c */ /* 0x000fe40003f06070 */
[----:B------:R-:W-:Y:S02]  /*08b0*/  LOP3.LUT R0, R12, R17, RZ, 0x3c, !PT ;  /* 0x000000110c007212 */ /* 0x000fe400078e3cff */
[----:B------:R-:W-:Y:S02]  /*08c0*/  LOP3.LUT R9, R15, 0x7c, RZ, 0xc0, !PT ;  /* 0x0000007c0f097812 */ /* 0x000fe400078ec0ff */
[----:B------:R-:W-:Y:S01]  /*08d0*/  ISETP.GE.AND P2, PT, R0, RZ, PT ;  /* 0x000000ff0000720c */ /* 0x000fe20003f46270 */
[----:B-1----:R-:W-:Y:S01]  /*08e0*/  VIADD R6, R8, 0xffffffe ;  /* 0x0ffffffe08067836 */ /* 0x002fe20000000000 */
[----:B------:R-:W-:-:S03]  /*08f0*/  LOP3.LUT R0, R38, 0xc0, RZ, 0xc0, !PT ;  /* 0x000000c026007812 */ /* 0x000fc600078ec0ff */
[----:B------:R1:W4:Y:S02]  /*0900*/  F2I.FTZ.U32.TRUNC.NTZ R7, R6 ;  /* 0x0000000600077305 */ /* 0x000324000021f000 */
[----:B------:R-:W-:Y:S02]  /*0910*/  @P0 VIADD R4, R4, 0x1 ;  /* 0x0000000104040836 */ /* 0x000fe40000000000 */
[----:B------:R-:W-:Y:S01]  /*0920*/  IMAD R9, R0, 0x2, R9 ;  /* 0x0000000200097824 */ /* 0x000fe200078e0209 */
[----:B------:R-:W-:Y:S01]  /*0930*/  SHF.R.U32.HI R0, RZ, 0x2, R0 ;  /* 0x00000002ff007819 */ /* 0x000fe20000011600 */
[----:B------:R-:W-:Y:S01]  /*0940*/  IMAD.MOV.U32 R14, RZ, RZ, R4 ;  /* 0x000000ffff0e7224 */ /* 0x000fe200078e0004 */
[----:B------:R-:W-:Y:S01]  /*0950*/  SHF.R.U32.HI R4, RZ, 0x6, R38 ;  /* 0x00000006ff047819 */ /* 0x000fe20000011626 */
[----:B--2---:R-:W-:Y:S01]  /*0960*/  VIADD R5, R5, 0xffffffe ;  /* 0x0ffffffe05057836 */ /* 0x004fe20000000000 */
[----:B------:R-:W-:Y:S01]  /*0970*/  LOP3.LUT R9, R9, R0, RZ, 0x3c, !PT ;  /* 0x0000000009097212 */ /* 0x000fe200078e3cff */
[----:B------:R-:W-:Y:S01]  /*0980*/  @!P2 IMAD.MOV R14, RZ, RZ, -R14 ;  /* 0x000000ffff0ea224 */ /* 0x000fe200078e0a0e */
[----:B------:R-:W-:Y:S01]  /*0990*/  @!P1 LOP3.LUT R14, RZ, R17, RZ, 0x33, !PT ;  /* 0x00000011ff0e9212 */ /* 0x000fe200078e33ff */
[----:B-1----:R-:W-:Y:S01]  /*09a0*/  IMAD.MOV.U32 R6, RZ, RZ, RZ ;  /* 0x000000ffff067224 */ /* 0x002fe200078e00ff */
[----:B------:R-:W-:Y:S01]  /*09b0*/  SGXT.U32 R4, R4, 0x2 ;  /* 0x000000020404781a */ /* 0x000fe20000000000 */
[----:B------:R-:W1:Y:S01]  /*09c0*/  F2I.FTZ.U32.TRUNC.NTZ R5, R5 ;  /* 0x0000000500057305 */ /* 0x000e62000021f000 */
[----:B------:R-:W-:Y:S01]  /*09d0*/  SHF.L.U32 R8, R14, 0x6, RZ ;  /* 0x000000060e087819 */ /* 0x000fe200000006ff */
[----:B----4-:R-:W-:-:S02]  /*09e0*/  IMAD.MOV R11, RZ, RZ, -R7 ;  /* 0x000000ffff0b7224 */ /* 0x010fc400078e0a07 */
[----:B------:R-:W-:Y:S02]  /*09f0*/  IMAD.SHL.U32 R0, R38, 0x100, RZ ;  /* 0x0000010026007824 */ /* 0x000fe400078e00ff */
[----:B------:R2:W-:Y:S01]  /*0a00*/  STL [R1+0xf4], R8 ;  /* 0x0000f40801007387 */ /* 0x0005e20000100800 */
[----:B------:R-:W-:Y:S02]  /*0a10*/  IMAD R11, R11, R24, RZ ;  /* 0x000000180b0b7224 */ /* 0x000fe400078e02ff */
[----:B------:R-:W-:Y:S02]  /*0a20*/  LOP3.LUT R0, R9, 0x2000, R0, 0xf8, !PT ;  /* 0x0000200009007812 */ /* 0x000fe400078ef800 */
[----:B------:R-:W-:-:S03]  /*0a30*/  IMAD.HI.U32 R6, R7, R11, R6 ;  /* 0x0000000b07067227 */ /* 0x000fc600078e0006 */
[----:B------:R4:W-:Y:S01]  /*0a40*/  STL [R1+0x3b0], R0 ;  /* 0x0003b00001007387 */ /* 0x0009e20000100800 */
[----:B-1----:R-:W-:Y:S01]  /*0a50*/  IMAD.MOV R7, RZ, RZ, -R5 ;  /* 0x000000ffff077224 */ /* 0x002fe200078e0a05 */
[----:B--2---:R-:W-:Y:S01]  /*0a60*/  LOP3.LUT R8, R8, R4, RZ, 0xfc, !PT ;  /* 0x0000000408087212 */ /* 0x004fe200078efcff */
[----:B------:R-:W-:Y:S02]  /*0a70*/  IMAD.MOV R4, RZ, RZ, -R14 ;  /* 0x000000ffff047224 */ /* 0x000fe400078e0a0e */
[----:B------:R-:W-:Y:S01]  /*0a80*/  IMAD.MOV.U32 R14, RZ, RZ, R7 ;  /* 0x000000ffff0e7224 */ /* 0x000fe200078e0007 */
[----:B------:R-:W-:Y:S02]  /*0a90*/  LOP3.LUT R16, R8, 0x3c, RZ, 0xfc, !PT ;  /* 0x0000003c08107812 */ /* 0x000fe400078efcff */
[----:B------:R-:W-:Y:S01]  /*0aa0*/  IABS R13, R8 ;  /* 0x00000008000d7213 */ /* 0x000fe20000000000 */
[----:B------:R-:W-:Y:S01]  /*0ab0*/  IMAD R11, R14, R23, RZ ;  /* 0x000000170e0b7224 */ /* 0x000fe200078e02ff */
[----:B------:R-:W-:Y:S01]  /*0ac0*/  IABS R15, R16 ;  /* 0x00000010000f7213 */ /* 0x000fe20000000000 */
[----:B----4-:R-:W-:Y:S01]  /*0ad0*/  IMAD R0, R17, R4, R12 ;  /* 0x0000000411007224 */ /* 0x010fe200078e020c */
[----:B------:R-:W-:Y:S01]  /*0ae0*/  LOP3.LUT R28, R8, 0x14, RZ, 0xfc, !PT ;  /* 0x00000014081c7812 */ /* 0x000fe200078efcff */
[----:B------:R-:W-:Y:S01]  /*0af0*/  IMAD.HI.U32 R7, R6, R13, RZ ;  /* 0x0000000d06077227 */ /* 0x000fe200078e00ff */
[----:B------:R-:W-:-:S02]  /*0b00*/  LOP3.LUT R30, R8, 0x18, RZ, 0xfc, !PT ;  /* 0x00000018081e7812 */ /* 0x000fc400078efcff */
[----:B------:R-:W-:Y:S01]  /*0b10*/  IABS R21, R28 ;  /* 0x0000001c00157213 */ /* 0x000fe20000000000 */
[----:B------:R-:W-:Y:S01]  /*0b20*/  IMAD.HI.U32 R9, R6, R15, RZ ;  /* 0x0000000f06097227 */ /* 0x000fe200078e00ff */
[----:B------:R-:W-:Y:S02]  /*0b30*/  LOP3.LUT R32, R8, 0x20, RZ, 0xfc, !PT ;  /* 0x0000002008207812 */ /* 0x000fe400078efcff */
[----:B------:R-:W-:Y:S01]  /*0b40*/  ISETP.GE.AND P1, PT, R16, RZ, PT ;  /* 0x000000ff1000720c */ /* 0x000fe20003f26270 */
[----:B------:R-:W-:Y:S01]  /*0b50*/  IMAD.MOV R9, RZ, RZ, -R9 ;  /* 0x000000ffff097224 */ /* 0x000fe200078e0a09 */
[C---:B------:R-:W-:Y:S01]  /*0b60*/  LOP3.LUT R31, R8.reuse, 0x1c, RZ, 0xfc, !PT ;  /* 0x0000001c081f7812 */ /* 0x040fe200078efcff */
[----:B------:R-:W-:Y:S01]  /*0b70*/  IMAD.MOV.U32 R4, RZ, RZ, RZ ;  /* 0x000000ffff047224 */ /* 0x000fe200078e00ff */
[----:B------:R-:W-:Y:S01]  /*0b80*/  LOP3.LUT R33, R8, 0x24, RZ, 0xfc, !PT ;  /* 0x0000002408217812 */ /* 0x000fe200078efcff */
[----:B------:R-:W-:Y:S01]  /*0b90*/  IMAD R20, R24, R9, R15 ;  /* 0x0000000918147224 */ /* 0x000fe200078e020f */
[----:B------:R-:W-:Y:S01]  /*0ba0*/  LOP3.LUT R9, R8, 0x8, RZ, 0xfc, !PT ;  /* 0x0000000808097812 */ /* 0x000fe200078efcff */
[----:B------:R-:W-:Y:S01]  /*0bb0*/  IMAD.MOV R7, RZ, RZ, -R7 ;  /* 0x000000ffff077224 */ /* 0x000fe200078e0a07 */
[----:B------:R-:W-:Y:S01]  /*0bc0*/  IABS R25, R33 ;  /* 0x0000002100197213 */ /* 0x000fe20000000000 */
[----:B------:R-:W-:Y:S01]  /*0bd0*/  IMAD.HI.U32 R4, R5, R11, R4 ;  /* 0x0000000b05047227 */ /* 0x000fe200078e0004 */
[----:B------:R-:W-:-:S02]  /*0be0*/  ISETP.GT.U32.AND P2, PT, R24, R20, PT ;  /* 0x000000141800720c */ /* 0x000fc40003f44070 */
[----:B------:R-:W-:Y:S01]  /*0bf0*/  IABS R15, R9 ;  /* 0x00000009000f7213 */ /* 0x000fe20000000000 */
[----:B------:R-:W-:Y:S01]  /*0c00*/  IMAD R5, R24, R7, R13 ;  /* 0x0000000718057224 */ /* 0x000fe200078e020d */
[----:B------:R-:W-:Y:S01]  /*0c10*/  LOP3.LUT R7, R8, 0x4, RZ, 0xfc, !PT ;  /* 0x0000000408077812 */ /* 0x000fe200078efcff */
[----:B------:R-:W-:Y:S01]  /*0c20*/  IMAD.IADD R0, R10, 0x1, R0 ;  /* 0x000000010a007824 */ /* 0x000fe200078e0200 */
[----:B------:R-:W-:Y:S01]  /*0c30*/  LOP3.LUT R10, R8, 0xc, RZ, 0xfc, !PT ;  /* 0x0000000c080a7812 */ /* 0x000fe200078efcff */
[----:B------:R-:W-:Y:S01]  /*0c40*/  IMAD.HI.U32 R12, R6, R21, RZ ;  /* 0x00000015060c7227 */ /* 0x000fe200078e00ff */
[----:B------:R-:W-:Y:S02]  /*0c50*/  IABS R13, R7 ;  /* 0x00000007000d7213 */ /* 0x000fe40000000000 */
[----:B------:R-:W-:Y:S01]  /*0c60*/  ISETP.GE.AND P6, PT, R7, RZ, PT ;  /* 0x000000ff0700720c */ /* 0x000fe20003fc6270 */
[----:B------:R-:W-:Y:S01]  /*0c70*/  IMAD.MOV R12, RZ, RZ, -R12 ;  /* 0x000000ffff0c7224 */ /* 0x000fe200078e0a0c */
[----:B------:R-:W-:Y:S01]  /*0c80*/  ISETP.GT.U32.AND P5, PT, R24, R5, PT ;  /* 0x000000051800720c */ /* 0x000fe20003fa4070 */
[----:B------:R-:W-:Y:S01]  /*0c90*/  @!P2 IMAD.IADD R20, R20, 0x1, -R24 ;  /* 0x000000011414a824 */ /* 0x000fe200078e0a18 */
[----:B------:R-:W-:Y:S01]  /*0ca0*/  ISETP.GE.AND P3, PT, R9, RZ, PT ;  /* 0x000000ff0900720c */ /* 0x000fe20003f66270 */
[----:B------:R-:W-:Y:S01]  /*0cb0*/  IMAD.HI.U32 R7, R6, R13, RZ ;  /* 0x0000000d06077227 */ /* 0x000fe200078e00ff */
[----:B------:R-:W-:-:S02]  /*0cc0*/  IABS R17, R10 ;  /* 0x0000000a00117213 */ /* 0x000fc40000000000 */
[----:B------:R-:W-:Y:S01]  /*0cd0*/  ISETP.GT.U32.AND P2, PT, R24, R20, PT ;  /* 0x000000141800720c */ /* 0x000fe20003f44070 */
[----:B------:R-:W-:Y:S01]  /*0ce0*/  IMAD.MOV R7, RZ, RZ, -R7 ;  /* 0x000000ffff077224 */ /* 0x000fe200078e0a07 */
[----:B------:R-:W-:Y:S01]  /*0cf0*/  ISETP.GE.AND P4, PT, R10, RZ, PT ;  /* 0x000000ff0a00720c */ /* 0x000fe20003f86270 */
[----:B------:R-:W-:Y:S01]  /*0d00*/  IMAD.HI.U32 R9, R6, R15, RZ ;  /* 0x0000000f06097227 */ /* 0x000fe200078e00ff */
[C---:B------:R-:W-:Y:S02]  /*0d10*/  LOP3.LUT R11, R8.reuse, 0x10, RZ, 0xfc, !PT ;  /* 0x00000010080b7812 */ /* 0x040fe400078efcff */
[----:B------:R-:W-:Y:S01]  /*0d20*/  LOP3.LUT R34, R8, 0x28, RZ, 0xfc, !PT ;  /* 0x0000002808227812 */ /* 0x000fe200078efcff */
[----:B------:R-:W-:Y:S01]  /*0d30*/  IMAD R7, R24, R7, R13 ;  /* 0x0000000718077224 */ /* 0x000fe200078e020d */
[----:B------:R-:W-:Y:S01]  /*0d40*/  IABS R19, R11 ;  /* 0x0000000b00137213 */ /* 0x000fe20000000000 */
[----:B------:R-:W-:Y:S01]  /*0d50*/  @!P5 IMAD.IADD R5, R5, 0x1, -R24 ;  /* 0x000000010505d824 */ /* 0x000fe200078e0a18 */
[----:B------:R-:W-:Y:S01]  /*0d60*/  ISETP.GE.AND P0, PT, R11, RZ, PT ;  /* 0x000000ff0b00720c */ /* 0x000fe20003f06270 */
[----:B------:R-:W-:Y:S01]  /*0d70*/  IMAD.HI.U32 R10, R6, R17, RZ ;  /* 0x00000011060a7227 */ /* 0x000fe200078e00ff */
[----:B------:R-:W-:-:S02]  /*0d80*/  IABS R27, R34 ;  /* 0x00000022001b7213 */ /* 0x000fc40000000000 */
[----:B------:R-:W-:Y:S01]  /*0d90*/  ISETP.GT.U32.AND P5, PT, R24, R5, PT ;  /* 0x000000051800720c */ /* 0x000fe20003fa4070 */
[----:B------:R-:W-:Y:S01]  /*0da0*/  @!P2 IMAD.IADD R20, R20, 0x1, -R24 ;  /* 0x000000011414a824 */ /* 0x000fe200078e0a18 */
[----:B------:R-:W-:Y:S01]  /*0db0*/  ISETP.GT.U32.AND P2, PT, R24, R7, PT ;  /* 0x000000071800720c */ /* 0x000fe20003f44070 */
[----:B------:R-:W-:Y:S01]  /*0dc0*/  IMAD.MOV R9, RZ, RZ, -R9 ;  /* 0x000000ffff097224 */ /* 0x000fe200078e0a09 */
[C---:B------:R-:W-:Y:S01]  /*0dd0*/  LOP3.LUT R35, R8.reuse, 0x2c, RZ, 0xfc, !PT ;  /* 0x0000002c08237812 */ /* 0x040fe200078efcff */
[----:B------:R-:W-:Y:S01]  /*0de0*/  IMAD.MOV R10, RZ, RZ, -R10 ;  /* 0x000000ffff0a7224 */ /* 0x000fe200078e0a0a */
[----:B------:R-:W-:Y:S01]  /*0df0*/  LOP3.LUT R36, R8, 0x30, RZ, 0xfc, !PT ;  /* 0x0000003008247812 */ /* 0x000fe200078efcff */
[C---:B------:R-:W-:Y:S01]  /*0e00*/  IMAD R9, R24.reuse, R9, R15 ;  /* 0x0000000918097224 */ /* 0x040fe200078e020f */
[----:B------:R-:W-:Y:S01]  /*0e10*/  IABS R15, R30 ;  /* 0x0000001e000f7213 */ /* 0x000fe20000000000 */
[----:B------:R-:W-:Y:S01]  /*0e20*/  IMAD R10, R24, R10, R17 ;  /* 0x0000000a180a7224 */ /* 0x000fe200078e0211 */
[----:B------:R-:W-:Y:S01]  /*0e30*/  LOP3.LUT R37, R8, 0x34, RZ, 0xfc, !PT ;  /* 0x0000003408257812 */ /* 0x000fe200078efcff */
[----:B------:R-:W-:Y:S01]  /*0e40*/  IMAD.HI.U32 R11, R6, R19, RZ ;  /* 0x00000013060b7227 */ /* 0x000fe200078e00ff */
[----:B------:R-:W-:-:S03]  /*0e50*/  LOP3.LUT R26, R8, 0x38, RZ, 0xfc, !PT ;  /* 0x00000038081a7812 */ /* 0x000fc600078efcff */
[--C-:B------:R-:W-:Y:S01]  /*0e60*/  @!P2 IMAD.IADD R7, R7, 0x1, -R24.reuse ;  /* 0x000000010707a824 */ /* 0x100fe200078e0a18 */
[----:B------:R-:W-:Y:S01]  /*0e70*/  IABS R29, R26 ;  /* 0x0000001a001d7213 */ /* 0x000fe20000000000 */
[----:B------:R-:W-:Y:S01]  /*0e80*/  @!P5 IMAD.IADD R5, R5, 0x1, -R24 ;  /* 0x000000010505d824 */ /* 0x000fe200078e0a18 */
[----:B------:R-:W-:Y:S01]  /*0e90*/  ISETP.GT.U32.AND P5, PT, R24, R9, PT ;  /* 0x000000091800720c */ /* 0x000fe20003fa4070 */
[----:B------:R-:W-:Y:S01]  /*0ea0*/  IMAD.HI.U32 R13, R6, R15, RZ ;  /* 0x0000000f060d7227 */ /* 0x000fe200078e00ff */
[----:B------:R-:W-:-:S03]  /*0eb0*/  ISETP.GT.U32.AND P2, PT, R24, R7, PT ;  /* 0x000000071800720c */ /* 0x000fc60003f44070 */
[----:B------:R-:W-:Y:S01]  /*0ec0*/  IMAD.MOV R11, RZ, RZ, -R11 ;  /* 0x000000ffff0b7224 */ /* 0x000fe200078e0a0b */
[----:B------:R-:W-:Y:S01]  /*0ed0*/  IADD3 R13, PT, PT, -R13, RZ, RZ ;  /* 0x000000ff0d0d7210 */ /* 0x000fe20007ffe1ff */
[C---:B------:R-:W-:Y:S01]  /*0ee0*/  IMAD R12, R24.reuse, R12, R21 ;  /* 0x0000000c180c7224 */ /* 0x040fe200078e0215 */
[----:B------:R-:W-:Y:S01]  /*0ef0*/  IABS R21, R32 ;  /* 0x0000002000157213 */ /* 0x000fe20000000000 */
[C---:B------:R-:W-:Y:S01]  /*0f00*/  IMAD R11, R24.reuse, R11, R19 ;  /* 0x0000000b180b7224 */ /* 0x040fe200078e0213 */
[----:B------:R-:W-:Y:S01]  /*0f10*/  IABS R19, R31 ;  /* 0x0000001f00137213 */ /* 0x000fe20000000000 */
[----:B------:R-:W-:Y:S02]  /*0f20*/  IMAD R13, R24, R13, R15 ;  /* 0x0000000d180d7224 */ /* 0x000fe400078e020f */
[--C-:B------:R-:W-:Y:S01]  /*0f30*/  @!P5 IMAD.IADD R9, R9, 0x1, -R24.reuse ;  /* 0x000000010909d824 */ /* 0x100fe200078e0a18 */
[----:B------:R-:W-:Y:S01]  /*0f40*/  ISETP.GE.AND P5, PT, R8, RZ, PT ;  /* 0x000000ff0800720c */ /* 0x000fe20003fa6270 */
[----:B------:R-:W-:Y:S01]  /*0f50*/  @!P2 IMAD.IADD R7, R7, 0x1, -R24 ;  /* 0x000000010707a824 */ /* 0x000fe200078e0a18 */
[----:B------:R-:W-:Y:S01]  /*0f60*/  ISETP.GT.U32.AND P2, PT, R24, R10, PT ;  /* 0x0000000a1800720c */ /* 0x000fe20003f44070 */
[----:B------:R-:W-:-:S04]  /*0f70*/  IMAD.HI.U32 R15, R6, R21, RZ ;  /* 0x00000015060f7227 */ /* 0x000fc800078e00ff */
[----:B------:R-:W-:Y:S02]  /*0f80*/  IMAD.MOV R15, RZ, RZ, -R15 ;  /* 0x000000ffff0f7224 */ /* 0x000fe400078e0a0f */
[----:B------:R-:W-:-:S04]  /*0f90*/  IMAD.HI.U32 R14, R6, R19, RZ ;  /* 0x00000013060e7227 */ /* 0x000fc800078e00ff */
[----:B------:R-:W-:Y:S02]  /*0fa0*/  IMAD R15, R24, R15, R21 ;  /* 0x0000000f180f7224 */ /* 0x000fe400078e0215 */
[----:B------:R-:W-:Y:S01]  /*0fb0*/  @!P2 IMAD.IADD R10, R10, 0x1, -R24 ;  /* 0x000000010a0aa824 */ /* 0x000fe200078e0a18 */
[C---:B------:R-:W-:Y:S01]  /*0fc0*/  ISETP.GT.U32.AND P2, PT, R24.reuse, R11, PT ;  /* 0x0000000b1800720c */ /* 0x040fe20003f44070 */
[----:B------:R-:W-:Y:S02]  /*0fd0*/  IMAD.MOV.U32 R21, RZ, RZ, R20 ;  /* 0x000000ffff157224 */ /* 0x000fe400078e0014 */
[----:B------:R-:W-:Y:S01]  /*0fe0*/  @!P5 IMAD.MOV R5, RZ, RZ, -R5 ;  /* 0x000000ffff05d224 */ /* 0x000fe200078e0a05 */
[C---:B------:R-:W-:Y:S01]  /*0ff0*/  ISETP.GT.U32.AND P5, PT, R24.reuse, R9, PT ;  /* 0x000000091800720c */ /* 0x040fe20003fa4070 */
[----:B------:R-:W-:Y:S01]  /*1000*/  @!P1 IMAD.MOV R21, RZ, RZ, -R21 ;  /* 0x000000ffff159224 */ /* 0x000fe200078e0a15 */
[C---:B------:R-:W-:Y:S01]  /*1010*/  ISETP.GT.U32.AND P1, PT, R24.reuse, R10, PT ;  /* 0x0000000a1800720c */ /* 0x040fe20003f24070 */
[----:B------:R-:W-:Y:S01]  /*1020*/  @!P6 IMAD.MOV R7, RZ, RZ, -R7 ;  /* 0x000000ffff07e224 */ /* 0x000fe200078e0a07 */
[----:B------:R-:W-:Y:S01]  /*1030*/  ISETP.GT.U32.AND P6, PT, R24, R12, PT ;  /* 0x0000000c1800720c */ /* 0x000fe20003fc4070 */
[----:B------:R-:W-:-:S04]  /*1040*/  IMAD.HI.U32 R16, R6, R25, RZ ;  /* 0x0000001906107227 */ /* 0x000fc800078e00ff */
[----:B------:R-:W-:Y:S02]  /*1050*/  @!P2 IMAD.IADD R11, R11, 0x1, -R24 ;  /* 0x000000010b0ba824 */ /* 0x000fe400078e0a18 */
[----:B------:R-:W-:Y:S02]  /*1060*/  IMAD.MOV R14, RZ, RZ, -R14 ;  /* 0x000000ffff0e7224 */ /* 0x000fe400078e0a0e */
[----:B------:R-:W-:Y:S01]  /*1070*/  IMAD.MOV R16, RZ, RZ, -R16 ;  /* 0x000000ffff107224 */ /* 0x000fe200078e0a10 */
[C---:B------:R-:W-:Y:S01]  /*1080*/  ISETP.GT.U32.AND P2, PT, R24.reuse, R11, PT ;  /* 0x0000000b1800720c */ /* 0x040fe20003f44070 */
[----:B------:R-:W-:Y:S01]  /*1090*/  IMAD R14, R24, R14, R19 ;  /* 0x0000000e180e7224 */ /* 0x000fe200078e0213 */
[----:B------:R-:W-:Y:S01]  /*10a0*/  @!P1 IADD3 R10, PT, PT, R10, -R24, RZ ;  /* 0x800000180a0a9210 */ /* 0x000fe20007ffe0ff */
[----:B------:R-:W-:Y:S01]  /*10b0*/  @!P5 IMAD.IADD R9, R9, 0x1, -R24 ;  /* 0x000000010909d824 */ /* 0x000fe200078e0a18 */
[C---:B------:R-:W-:Y:S01]  /*10c0*/  ISETP.GT.U32.AND P5, PT, R24.reuse, R13, PT ;  /* 0x0000000d1800720c */ /* 0x040fe20003fa4070 */
[C---:B------:R-:W-:Y:S01]  /*10d0*/  IMAD R16, R24.reuse, R16, R25 ;  /* 0x0000001018107224 */ /* 0x040fe200078e0219 */
[----:B------:R-:W-:Y:S01]  /*10e0*/  ISETP.GT.U32.AND P1, PT, R24, R14, PT ;  /* 0x0000000e1800720c */ /* 0x000fe20003f24070 */
[----:B------:R-:W-:Y:S01]  /*10f0*/  IMAD.HI.U32 R17, R6, R27, RZ ;  /* 0x0000001b06117227 */ /* 0x000fe200078e00ff */
[----:B------:R-:W-:-:S02]  /*1100*/  IABS R19, R35 ;  /* 0x0000002300137213 */ /* 0x000fc40000000000 */
[----:B------:R-:W-:Y:S01]  /*1110*/  IABS R25, R36 ;  /* 0x0000002400197213 */ /* 0x000fe20000000000 */
[--C-:B------:R-:W-:Y:S01]  /*1120*/  @!P6 IMAD.IADD R12, R12, 0x1, -R24.reuse ;  /* 0x000000010c0ce824 */ /* 0x100fe200078e0a18 */
[C---:B------:R-:W-:Y:S01]  /*1130*/  ISETP.GT.U32.AND P6, PT, R24.reuse, R16, PT ;  /* 0x000000101800720c */ /* 0x040fe20003fc4070 */
[----:B------:R-:W-:Y:S01]  /*1140*/  @!P2 IMAD.IADD R11, R11, 0x1, -R24 ;  /* 0x000000010b0ba824 */ /* 0x000fe200078e0a18 */
[----:B------:R-:W-:Y:S01]  /*1150*/  ISETP.GT.U32.AND P2, PT, R24, R15, PT ;  /* 0x0000000f1800720c */ /* 0x000fe20003f44070 */
[----:B------:R-:W-:Y:S02]  /*1160*/  IMAD.MOV R17, RZ, RZ, -R17 ;  /* 0x000000ffff117224 */ /* 0x000fe400078e0a11 */
[----:B------:R-:W-:-:S04]  /*1170*/  IMAD.HI.U32 R8, R6, R19, RZ ;  /* 0x0000001306087227 */ /* 0x000fc800078e00ff */
[C---:B------:R-:W-:Y:S01]  /*1180*/  IMAD R17, R24.reuse, R17, R27 ;  /* 0x0000001118117224 */ /* 0x040fe200078e021b */
[----:B------:R-:W-:Y:S01]  /*1190*/  IABS R27, R37 ;  /* 0x00000025001b7213 */ /* 0x000fe20000000000 */
[----:B------:R-:W-:Y:S01]  /*11a0*/  @!P5 IMAD.IADD R13, R13, 0x1, -R24 ;  /* 0x000000010d0dd824 */ /* 0x000fe200078e0a18 */
[----:B------:R-:W-:Y:S01]  /*11b0*/  ISETP.GT.U32.AND P5, PT, R24, R12, PT ;  /* 0x0000000c1800720c */ /* 0x000fe20003fa4070 */
[----:B------:R-:W-:Y:S02]  /*11c0*/  IMAD.MOV R8, RZ, RZ, -R8 ;  /* 0x000000ffff087224 */ /* 0x000fe400078e0a08 */
[----:B------:R-:W-:Y:S01]  /*11d0*/  @!P1 IMAD.IADD R14, R14, 0x1, -R24 ;  /* 0x000000010e0e9824 */ /* 0x000fe200078e0a18 */
[C---:B------:R-:W-:Y:S01]  /*11e0*/  ISETP.GT.U32.AND P1, PT, R24.reuse, R13, PT ;  /* 0x0000000d1800720c */ /* 0x040fe20003f24070 */
[----:B------:R-:W-:Y:S02]  /*11f0*/  IMAD R8, R24, R8, R19 ;  /* 0x0000000818087224 */ /* 0x000fe400078e0213 */
[----:B------:R-:W-:-:S04]  /*1200*/  IMAD.HI.U32 R18, R6, R25, RZ ;  /* 0x0000001906127227 */ /* 0x000fc800078e00ff */
[----:B------:R-:W-:-:S04]  /*1210*/  IMAD.HI.U32 R19, R6, R27, RZ ;  /* 0x0000001b06137227 */ /* 0x000fc800078e00ff */
[----:B------:R-:W-:-:S04]  /*1220*/  IMAD.HI.U32 R6, R6, R29, RZ ;  /* 0x0000001d06067227 */ /* 0x000fc800078e00ff */
[--C-:B------:R-:W-:Y:S02]  /*1230*/  @!P6 IMAD.IADD R16, R16, 0x1, -R24.reuse ;  /* 0x000000011010e824 */ /* 0x100fe400078e0a18 */
[----:B------:R-:W-:Y:S02]  /*1240*/  IMAD R40, R0, 0x200, R41 ;  /* 0x0000020000287824 */ /* 0x000fe400078e0229 */
[----:B------:R-:W-:Y:S01]  /*1250*/  @!P2 IMAD.IADD R15, R15, 0x1, -R24 ;  /* 0x000000010f0fa824 */ /* 0x000fe200078e0a18 */
[C---:B------:R-:W-:Y:S01]  /*1260*/  ISETP.GT.U32.AND P2, PT, R24.reuse, R14, PT ;  /* 0x0000000e1800720c */ /* 0x040fe20003f44070 */
[----:B------:R-:W-:Y:S01]  /*1270*/  IMAD.MOV R6, RZ, RZ, -R6 ;  /* 0x000000ffff067224 */ /* 0x000fe200078e0a06 */
[----:B------:R-:W-:Y:S01]  /*1280*/  ISETP.GT.U32.AND P6, PT, R24, R16, PT ;  /* 0x000000101800720c */ /* 0x000fe20003fc4070 */
[----:B------:R-:W-:Y:S01]  /*1290*/  VIADD R39, R40, 0x100 ;  /* 0x0000010028277836 */ /* 0x000fe20000000000 */
[----:B------:R-:W-:Y:S01]  /*12a0*/  STL [R1+0xfc], R40 ;  /* 0x0000fc2801007387 */ /* 0x000fe20000100800 */
[----:B------:R-:W-:-:S02]  /*12b0*/  IMAD.MOV R18, RZ, RZ, -R18 ;  /* 0x000000ffff127224 */ /* 0x000fc400078e0a12 */
[----:B------:R-:W-:Y:S01]  /*12c0*/  IMAD R20, R24, R6, R29 ;  /* 0x0000000618147224 */ /* 0x000fe200078e021d */
[----:B------:R-:W-:Y:S01]  /*12d0*/  IABS R6, R40 ;  /* 0x0000002800067213 */ /* 0x000fe20000000000 */
[--C-:B------:R-:W-:Y:S01]  /*12e0*/  @!P5 IMAD.IADD R12, R12, 0x1, -R24.reuse ;  /* 0x000000010c0cd824 */ /* 0x100fe200078e0a18 */
[----:B------:R-:W-:Y:S01]  /*12f0*/  IABS R22, R39 ;  /* 0x0000002700167213 */ /* 0x000fe20000000000 */
[C---:B------:R-:W-:Y:S01]  /*1300*/  IMAD R18, R24.reuse, R18, R25 ;  /* 0x0000001218127224 */ /* 0x040fe200078e0219 */
[C---:B------:R-:W-:Y:S01]  /*1310*/  ISETP.GT.U32.AND P5, PT, R24.reuse, R17, PT ;  /* 0x000000111800720c */ /* 0x040fe20003fa4070 */
[----:B------:R-:W-:Y:S01]  /*1320*/  @!P3 IMAD.MOV R9, RZ, RZ, -R9 ;  /* 0x000000ffff09b224 */ /* 0x000fe200078e0a09 */
[C---:B------:R-:W-:Y:S01]  /*1330*/  ISETP.GT.U32.AND P3, PT, R24.reuse, R15, PT ;  /* 0x0000000f1800720c */ /* 0x040fe20003f64070 */
[--C-:B------:R-:W-:Y:S01]  /*1340*/  @!P1 IMAD.IADD R13, R13, 0x1, -R24.reuse ;  /* 0x000000010d0d9824 */ /* 0x100fe200078e0a18 */
[----:B------:R-:W-:Y:S01]  /*1350*/  ISETP.GT.U32.AND P1, PT, R24, R8, PT ;  /* 0x000000081800720c */ /* 0x000fe20003f24070 */
[----:B------:R-:W-:Y:S01]  /*1360*/  IMAD.HI.U32 R0, R4, R6, RZ ;  /* 0x0000000604007227 */ /* 0x000fe200078e00ff */
[----:B------:R-:W1:Y:S03]  /*1370*/  LDS R25, [UR7] ;  /* 0x00000007ff197984 */ /* 0x000e660008000800 */
[----:B------:R-:W-:Y:S01]  /*1380*/  @!P2 IMAD.IADD R14, R14, 0x1, -R24 ;  /* 0x000000010e0ea824 */ /* 0x000fe200078e0a18 */
[----:B------:R-:W-:Y:S01]  /*1390*/  ISETP.GT.U32.AND P2, PT, R24, R18, PT ;  /* 0x000000121800720c */ /* 0x000fe20003f44070 */
[----:B------:R-:W-:Y:S01]  /*13a0*/  IMAD.HI.U32 R4, R4, R22, RZ ;  /* 0x0000001604047227 */ /* 0x000fe200078e00ff */
[----:B------:R2:W-:Y:S03]  /*13b0*/  STL [R1+0x240], R39 ;  /* 0x0002402701007387 */ /* 0x0005e60000100800 */
[----:B------:R-:W-:-:S02]  /*13c0*/  IMAD.MOV R19, RZ, RZ, -R19 ;  /* 0x000000ffff137224 */ /* 0x000fc400078e0a13 */
[----:B------:R-:W-:Y:S01]  /*13d0*/  @!P6 IMAD.IADD R16, R16, 0x1, -R24 ;  /* 0x000000011010e824 */ /* 0x000fe200078e0a18 */
[----:B------:R-:W-:Y:S01]  /*13e0*/  ISETP.GE.AND P6, PT, R28, RZ, PT ;  /* 0x000000ff1c00720c */ /* 0x000fe20003fc6270 */
[----:B------:R-:W-:Y:S02]  /*13f0*/  IMAD.MOV R4, RZ, RZ, -R4 ;  /* 0x000000ffff047224 */ /* 0x000fe400078e0a04 */
[----:B------:R-:W-:Y:S02]  /*1400*/  IMAD R19, R24, R19, R27 ;  /* 0x0000001318137224 */ /* 0x000fe400078e021b */
[----:B------:R-:W-:Y:S01]  /*1410*/  IMAD R4, R23, R4, R22 ;  /* 0x0000000417047224 */ /* 0x000fe200078e0216 */
[----:B------:R-:W-:Y:S01]  /*1420*/  @!P2 IADD3 R18, PT, PT, R18, -R24, RZ ;  /* 0x800000181212a210 */ /* 0x000fe20007ffe0ff */
[--C-:B------:R-:W-:Y:S01]  /*1430*/  @!P5 IMAD.IADD R17, R17, 0x1, -R24.reuse ;  /* 0x000000011111d824 */ /* 0x100fe200078e0a18 */
[C---:B------:R-:W-:Y:S01]  /*1440*/  ISETP.GT.U32.AND P5, PT, R24.reuse, R20, PT ;  /* 0x000000141800720c */ /* 0x040fe20003fa4070 */
[--C-:B------:R-:W-:Y:S01]  /*1450*/  @!P3 IMAD.IADD R15, R15, 0x1, -R24.reuse ;  /* 0x000000010f0fb824 */ /* 0x100fe200078e0a18 */
[----:B------:R-:W-:Y:S01]  /*1460*/  ISETP.GT.U32.AND P3, PT, R24, R19, PT ;  /* 0x000000131800720c */ /* 0x000fe20003f64070 */
[----:B------:R-:W-:Y:S01]  /*1470*/  @!P1 IMAD.IADD R8, R8, 0x1, -R24 ;  /* 0x0000000108089824 */ /* 0x000fe200078e0a18 */
[----:B------:R-:W-:Y:S01]  /*1480*/  ISETP.GE.AND P1, PT, R30, RZ, PT ;  /* 0x000000ff1e00720c */ /* 0x000fe20003f26270 */
[----:B------:R-:W-:Y:S01]  /*1490*/  IMAD.MOV R0, RZ, RZ, -R0 ;  /* 0x000000ffff007224 */ /* 0x000fe200078e0a00 */
[----:B------:R-:W-:Y:S01]  /*14a0*/  ISETP.GE.AND P2, PT, R31, RZ, PT ;  /* 0x000000ff1f00720c */ /* 0x000fe20003f46270 */
[----:B------:R-:W-:Y:S01]  /*14b0*/  @!P0 IMAD.MOV R11, RZ, RZ, -R11 ;  /* 0x000000ffff0b8224 */ /* 0x000fe200078e0a0b */
[C---:B------:R-:W-:Y:S01]  /*14c0*/  ISETP.GT.U32.AND P0, PT, R23.reuse, R4, PT ;  /* 0x000000041700720c */ /* 0x040fe20003f04070 */
[C---:B------:R-:W-:Y:S01]  /*14d0*/  IMAD R0, R23.reuse, R0, R6 ;  /* 0x0000000017007224 */ /* 0x040fe200078e0206 */
[----:B------:R-:W-:Y:S01]  /*14e0*/  LOP3.LUT R6, RZ, R3, RZ, 0x33, !PT ;  /* 0x00000003ff067212 */ /* 0x000fe200078e33ff */
[----:B------:R-:W-:Y:S01]  /*14f0*/  @!P6 IMAD.MOV R12, RZ, RZ, -R12 ;  /* 0x000000ffff0ce224 */ /* 0x000fe200078e0a0c */
[----:B------:R-:W-:Y:S01]  /*1500*/  ISETP.GT.U32.AND P6, PT, R24, R18, PT ;  /* 0x000000121800720c */ /* 0x000fe20003fc4070 */
[----:B------:R-:W-:Y:S01]  /*1510*/  @!P4 IMAD.MOV R10, RZ, RZ, -R10 ;  /* 0x000000ffff0ac224 */ /* 0x000fe200078e0a0a */
[----:B------:R-:W-:Y:S01]  /*1520*/  ISETP.GT.U32.AND P4, PT, R23, R0, PT ;  /* 0x000000001700720c */ /* 0x000fe20003f84070 */
[--C-:B------:R-:W-:Y:S01]  /*1530*/  @!P5 IMAD.IADD R20, R20, 0x1, -R24.reuse ;  /* 0x000000011414d824 */ /* 0x100fe200078e0a18 */
[----:B------:R-:W-:Y:S01]  /*1540*/  ISETP.GT.U32.AND P5, PT, R24, R17, PT ;  /* 0x000000111800720c */ /* 0x000fe20003fa4070 */
[----:B------:R-:W-:Y:S01]  /*1550*/  @!P3 IMAD.IADD R19, R19, 0x1, -R24 ;  /* 0x000000011313b824 */ /* 0x000fe200078e0a18 */
[----:B------:R-:W-:Y:S01]  /*1560*/  ISETP.GE.AND P3, PT, R32, RZ, PT ;  /* 0x000000ff2000720c */ /* 0x000fe20003f66270 */
[----:B------:R-:W-:Y:S01]  /*1570*/  @!P1 IMAD.MOV R13, RZ, RZ, -R13 ;  /* 0x000000ffff0d9224 */ /* 0x000fe200078e0a0d */
[----:B------:R-:W-:Y:S01]  /*1580*/  ISETP.GT.U32.AND P1, PT, R24, R8, PT ;  /* 0x000000081800720c */ /* 0x000fe20003f24070 */
[--C-:B------:R-:W-:Y:S01]  /*1590*/  @!P0 IMAD.IADD R4, R4, 0x1, -R23.reuse ;  /* 0x0000000104048824 */ /* 0x100fe200078e0a17 */
[----:B-1----:R-:W-:Y:S01]  /*15a0*/  R2UR UR10, R25 ;  /* 0x00000000190a72ca */ /* 0x002fe200000e0000 */
[----:B------:R-:W-:Y:S01]  /*15b0*/  @!P2 IMAD.MOV R14, RZ, RZ, -R14 ;  /* 0x000000ffff0ea224 */ /* 0x000fe200078e0a0e */
[----:B------:R-:W-:Y:S01]  /*15c0*/  BAR.SYNC.DEFER_BLOCKING 0x0 ;  /* 0x0000000000007b1d */ /* 0x000fe20000010000 */
[--C-:B------:R-:W-:Y:S01]  /*15d0*/  @!P6 IMAD.IADD R18, R18, 0x1, -R24.reuse ;  /* 0x000000011212e824 */ /* 0x100fe200078e0a18 */
[----:B------:R-:W-:Y:S01]  /*15e0*/  ISETP.GT.U32.AND P0, PT, R23, R4, PT ;  /* 0x000000041700720c */ /* 0x000fe20003f04070 */
[----:B------:R-:W-:Y:S01]  /*15f0*/  @!P4 IMAD.IADD R0, R0, 0x1, -R23 ;  /* 0x000000010000c824 */ /* 0x000fe200078e0a17 */
[----:B------:R-:W-:Y:S01]  /*1600*/  ISETP.GE.AND P6, PT, R35, RZ, PT ;  /* 0x000000ff2300720c */ /* 0x000fe20003fc6270 */
[--C-:B------:R-:W-:Y:S01]  /*1610*/  @!P5 IMAD.IADD R17, R17, 0x1, -R24.reuse ;  /* 0x000000011111d824 */ /* 0x100fe200078e0a18 */
[----:B------:R-:W-:Y:S01]  /*1620*/  ISETP.GE.AND P5, PT, R33, RZ, PT ;  /* 0x000000ff2100720c */ /* 0x000fe20003fa6270 */
[----:B------:R-:W-:Y:S01]  /*1630*/  @!P3 IMAD.MOV R15, RZ, RZ, -R15 ;  /* 0x000000ffff0fb224 */ /* 0x000fe200078e0a0f */
[----:B------:R-:W-:Y:S01]  /*1640*/  ISETP.GT.U32.AND P2, PT, R24, R19, PT ;  /* 0x000000131800720c */ /* 0x000fe20003f44070 */
[----:B------:R-:W-:Y:S01]  /*1650*/  @!P1 IMAD.IADD R8, R8, 0x1, -R24 ;  /* 0x0000000108089824 */ /* 0x000fe200078e0a18 */
[----:B------:R-:W-:-:S02]  /*1660*/  ISETP.GT.U32.AND P4, PT, R24, R20, PT ;  /* 0x000000141800720c */ /* 0x000fc40003f84070 */
[----:B------:R-:W-:Y:S02]  /*1670*/  ISETP.GT.U32.AND P3, PT, R23, R0, PT ;  /* 0x000000001700720c */ /* 0x000fe40003f64070 */
[----:B------:R-:W-:Y:S01]  /*1680*/  ISETP.GE.AND P1, PT, R34, RZ, PT ;  /* 0x000000ff2200720c */ /* 0x000fe20003f26270 */
[--C-:B------:R-:W-:Y:S01]  /*1690*/  @!P0 IMAD.IADD R4, R4, 0x1, -R23.reuse ;  /* 0x0000000104048824 */ /* 0x100fe200078e0a17 */
[----:B------:R-:W-:Y:S01]  /*16a0*/  ISETP.GE.AND P0, PT, R40, RZ, PT ;  /* 0x000000ff2800720c */ /* 0x000fe20003f06270 */
[----:B------:R-:W-:Y:S01]  /*16b0*/  @!P6 IMAD.MOV R8, RZ, RZ, -R8 ;  /* 0x000000ffff08e224 */ /* 0x000fe200078e0a08 */
[----:B------:R-:W-:Y:S02]  /*16c0*/  ISETP.GE.AND P6, PT, R39, RZ, PT ;  /* 0x000000ff2700720c */ /* 0x000fe40003fc6270 */
[----:B------:R-:W-:Y:S01]  /*16d0*/  @!P5 IADD3 R16, PT, PT, -R16, RZ, RZ ;  /* 0x000000ff1010d210 */ /* 0x000fe20007ffe1ff */
[--C-:B------:R-:W-:Y:S01]  /*16e0*/  @!P2 IMAD.IADD R19, R19, 0x1, -R24.reuse ;  /* 0x000000011313a824 */ /* 0x100fe200078e0a18 */
[----:B------:R-:W-:Y:S01]  /*16f0*/  ISETP.NE.AND P5, PT, R3, RZ, PT ;  /* 0x000000ff0300720c */ /* 0x000fe20003fa5270 */
[----:B------:R-:W-:Y:S01]  /*1700*/  @!P4 IMAD.IADD R20, R20, 0x1, -R24 ;  /* 0x000000011414c824 */ /* 0x000fe200078e0a18 */
[----:B------:R-:W-:Y:S01]  /*1710*/  ISETP.GE.AND P2, PT, R36, RZ, PT ;  /* 0x000000ff2400720c */ /* 0x000fe20003f46270 */
[----:B------:R-:W-:Y:S01]  /*1720*/  @!P3 IMAD.IADD R0, R0, 0x1, -R23 ;  /* 0x000000010000b824 */ /* 0x000fe200078e0a17 */
[----:B------:R-:W-:Y:S01]  /*1730*/  ISETP.GE.AND P4, PT, R37, RZ, PT ;  /* 0x000000ff2500720c */ /* 0x000fe20003f86270 */
[----:B------:R-:W-:Y:S01]  /*1740*/  @!P1 IMAD.MOV R17, RZ, RZ, -R17 ;  /* 0x000000ffff119224 */ /* 0x000fe200078e0a11 */
[----:B------:R-:W-:Y:S01]  /*1750*/  ISETP.GE.AND P3, PT, R26, RZ, PT ;  /* 0x000000ff1a00720c */ /* 0x000fe20003f66270 */
[----:B------:R-:W-:Y:S01]  /*1760*/  @!P0 IMAD.MOV R0, RZ, RZ, -R0 ;  /* 0x000000ffff008224 */ /* 0x000fe200078e0a00 */
[----:B------:R-:W-:Y:S01]  /*1770*/  ISETP.NE.AND P1, PT, R2, RZ, PT ;  /* 0x000000ff0200720c */ /* 0x000fe20003f25270 */
[----:B------:R-:W-:Y:S01]  /*1780*/  @!P6 IMAD.MOV R4, RZ, RZ, -R4 ;  /* 0x000000ffff04e224 */ /* 0x000fe200078e0a04 */
[----:B------:R-:W-:Y:S01]  /*1790*/  LOP3.LUT R3, RZ, R2, RZ, 0x33, !PT ;  /* 0x00000002ff037212 */ /* 0x000fe200078e33ff */
[----:B---3--:R-:W-:Y:S01]  /*17a0*/  VIADD R2, R252, 0xffffffff ;  /* 0xfffffffffc027836 */ /* 0x008fe20000000000 */
[----:B------:R-:W-:-:S02]  /*17b0*/  SEL R22, R6, R5, !P5 ;  /* 0x0000000506167207 */ /* 0x000fc40006800000 */
[C---:B------:R-:W-:Y:S01]  /*17c0*/  SEL R5, R3.reuse, R0, !P1 ;  /* 0x0000000003057207 */ /* 0x040fe20004800000 */
[----:B------:R-:W-:Y:S01]  /*17d0*/  @!P2 IMAD.MOV R18, RZ, RZ, -R18 ;  /* 0x000000ffff12a224 */ /* 0x000fe200078e0a12 */
[----:B------:R-:W-:Y:S01]  /*17e0*/  ISETP.GE.U32.AND P0, PT, R2, 0x7fffffc0, PT ;  /* 0x7fffffc00200780c */ /* 0x000fe20003f06070 */
[----:B------:R-:W-:Y:S01]  /*17f0*/  VIADD R2, R252, 0xfffffffe ;  /* 0xfffffffefc027836 */ /* 0x000fe20000000000 */
[----:B------:R-:W-:Y:S01]  /*1800*/  SEL R34, R3, R4, !P1 ;  /* 0x0000000403227207 */ /* 0x000fe20004800000 */
[----:B------:R-:W-:Y:S01]  /*1810*/  @!P4 IMAD.MOV R19, RZ, RZ, -R19 ;  /* 0x000000ffff13c224 */ /* 0x000fe200078e0a13 */
[----:B------:R-:W-:Y:S01]  /*1820*/  SEL R10, R6, R10, !P5 ;  /* 0x0000000a060a7207 */ /* 0x000fe20006800000 */
[----:B------:R-:W-:Y:S01]  /*1830*/  @!P3 IMAD.MOV R20, RZ, RZ, -R20 ;  /* 0x000000ffff14b224 */ /* 0x000fe200078e0a14 */
[----:B------:R-:W-:Y:S01]  /*1840*/  ISETP.GE.U32.AND P1, PT, R2, 0x7fffffbf, PT ;  /* 0x7fffffbf0200780c */ /* 0x000fe20003f26070 */
[----:B------:R-:W-:Y:S01]  /*1850*/  VIADD R2, R252, 0xfffffffc ;  /* 0xfffffffcfc027836 */ /* 0x000fe20000000000 */
[----:B------:R-:W-:Y:S01]  /*1860*/  SEL R7, R6, R7, !P5 ;  /* 0x0000000706077207 */ /* 0x000fe20006800000 */
[----:B------:R-:W-:Y:S01]  /*1870*/  VIADD R3, R252, 0xfffffffd ;  /* 0xfffffffdfc037836 */ /* 0x000fe20000000000 */
[----:B------:R-:W-:Y:S01]  /*1880*/  SEL R9, R6, R9, !P5 ;  /* 0x0000000906097207 */ /* 0x000fe20006800000 */
[----:B------:R-:W-:Y:S01]  /*1890*/  IMAD R0, R248, UR5, RZ ;  /* 0x00000005f8007c24 */ /* 0x000fe2000f8e02ff */
[----:B------:R-:W-:Y:S01]  /*18a0*/  SEL R23, R6, R11, !P5 ;  /* 0x0000000b06177207 */ /* 0x000fe20006800000 */
[----:B------:R-:W-:Y:S01]  /*18b0*/  IMAD R11, R10, UR11, RZ ;  /* 0x0000000b0a0b7c24 */ /* 0x000fe2000f8e02ff */
[C---:B------:R-:W-:Y:S01]  /*18c0*/  SEL R12, R6.reuse, R12, !P5 ;  /* 0x0000000c060c7207 */ /* 0x040fe20006800000 */
[----:B------:R-:W-:Y:S01]  /*18d0*/  IMAD R9, R9, UR11, RZ ;  /* 0x0000000b09097c24 */ /* 0x000fe2000f8e02ff */
[C---:B------:R-:W-:Y:S01]  /*18e0*/  SEL R24, R6.reuse, R13, !P5 ;  /* 0x0000000d06187207 */ /* 0x040fe20006800000 */
[----:B------:R-:W-:Y:S01]  /*18f0*/  IMAD R13, R23, UR11, RZ ;  /* 0x0000000b170d7c24 */ /* 0x000fe2000f8e02ff */
[----:B------:R-:W-:-:S02]  /*1900*/  SEL R14, R6, R14, !P5 ;  /* 0x0000000e060e7207 */ /* 0x000fc40006800000 */
[----:B------:R-:W-:Y:S01]  /*1910*/  SEL R25, R6, R15, !P5 ;  /* 0x0000000f06197207 */ /* 0x000fe20006800000 */
[----:B------:R-:W-:Y:S01]  /*1920*/  IMAD R15, R12, UR11, RZ ;  /* 0x0000000b0c0f7c24 */ /* 0x000fe2000f8e02ff */
[C---:B------:R-:W-:Y:S02]  /*1930*/  SEL R16, R6.reuse, R16, !P5 ;  /* 0x0000001006107207 */ /* 0x040fe40006800000 */
[----:B------:R-:W-:Y:S01]  /*1940*/  SEL R26, R6, R17, !P5 ;  /* 0x00000011061a7207 */ /* 0x000fe20006800000 */
[----:B------:R-:W-:Y:S01]  /*1950*/  IMAD R17, R24, UR11, RZ ;  /* 0x0000000b18117c24 */ /* 0x000fe2000f8e02ff */
[----:B------:R-:W-:Y:S01]  /*1960*/  SEL R27, R6, R8, !P5 ;  /* 0x00000008061b7207 */ /* 0x000fe20006800000 */
[----:B------:R-:W-:Y:S01]  /*1970*/  IMAD R23, R16, UR11, RZ ;  /* 0x0000000b10177c24 */ /* 0x000fe2000f8e02ff */
[C---:B------:R-:W-:Y:S02]  /*1980*/  SEL R29, R6.reuse, R18, !P5 ;  /* 0x00000012061d7207 */ /* 0x040fe40006800000 */
[----:B------:R-:W-:Y:S01]  /*1990*/  SEL R31, R6, R19, !P5 ;  /* 0x00000013061f7207 */ /* 0x000fe20006800000 */
[----:B------:R-:W-:Y:S01]  /*19a0*/  IMAD R19, R14, UR11, RZ ;  /* 0x0000000b0e137c24 */ /* 0x000fe2000f8e02ff */
[----:B------:R-:W-:Y:S01]  /*19b0*/  SEL R33, R6, R20, !P5 ;  /* 0x0000001406217207 */ /* 0x000fe20006800000 */
[----:B------:R-:W-:Y:S01]  /*19c0*/  IMAD R29, R29, UR11, RZ ;  /* 0x0000000b1d1d7c24 */ /* 0x000fe2000f8e02ff */
[----:B------:R-:W-:Y:S01]  /*19d0*/  ISETP.GE.U32.AND P4, PT, R2, 0x7fffffbd, PT ;  /* 0x7fffffbd0200780c */ /* 0x000fe20003f86070 */
[----:B------:R-:W-:Y:S01]  /*19e0*/  IMAD R2, R22, UR11, RZ ;  /* 0x0000000b16027c24 */ /* 0x000fe2000f8e02ff */
[----:B------:R-:W-:Y:S01]  /*19f0*/  SEL R6, R6, R21, !P5 ;  /* 0x0000001506067207 */ /* 0x000fe20006800000 */
[----:B------:R-:W-:Y:S01]  /*1a00*/  IMAD R21, R25, UR11, RZ ;  /* 0x0000000b19157c24 */ /* 0x000fe2000f8e02ff */
[----:B------:R-:W-:Y:S01]  /*1a10*/  ISETP.GE.U32.AND P2, PT, R3, 0x7fffffbe, PT ;  /* 0x7fffffbe0300780c */ /* 0x000fe20003f46070 */
[----:B------:R-:W-:Y:S01]  /*1a20*/  IMAD R3, R7, UR11, RZ ;  /* 0x0000000b07037c24 */ /* 0x000fe2000f8e02ff */
[----:B-----5:R-:W-:Y:S01]  /*1a30*/  LEA R36, P3, R0, UR22, 0x2 ;  /* 0x0000001600247c11 */ /* 0x020fe2000f8610ff */
[----:B------:R-:W-:-:S02]  /*1a40*/  IMAD R37, R6, UR11, RZ ;  /* 0x0000000b06257c24 */ /* 0x000fc4000f8e02ff */
[----:B------:R-:W-:Y:S01]  /*1a50*/  IMAD R25, R26, UR11, RZ ;  /* 0x0000000b1a197c24 */ /* 0x000fe2000f8e02ff */
[----:B------:R-:W-:Y:S01]  /*1a60*/  LEA.HI.X.SX32 R40, R0, UR23, 0x2, P3 ;  /* 0x0000001700287c11 */ /* 0x000fe200098f16ff */
[----:B------:R-:W-:Y:S01]  /*1a70*/  IMAD R0, R5, UR9, RZ ;  /* 0x0000000905007c24 */ /* 0x000fe2000f8e02ff */
[CC--:B------:R-:W-:Y:S01]  /*1a80*/  LEA R4, P3, R2.reuse, R36.reuse, 0x2 ;  /* 0x0000002402047211 */ /* 0x0c0fe200078610ff */
[----:B------:R-:W-:Y:S01]  /*1a90*/  IMAD R27, R27, UR11, RZ ;  /* 0x0000000b1b1b7c24 */ /* 0x000fe2000f8e02ff */
[-C--:B------:R-:W-:Y:S01]  /*1aa0*/  LEA R10, P6, R11, R36.reuse, 0x2 ;  /* 0x000000240b0a7211 */ /* 0x080fe200078c10ff */
[----:B------:R-:W-:Y:S01]  /*1ab0*/  IMAD R31, R31, UR11, RZ ;  /* 0x0000000b1f1f7c24 */ /* 0x000fe2000f8e02ff */
[----:B------:R-:W-:Y:S01]  /*1ac0*/  LEA R6, P5, R3, R36, 0x2 ;  /* 0x0000002403067211 */ /* 0x000fe200078a10ff */
[----:B------:R-:W-:Y:S01]  /*1ad0*/  IMAD R33, R33, UR11, RZ ;  /* 0x0000000b21217c24 */ /* 0x000fe2000f8e02ff */
[-C--:B------:R-:W-:Y:S01]  /*1ae0*/  LEA.HI.X.SX32 R5, R2, R40.reuse, 0x2, P3 ;  /* 0x0000002802057211 */ /* 0x080fe200018f16ff */
[----:B------:R-:W-:Y:S01]  /*1af0*/  IMAD R2, R34, UR9, RZ ;  /* 0x0000000922027c24 */ /* 0x000fe2000f8e02ff */
[----:B------:R-:W-:Y:S01]  /*1b00*/  LEA.HI.X.SX32 R11, R11, R40, 0x2, P6 ;  /* 0x000000280b0b7211 */ /* 0x000fe200030f16ff */
[----:B------:R-:W-:Y:S01]  /*1b10*/  UIADD3 UR9, UPT, UPT, UR10, UR6, URZ ;  /* 0x000000060a097290 */ /* 0x000fe2000fffe0ff */
[----:B------:R-:W-:-:S02]  /*1b20*/  LEA R8, P3, R9, R36, 0x2 ;  /* 0x0000002409087211 */ /* 0x000fc400078610ff */
[----:B------:R-:W-:Y:S01]  /*1b30*/  LEA.HI.X.SX32 R7, R3, R40, 0x2, P5 ;  /* 0x0000002803077211 */ /* 0x000fe200028f16ff */
[----:B------:R-:W-:Y:S01]  /*1b40*/  VIADD R3, R252, 0xfffffffa ;  /* 0xfffffffafc037836 */ /* 0x000fe20000000000 */
[-C--:B------:R-:W-:Y:S02]  /*1b50*/  LEA R16, P6, R17, R36.reuse, 0x2 ;  /* 0x0000002411107211 */ /* 0x080fe400078c10ff */
[----:B------:R-:W-:Y:S02]  /*1b60*/  LEA R12, P5, R13, R36, 0x2 ;  /* 0x000000240d0c7211 */ /* 0x000fe400078a10ff */
[-C--:B------:R-:W-:Y:S02]  /*1b70*/  LEA.HI.X.SX32 R9, R9, R40.reuse, 0x2, P3 ;  /* 0x0000002809097211 */ /* 0x080fe400018f16ff */
[----:B------:R-:W-:Y:S02]  /*1b80*/  LEA.HI.X.SX32 R17, R17, R40, 0x2, P6 ;  /* 0x0000002811117211 */ /* 0x000fe400030f16ff */
[----:B------:R-:W-:-:S02]  /*1b90*/  LEA R14, P3, R15, R36, 0x2 ;  /* 0x000000240f0e7211 */ /* 0x000fc400078610ff */
[----:B------:R-:W-:Y:S02]  /*1ba0*/  LEA.HI.X.SX32 R13, R13, R40, 0x2, P5 ;  /* 0x000000280d0d7211 */ /* 0x000fe400028f16ff */
        /* <DEDUP_REMOVED lines=12> */
[C---:B------:R-:W-:Y:S02]  /*1c70*/  LEA R34, P6, R0.reuse, UR20, 0x2 ;  /* 0x0000001400227c11 */ /* 0x040fe4000f8c10ff */
[----:B------:R-:W-:Y:S02]  /*1c80*/  LEA R30, P5, R31, R36, 0x2 ;  /* 0x000000241f1e7211 */ /* 0x000fe400078a10ff */
[----:B------:R-:W-:Y:S02]  /*1c90*/  LEA.HI.X.SX32 R27, R27, R40, 0x2, P3 ;  /* 0x000000281b1b7211 */ /* 0x000fe400018f16ff */
[----:B------:R-:W-:Y:S02]  /*1ca0*/  LEA.HI.X.SX32 R35, R0, UR21, 0x2, P6 ;  /* 0x0000001500237c11 */ /* 0x000fe4000b0f16ff */
[----:B------:R-:W-:-:S02]  /*1cb0*/  LEA R32, P3, R33, R36, 0x2 ;  /* 0x0000002421207211 */ /* 0x000fc400078610ff */
[----:B------:R-:W-:Y:S02]  /*1cc0*/  LEA.HI.X.SX32 R31, R31, R40, 0x2, P5 ;  /* 0x000000281f1f7211 */ /* 0x000fe400028f16ff */
[C---:B------:R-:W-:Y:S02]  /*1cd0*/  LEA R38, P6, R2.reuse, UR20, 0x2 ;  /* 0x0000001402267c11 */ /* 0x040fe4000f8c10ff */
[----:B------:R-:W-:Y:S02]  /*1ce0*/  LEA R36, P5, R37, R36, 0x2 ;  /* 0x0000002425247211 */ /* 0x000fe400078a10ff */
[----:B------:R-:W-:Y:S02]  /*1cf0*/  LEA.HI.X.SX32 R33, R33, R40, 0x2, P3 ;  /* 0x0000002821217211 */ /* 0x000fe400018f16ff */
[----:B--2---:R-:W-:Y:S01]  /*1d00*/  LEA.HI.X.SX32 R39, R2, UR21, 0x2, P6 ;  /* 0x0000001502277c11 */ /* 0x004fe2000b0f16ff */
[----:B------:R-:W-:Y:S01]  /*1d10*/  VIADD R2, R252, 0xfffffffb ;  /* 0xfffffffbfc027836 */ /* 0x000fe20000000000 */
[----:B------:R-:W-:-:S02]  /*1d20*/  ISETP.NE.U32.AND P3, PT, R41, RZ, PT ;  /* 0x000000ff2900720c */ /* 0x000fc40003f65070 */
[----:B------:R-:W-:Y:S01]  /*1d30*/  LEA.HI.X.SX32 R37, R37, R40, 0x2, P5 ;  /* 0x0000002825257211 */ /* 0x000fe200028f16ff */
[----:B------:R-:W-:Y:S10]  /*1d40*/  BRA.U UP0, `(.L_x_5) ;  /* 0x0000000100187547 */ /* 0x000ff4000b800000 */
[----:B------:R-:W-:Y:S01]  /*1d50*/  ELECT P5, URZ, PT ;  /* 0x0000000000ff782f */ /* 0x000fe200038a0000 */
[----:B------:R-:W-:Y:S01]  /*1d60*/  IMAD.MOV.U32 R0, RZ, RZ, 0x1 ;  /* 0x00000001ff007424 */ /* 0x000fe200078e00ff */
[----:B------:R-:W-:Y:S01]  /*1d70*/  UMOV UR11, 0x40 ;  /* 0x00000040000b7882 */ /* 0x000fe20000000000 */
[----:B------:R-:W-:Y:S01]  /*1d80*/  UVIRTCOUNT.DEALLOC.SMPOOL 0x80 ;  /* 0x000000800000784c */ /* 0x000fe20000000000 */
[----:B------:R-:W-:-:S09]  /*1d90*/  ULEA UR11, UR8, UR11, 0x18 ;  /* 0x0000000b080b7291 */ /* 0x000fd2000f8ec0ff */
[----:B------:R1:W-:Y:S03]  /*1da0*/  @P5 STS.U8 [UR11], R0 ;  /* 0x00000000ff005988 */ /* 0x0003e6000800000b */
.L_x_5:
[----:B------:R-:W-:Y:S01]  /*1db0*/  ULEA UR11, UR12, UR9, 0x5 ;  /* 0x000000090c0b7291 */ /* 0x000fe2000f8e28ff */
[----:B------:R-:W-:Y:S01]  /*1dc0*/  LEA R249, R41, UR7, 0x2 ;  /* 0x0000000729f97c11 */ /* 0x000fe2000f8e10ff */
[----:B------:R-:W-:Y:S02]  /*1dd0*/  USHF.L.U32 UR9, UR4, 0x1, URZ ;  /* 0x0000000104097899 */ /* 0x000fe400080006ff */
[----:B------:R-:W-:Y:S01]  /*1de0*/  IMAD.U32 R243, RZ, RZ, UR4 ;  /* 0x00000004fff37e24 */ /* 0x000fe2000f8e00ff */
[----:B------:R-:W-:Y:S01]  /*1df0*/  VOTEU.ALL UP1, P3 ;  /* 0x0000000000ff7886 */ /* 0x000fe20001820000 */
[----:B------:R-:W-:Y:S01]  /*1e00*/  UIADD3 UR8, UPT, UPT, UR7, 0x4c000, URZ ;  /* 0x0004c00007087890 */ /* 0x000fe2000fffe0ff */
[----:B-1----:R-:W-:Y:S01]  /*1e10*/  VIADD R0, R252, 0xfffffff9 ;  /* 0xfffffff9fc007836 */ /* 0x002fe20000000000 */
[----:B------:R-:W-:Y:S01]  /*1e20*/  VOTEU.ALL UP2, P3 ;  /* 0x0000000000ff7886 */ /* 0x000fe20001840000 */
[----:B------:R-:W-:Y:S01]  /*1e30*/  MOV R41, UR9 ;  /* 0x0000000900297c02 */ /* 0x000fe20008000f00 */
[----:B------:R-:W-:Y:S01]  /*1e40*/  STTM.x128 tmem[UR11], RZ ;  /* 0x000000ff000079ed */ /* 0x000fe200083c000b */
[----:B------:R-:W-:Y:S01]  /*1e50*/  UIMAD UR9, UR4, 0x3, URZ ;  /* 0x00000003040978a4 */ /* 0x000fe2000f8e02ff */
[----:B------:R-:W1:Y:S01]  /*1e60*/  FENCE.VIEW.ASYNC.T ;  /* 0x00000000000073c6 */ /* 0x000e620000000200 */
[----:B------:R-:W-:-:S04]  /*1e70*/  @!UP1 UIADD3 UR18, UPT, UPT, -UR14, 0x100000, URZ ;  /* 0x001000000e129890 */ /* 0x000fc8000fffe1ff */
[----:B------:R-:W-:Y:S02]  /*1e80*/  @!UP1 USHF.L.U32 UR19, UR18, 0xb, URZ ;  /* 0x0000000b12139899 */ /* 0x000fe400080006ff */
[----:B------:R-:W-:Y:S01]  /*1e90*/  @!UP1 USHF.L.U32 UR18, UR18, 0x1, URZ ;  /* 0x0000000112129899 */ /* 0x000fe200080006ff */
[----:B------:R-:W-:Y:S01]  /*1ea0*/  IMAD.WIDE R244, R243, 0x4, R34 ;  /* 0x00000004f3f47825 */ /* 0x000fe200078e0222 */
[----:B------:R-:W-:-:S04]  /*1eb0*/  @!UP1 UIADD3 UR14, UPT, UPT, -UR14, 0x100000, URZ ;  /* 0x001000000e0e9890 */ /* 0x000fc8000fffe1ff */
[----:B------:R-:W-:Y:S02]  /*1ec0*/  @!UP1 USHF.L.U32 UR15, UR14, 0xb, URZ ;  /* 0x0000000b0e0f9899 */ /* 0x000fe400080006ff */
[----:B------:R-:W-:Y:S01]  /*1ed0*/  @!UP1 USHF.L.U32 UR14, UR14, 0x1, URZ ;  /* 0x000000010e0e9899 */ /* 0x000fe200080006ff */
[----:B-1----:R-:W-:Y:S01]  /*1ee0*/  BAR.SYNC.DEFER_BLOCKING 0x0 ;  /* 0x0000000000007b1d */ /* 0x002fe20000010000 */
[----:B------:R-:W-:Y:S01]  /*1ef0*/  ISETP.GE.U32.AND P5, PT, R2, 0x7fffffbc, PT ;  /* 0x7fffffbc0200780c */ /* 0x000fe20003fa6070 */
[----:B------:R-:W-:Y:S01]  /*1f00*/  IMAD.U32 R45, RZ, RZ, UR9 ;  /* 0x00000009ff2d7e24 */ /* 0x000fe2000f8e00ff */
[----:B------:R-:W-:Y:S01]  /*1f10*/  USHF.L.U32 UR9, UR4, 0x2, URZ ;  /* 0x0000000204097899 */ /* 0x000fe200080006ff */
[----:B------:R-:W-:Y:S01]  /*1f20*/  IMAD.WIDE R242, R243, 0x4, R38 ;  /* 0x00000004f3f27825 */ /* 0x000fe200078e0226 */
[----:B------:R-:W-:Y:S01]  /*1f30*/  ISETP.GE.U32.AND P6, PT, R3, 0x7fffffbb, PT ;  /* 0x7fffffbb0300780c */ /* 0x000fe20003fc6070 */
[----:B------:R-:W-:Y:S01]  /*1f40*/  VOTEU.ALL UP1, P3 ;  /* 0x0000000000ff7886 */ /* 0x000fe20001820000 */
[----:B------:R-:W-:Y:S01]  /*1f50*/  UIMAD UR13, UR4, 0x3b, URZ ;  /* 0x0000003b040d78a4 */ /* 0x000fe2000f8e02ff */
[C---:B------:R-:W-:Y:S01]  /*1f60*/  IMAD.WIDE R240, R41.reuse, 0x4, R34 ;  /* 0x0000000429f07825 */ /* 0x040fe200078e0222 */
[----:B------:R-:W-:Y:S03]  /*1f70*/  STL.64 [R1+0x518], R22 ;  /* 0x0005181601007387 */ /* 0x000fe60000100a00 */
[----:B------:R-:W-:Y:S01]  /*1f80*/  IMAD.U32 R49, RZ, RZ, UR9 ;  /* 0x00000009ff317e24 */ /* 0x000fe2000f8e00ff */
[----:B------:R-:W-:Y:S01]  /*1f90*/  UIMAD UR9, UR4, 0x5, URZ ;  /* 0x00000005040978a4 */ /* 0x000fe2000f8e02ff */
[----:B------:R-:W-:Y:S01]  /*1fa0*/  IMAD.WIDE R40, R41, 0x4, R38 ;  /* 0x0000000429287825 */ /* 0x000fe200078e0226 */
[----:B------:R-:W-:Y:S03]  /*1fb0*/  STL.64 [R1+0x510], R26 ;  /* 0x0005101a01007387 */ /* 0x000fe60000100a00 */
[C---:B------:R-:W-:Y:S01]  /*1fc0*/  IMAD.WIDE R42, R45.reuse, 0x4, R34 ;  /* 0x000000042d2a7825 */ /* 0x040fe200078e0222 */
[----:B------:R-:W-:Y:S03]  /*1fd0*/  STL.64 [R1+0x508], R30 ;  /* 0x0005081e01007387 */ /* 0x000fe60000100a00 */
[----:B------:R-:W-:Y:S01]  /*1fe0*/  IMAD.U32 R53, RZ, RZ, UR9 ;  /* 0x00000009ff357e24 */ /* 0x000fe2000f8e00ff */
[----:B------:R-:W-:Y:S01]  /*1ff0*/  UIMAD UR9, UR4, 0x6, URZ ;  /* 0x00000006040978a4 */ /* 0x000fe2000f8e02ff */
[----:B------:R-:W1:Y:S02]  /*2000*/  FENCE.VIEW.ASYNC.S ;  /* 0x00000000000073c6 */ /* 0x000e640000000000 */
[----:B-1----:R1:W2:Y:S02]  /*2010*/  @!UP1 SYNCS.EXCH.64 URZ, [UR8], UR18 ;  /* 0x0000001208ff95b2 */ /* 0x0022a40008000100 */
[----:B--2---:R-:W-:Y:S01]  /*2020*/  BAR.SYNC.DEFER_BLOCKING 0x0 ;  /* 0x0000000000007b1d */ /* 0x004fe20000010000 */
[----:B------:R-:W-:-:S04]  /*2030*/  IMAD.WIDE R44, R45, 0x4, R38 ;  /* 0x000000042d2c7825 */ /* 0x000fc800078e0226 */
[----:B------:R-:W-:Y:S01]  /*2040*/  IMAD.U32 R57, RZ, RZ, UR9 ;  /* 0x00000009ff397e24 */ /* 0x000fe2000f8e00ff */
[----:B------:R-:W-:Y:S01]  /*2050*/  UIMAD UR9, UR4, 0x7, URZ ;  /* 0x00000007040978a4 */ /* 0x000fe2000f8e02ff */
[C---:B------:R-:W-:Y:S01]  /*2060*/  IMAD.WIDE R46, R49.reuse, 0x4, R34 ;  /* 0x00000004312e7825 */ /* 0x040fe200078e0222 */
[----:B------:R-:W-:Y:S03]  /*2070*/  STL.64 [R1+0x500], R36 ;  /* 0x0005002401007387 */ /* 0x000fe60000100a00 */
[----:B------:R-:W-:-:S04]  /*2080*/  IMAD.WIDE R48, R49, 0x4, R38 ;  /* 0x0000000431307825 */ /* 0x000fc800078e0226 */
[----:B------:R-:W-:Y:S01]  /*2090*/  IMAD.U32 R61, RZ, RZ, UR9 ;  /* 0x00000009ff3d7e24 */ /* 0x000fe2000f8e00ff */
[----:B------:R-:W-:Y:S01]  /*20a0*/  USHF.L.U32 UR9, UR4, 0x3, URZ ;  /* 0x0000000304097899 */ /* 0x000fe200080006ff */
[----:B------:R-:W-:-:S04]  /*20b0*/  IMAD.WIDE R50, R53, 0x4, R34 ;  /* 0x0000000435327825 */ /* 0x000fc800078e0222 */
[----:B------:R-:W-:Y:S01]  /*20c0*/  IMAD.WIDE R52, R53, 0x4, R38 ;  /* 0x0000000435347825 */ /* 0x000fe200078e0226 */
[----:B------:R1:W2:Y:S03]  /*20d0*/  @!UP2 SYNCS.EXCH.64 URZ, [UR7+0x4c008], UR14 ;  /* 0x04c0080e07ffa5b2 */ /* 0x0002a60008000100 */
[----:B------:R-:W-:Y:S01]  /*20e0*/  IMAD.U32 R65, RZ, RZ, UR9 ;  /* 0x00000009ff417e24 */ /* 0x000fe2000f8e00ff */
[----:B------:R-:W-:Y:S01]  /*20f0*/  UIMAD UR9, UR4, 0x9, URZ ;  /* 0x00000009040978a4 */ /* 0x000fe2000f8e02ff */
[----:B------:R-:W-:Y:S01]  /*2100*/  @!PT LDS RZ, [RZ] ;  /* 0x00000000fffff984 */ /* 0x000fe20000000800 */
[----:B------:R-:W-:Y:S01]  /*2110*/  @!PT LDS RZ, [RZ] ;  /* 0x00000000fffff984 */ /* 0x000fe20000000800 */
[----:B------:R-:W-:Y:S01]  /*2120*/  @!PT LDS RZ, [RZ] ;  /* 0x00000000fffff984 */ /* 0x000fe20000000800 */
[----:B--2---:R-:W-:Y:S01]  /*2130*/  LDGSTS.E [R249], desc[UR28][R34.64], !P0 ;  /* 0x0000000022f97fae */ /* 0x004fe2000c1a101c */
[----:B------:R-:W-:-:S03]  /*2140*/  IMAD.WIDE R54, R57, 0x4, R34 ;  /* 0x0000000439367825 */ /* 0x000fc600078e0222 */
[----:B------:R-:W-:Y:S01]  /*2150*/  LDGSTS.E [R249+0x400], desc[UR28][R38.64], !P0 ;  /* 0x0040000026f97fae */ /* 0x000fe2000c1a101c */
[----:B------:R-:W-:Y:S01]  /*2160*/  IMAD.U32 R69, RZ, RZ, UR9 ;  /* 0x00000009ff457e24 */ /* 0x000fe2000f8e00ff */
[----:B------:R-:W-:Y:S01]  /*2170*/  UIMAD UR9, UR4, 0xa, URZ ;  /* 0x0000000a040978a4 */ /* 0x000fe2000f8e02ff */
[----:B------:R-:W-:Y:S01]  /*2180*/  ISETP.GE.U32.AND P0, PT, R0, 0x7fffffba, PT ;  /* 0x7fffffba0000780c */ /* 0x000fe20003f06070 */
[----:B------:R-:W-:Y:S01]  /*2190*/  VIADD R0, R252, 0xfffffff8 ;  /* 0xfffffff8fc007836 */ /* 0x000fe20000000000 */
[----:B------:R-:W-:Y:S01]  /*21a0*/  LDGSTS.E [R249+0x800], desc[UR28][R244.64], !P1 ;  /* 0x00800000f4f97fae */ /* 0x000fe2000c9a101c */
        /* <DEDUP_REMOVED lines=31> */
[----:B------:R-:W-:Y:S01]  /*23a0*/  ISETP.GE.U32.AND P6, PT, R0, 0x7fffffb5, PT ;  /* 0x7fffffb50000780c */ /* 0x000fe20003fc6070 */
[----:B------:R-:W-:Y:S01]  /*23b0*/  UIMAD UR9, UR4, 0xf, URZ ;  /* 0x0000000f040978a4 */ /* 0x000fe2000f8e02ff */
[----:B------:R-:W-:Y:S01]  /*23c0*/  VIADD R0, R252, 0xfffffff3 ;  /* 0xfffffff3fc007836 */ /* 0x000fe20000000000 */
[----:B------:R-:W-:Y:S01]  /*23d0*/  LDGSTS.E [R249+0x3000], desc[UR28][R54.64], !P0 ;  /* 0x0300000036f97fae */ /* 0x000fe2000c1a101c */
[----:B------:R-:W-:-:S03]  /*23e0*/  IMAD.WIDE R66, R69, 0x4, R34 ;  /* 0x0000000445427825 */ /* 0x000fc600078e0222 */
[----:B------:R-:W-:Y:S01]  /*23f0*/  LDGSTS.E [R249+0x3400], desc[UR28][R56.64], !P0 ;  /* 0x0340000038f97fae */ /* 0x000fe2000c1a101c */
[----:B------:R-:W-:Y:S01]  /*2400*/  ISETP.GE.U32.AND P0, PT, R0, 0x7fffffb4, PT ;  /* 0x7fffffb40000780c */ /* 0x000fe20003f06070 */
[----:B------:R-:W-:Y:S01]  /*2410*/  IMAD.U32 R93, RZ, RZ, UR9 ;  /* 0x00000009ff5d7e24 */ /* 0x000fe2000f8e00ff */
[----:B------:R-:W-:Y:S01]  /*2420*/  USHF.L.U32 UR9, UR4, 0x4, URZ ;  /* 0x0000000404097899 */ /* 0x000fe200080006ff */
[----:B------:R-:W-:Y:S01]  /*2430*/  VIADD R0, R252, 0xfffffff2 ;  /* 0xfffffff2fc007836 */ /* 0x000fe20000000000 */
[----:B------:R-:W-:Y:S01]  /*2440*/  LDGSTS.E [R249+0x3800], desc[UR28][R58.64], !P1 ;  /* 0x038000003af97fae */ /* 0x000fe2000c9a101c */
[----:B------:R-:W-:-:S03]  /*2450*/  IMAD.WIDE R68, R69, 0x4, R38 ;  /* 0x0000000445447825 */ /* 0x000fc600078e0226 */
[----:B------:R-:W-:Y:S01]  /*2460*/  LDGSTS.E [R249+0x3c00], desc[UR28][R60.64], !P1 ;  /* 0x03c000003cf97fae */ /* 0x000fe2000c9a101c */
[----:B------:R-:W-:Y:S01]  /*2470*/  ISETP.GE.U32.AND P1, PT, R0, 0x7fffffb3, PT ;  /* 0x7fffffb30000780c */ /* 0x000fe20003f26070 */
[----:B------:R-:W-:Y:S02]  /*2480*/  VIADD R0, R252, 0xfffffff1 ;  /* 0xfffffff1fc007836 */ /* 0x000fe40000000000 */
[----:B------:R-:W-:Y:S01]  /*2490*/  IMAD.U32 R97, RZ, RZ, UR9 ;  /* 0x00000009ff617e24 */ /* 0x000fe2000f8e00ff */
[----:B------:R-:W-:Y:S01]  /*24a0*/  UIMAD UR9, UR4, 0x11, URZ ;  /* 0x00000011040978a4 */ /* 0x000fe2000f8e02ff */
        /* <DEDUP_REMOVED lines=13> */
[----:B------:R-:W-:Y:S01]  /*2580*/  LDGSTS.E [R249+0x5000], desc[UR28][R70.64], !P5 ;  /* 0x0500000046f97fae */ /* 0x000fe2000e9a101c */
[C---:B------:R-:W-:Y:S01]  /*2590*/  IMAD.WIDE R74, R77.reuse, 0x4, R34 ;  /* 0x000000044d4a7825 */ /* 0x040fe200078e0222 */
[----:B------:R-:W-:Y:S02]  /*25a0*/  UIMAD UR9, UR4, 0x13, URZ ;  /* 0x00000013040978a4 */ /* 0x000fe4000f8e02ff */
[----:B------:R-:W-:Y:S01]  /*25b0*/  LDGSTS.E [R249+0x5400], desc[UR28][R72.64], !P5 ;  /* 0x0540000048f97fae */ /* 0x000fe2000e9a101c */
[----:B------:R-:W-:Y:S01]  /*25c0*/  IMAD.WIDE R76, R77, 0x4, R38 ;  /* 0x000000044d4c7825 */ /* 0x000fe200078e0226 */
[----:B------:R-:W-:-:S02]  /*25d0*/  ISETP.GE.U32.AND P5, PT, R0, 0x7fffffb0, PT ;  /* 0x7fffffb00000780c */ /* 0x000fc40003fa6070 */
[----:B------:R-:W-:Y:S01]  /*25e0*/  IADD3 R0, PT, PT, R252, -0x12, RZ ;  /* 0xffffffeefc007810 */ /* 0x000fe20007ffe0ff */
[----:B------:R-:W-:Y:S01]  /*25f0*/  LDGSTS.E [R249+0x5800], desc[UR28][R74.64], !P6 ;  /* 0x058000004af97fae */ /* 0x000fe2000f1a101c */
[----:B------:R-:W-:-:S03]  /*2600*/  IMAD.WIDE R78, R81, 0x4, R34 ;  /* 0x00000004514e7825 */ /* 0x000fc600078e0222 */
[----:B------:R-:W-:Y:S01]  /*2610*/  LDGSTS.E [R249+0x5c00], desc[UR28][R76.64], !P6 ;  /* 0x05c000004cf97fae */ /* 0x000fe2000f1a101c */
[----:B------:R-:W-:Y:S01]  /*2620*/  IMAD.U32 R109, RZ, RZ, UR9 ;  /* 0x00000009ff6d7e24 */ /* 0x000fe2000f8e00ff */
[----:B------:R-:W-:Y:S01]  /*2630*/  ISETP.GE.U32.AND P6, PT, R0, 0x7fffffaf, PT ;  /* 0x7fffffaf0000780c */ /* 0x000fe20003fc6070 */
[----:B------:R-:W-:Y:S01]  /*2640*/  IMAD.WIDE R80, R81, 0x4, R38 ;  /* 0x0000000451507825 */ /* 0x000fe200078e0226 */
[----:B------:R-:W-:Y:S01]  /*2650*/  UIMAD UR9, UR4, 0x14, URZ ;  /* 0x00000014040978a4 */ /* 0x000fe2000f8e02ff */
[----:B------:R-:W-:Y:S02]  /*2660*/  LDGSTS.E [R249+0x6000], desc[UR28][R78.64], !P0 ;  /* 0x060000004ef97fae */ /* 0x000fe4000c1a101c */
[----:B------:R-:W-:Y:S02]  /*2670*/  VIADD R0, R252, 0xffffffed ;  /* 0xffffffedfc007836 */ /* 0x000fe40000000000 */
[----:B------:R-:W-:Y:S01]  /*2680*/  LDGSTS.E [R249+0x6400], desc[UR28][R80.64], !P0 ;  /* 0x0640000050f97fae */ /* 0x000fe2000c1a101c */
[----:B------:R-:W-:-:S02]  /*2690*/  IMAD.WIDE R82, R85, 0x4, R34 ;  /* 0x0000000455527825 */ /* 0x000fc400078e0222 */
[----:B------:R-:W-:Y:S02]  /*26a0*/  ISETP.GE.U32.AND P0, PT, R0, 0x7fffffae, PT ;  /* 0x7fffffae0000780c */ /* 0x000fe40003f06070 */
[----:B------:R-:W-:Y:S01]  /*26b0*/  IMAD.WIDE R84, R85, 0x4, R38 ;  /* 0x0000000455547825 */ /* 0x000fe200078e0226 */
[----:B------:R-:W-:Y:S03]  /*26c0*/  LDGSTS.E [R249+0x6800], desc[UR28][R82.64], !P1 ;  /* 0x0680000052f97fae */ /* 0x000fe6000c9a101c */
[----:B------:R-:W-:Y:S01]  /*26d0*/  IMAD.U32 R113, RZ, RZ, UR9 ;  /* 0x00000009ff717e24 */ /* 0x000fe2000f8e00ff */
[----:B------:R-:W-:Y:S01]  /*26e0*/  UIMAD UR9, UR4, 0x15, URZ ;  /* 0x00000015040978a4 */ /* 0x000fe2000f8e02ff */
[----:B------:R-:W-:Y:S01]  /*26f0*/  VIADD R0, R252, 0xffffffec ;  /* 0xffffffecfc007836 */ /* 0x000fe20000000000 */
[----:B------:R-:W-:Y:S01]  /*2700*/  LDGSTS.E [R249+0x6c00], desc[UR28][R84.64], !P1 ;  /* 0x06c0000054f97fae */ /* 0x000fe2000c9a101c */
[----:B------:R-:W-:-:S03]  /*2710*/  IMAD.WIDE R86, R89, 0x4, R34 ;  /* 0x0000000459567825 */ /* 0x000fc600078e0222 */
[----:B------:R-:W-:Y:S01]  /*2720*/  ISETP.GE.U32.AND P1, PT, R0, 0x7fffffad, PT ;  /* 0x7fffffad0000780c */ /* 0x000fe20003f26070 */
[----:B------:R-:W-:Y:S01]  /*2730*/  IMAD.WIDE R88, R89, 0x4, R38 ;  /* 0x0000000459587825 */ /* 0x000fe200078e0226 */
[----:B------:R-:W-:Y:S03]  /*2740*/  LDGSTS.E [R249+0x7000], desc[UR28][R86.64], !P2 ;  /* 0x0700000056f97fae */ /* 0x000fe6000d1a101c */
[----:B------:R-:W-:Y:S01]  /*2750*/  VIADD R0, R252, 0xffffffeb ;  /* 0xffffffebfc007836 */ /* 0x000fe20000000000 */
[----:B------:R-:W-:Y:S01]  /*2760*/  LDGSTS.E [R249+0x7400], desc[UR28][R88.64], !P2 ;  /* 0x0740000058f97fae */ /* 0x000fe2000d1a101c */
[----:B------:R-:W-:Y:S01]  /*2770*/  IMAD.U32 R117, RZ, RZ, UR9 ;  /* 0x00000009ff757e24 */ /* 0x000fe2000f8e00ff */
[----:B------:R-:W-:Y:S01]  /*2780*/  UIMAD UR9, UR4, 0x16, URZ ;  /* 0x00000016040978a4 */ /* 0x000fe2000f8e02ff */
[----:B------:R-:W-:Y:S01]  /*2790*/  IMAD.WIDE R90, R93, 0x4, R34 ;  /* 0x000000045d5a7825 */ /* 0x000fe200078e0222 */
[----:B------:R-:W-:-:S03]  /*27a0*/  ISETP.GE.U32.AND P2, PT, R0, 0x7fffffac, PT ;  /* 0x7fffffac0000780c */ /* 0x000fc60003f46070 */
        /* <DEDUP_REMOVED lines=28> */
[----:B------:R-:W-:-:S03]  /*2970*/  IMAD.WIDE R106, R109, 0x4, R34 ;  /* 0x000000046d6a7825 */ /* 0x000fc600078e0222 */
[----:B------:R-:W-:Y:S01]  /*2980*/  ISETP.GE.U32.AND P0, PT, R0, 0x7fffffa8, PT ;  /* 0x7fffffa80000780c */ /* 0x000fe20003f06070 */
[----:B------:R-:W-:Y:S01]  /*2990*/  IMAD.U32 R133, RZ, RZ, UR9 ;  /* 0x00000009ff857e24 */ /* 0x000fe2000f8e00ff */
[----:B------:R-:W-:Y:S01]  /*29a0*/  UIMAD UR9, UR4, 0x1a, URZ ;  /* 0x0000001a040978a4 */ /* 0x000fe2000f8e02ff */
[----:B------:R-:W-:Y:S01]  /*29b0*/  IMAD.WIDE R108, R109, 0x4, R38 ;  /* 0x000000046d6c7825 */ /* 0x000fe200078e0226 */
[----:B------:R-:W-:Y:S03]  /*29c0*/  LDGSTS.E [R249+0x9800], desc[UR28][R106.64], !P1 ;  /* 0x098000006af97fae */ /* 0x000fe6000c9a101c */
[----:B------:R-:W-:Y:S01]  /*29d0*/  VIADD R0, R252, 0xffffffe6 ;  /* 0xffffffe6fc007836 */ /* 0x000fe20000000000 */
[----:B------:R-:W-:Y:S01]  /*29e0*/  LDGSTS.E [R249+0x9c00], desc[UR28][R108.64], !P1 ;  /* 0x09c000006cf97fae */ /* 0x000fe2000c9a101c */
[----:B------:R-:W-:-:S03]  /*29f0*/  IMAD.WIDE R110, R113, 0x4, R34 ;  /* 0x00000004716e7825 */ /* 0x000fc600078e0222 */
[----:B------:R-:W-:Y:S01]  /*2a00*/  ISETP.GE.U32.AND P1, PT, R0, 0x7fffffa7, PT ;  /* 0x7fffffa70000780c */ /* 0x000fe20003f26070 */
[----:B------:R-:W-:Y:S01]  /*2a10*/  IMAD.WIDE R112, R113, 0x4, R38 ;  /* 0x0000000471707825 */ /* 0x000fe200078e0226 */
[----:B------:R-:W-:Y:S01]  /*2a20*/  IADD3 R0, PT, PT, R252, -0x1b, RZ ;  /* 0xffffffe5fc007810 */ /* 0x000fe20007ffe0ff */
[----:B------:R-:W-:Y:S02]  /*2a30*/  LDGSTS.E [R249+0xa000], desc[UR28][R110.64], !P2 ;  /* 0x0a0000006ef97fae */ /* 0x000fe4000d1a101c */
[----:B------:R-:W-:Y:S01]  /*2a40*/  IMAD.U32 R137, RZ, RZ, UR9 ;  /* 0x00000009ff897e24 */ /* 0x000fe2000f8e00ff */
[----:B------:R-:W-:Y:S01]  /*2a50*/  UIMAD UR9, UR4, 0x1b, URZ ;  /* 0x0000001b040978a4 */ /* 0x000fe2000f8e02ff */
[----:B------:R-:W-:Y:S01]  /*2a60*/  LDGSTS.E [R249+0xa400], desc[UR28][R112.64], !P2 ;  /* 0x0a40000070f97fae */ /* 0x000fe2000d1a101c */
        /* <DEDUP_REMOVED lines=41> */
[----:B------:R-:W-:Y:S03]  /*2d00*/  LDGSTS.E [R249+0xd000], desc[UR28][R134.64], !P2 ;  /* 0x0d00000086f97fae */ /* 0x000fe6000d1a101c */
[----:B------:R-:W-:Y:S01]  /*2d10*/  IMAD.U32 R157, RZ, RZ, UR9 ;  /* 0x00000009ff9d7e24 */ /* 0x000fe2000f8e00ff */
[----:B------:R-:W-:Y:S01]  /*2d20*/  USHF.L.U32 UR9, UR4, 0x5, URZ ;  /* 0x0000000504097899 */ /* 0x000fe200080006ff */
        /* <DEDUP_REMOVED lines=18> */
[C---:B------:R-:W-:Y:S01]  /*2e50*/  IMAD.WIDE R146, R149.reuse, 0x4, R34 ;  /* 0x0000000495927825 */ /* 0x040fe200078e0222 */
[----:B------:R-:W-:Y:S02]  /*2e60*/  ISETP.GE.U32.AND P5, PT, R0, 0x7fffff9e, PT ;  /* 0x7fffff9e0000780c */ /* 0x000fe40003fa6070 */
[----:B------:R-:W-:Y:S01]  /*2e70*/  IADD3 R0, PT, PT, R252, -0x24, RZ ;  /* 0xffffffdcfc007810 */ /* 0x000fe20007ffe0ff */
[----:B------:R-:W-:Y:S01]  /*2e80*/  IMAD.WIDE R148, R149, 0x4, R38 ;  /* 0x0000000495947825 */ /* 0x000fe200078e0226 */
[----:B------:R-:W-:Y:S03]  /*2e90*/  LDGSTS.E [R249+0xe800], desc[UR28][R146.64], !P6 ;  /* 0x0e80000092f97fae */ /* 0x000fe6000f1a101c */
[----:B------:R-:W-:Y:S01]  /*2ea0*/  IMAD.U32 R169, RZ, RZ, UR9 ;  /* 0x00000009ffa97e24 */ /* 0x000fe2000f8e00ff */
[----:B------:R-:W-:Y:S01]  /*2eb0*/  LDGSTS.E [R249+0xec00], desc[UR28][R148.64], !P6 ;  /* 0x0ec0000094f97fae */ /* 0x000fe2000f1a101c */
[----:B------:R-:W-:Y:S01]  /*2ec0*/  IMAD.WIDE R150, R153, 0x4, R34 ;  /* 0x0000000499967825 */ /* 0x000fe200078e0222 */
[----:B------:R-:W-:Y:S01]  /*2ed0*/  UIMAD UR9, UR4, 0x23, URZ ;  /* 0x00000023040978a4 */ /* 0x000fe2000f8e02ff */
[----:B------:R-:W-:-:S02]  /*2ee0*/  ISETP.GE.U32.AND P6, PT, R0, 0x7fffff9d, PT ;  /* 0x7fffff9d0000780c */ /* 0x000fc40003fc6070 */
        /* <DEDUP_REMOVED lines=129> */
[----:B------:R-:W-:-:S02]  /*3700*/  ISETP.GE.U32.AND P5, PT, R0, 0x7fffff8c, PT ;  /* 0x7fffff8c0000780c */ /* 0x000fc40003fa6070 */
[----:B------:R-:W-:Y:S01]  /*3710*/  IADD3 R0, PT, PT, R252, -0x36, RZ ;  /* 0xffffffcafc007810 */ /* 0x000fe20007ffe0ff */
[----:B------:R-:W-:Y:S01]  /*3720*/  IMAD.WIDE R220, R221, 0x4, R38 ;  /* 0x00000004dddc7825 */ /* 0x000fe200078e0226 */
[----:B------:R-:W-:Y:S03]  /*3730*/  LDGSTS.E [R249+0x17800], desc[UR28][R218.64], !P6 ;  /* 0x17800000daf97fae */ /* 0x000fe6000f1a101c */
        /* <DEDUP_REMOVED lines=33> */
[----:B------:R-:W-:Y:S01]  /*3950*/  IMAD.U32 R2, RZ, RZ, UR11 ;  /* 0x0000000bff027e24 */ /* 0x000fe2000f8e00ff */
[----:B------:R-:W-:Y:S01]  /*3960*/  UIMAD UR11, UR4, 0x39, URZ ;  /* 0x00000039040b78a4 */ /* 0x000fe2000f8e02ff */
[----:B------:R-:W-:Y:S01]  /*3970*/  IMAD.WIDE R238, R250, 0x4, R34 ;  /* 0x00000004faee7825 */ /* 0x000fe200078e0222 */
[----:B------:R-:W-:-:S02]  /*3980*/  ISETP.GE.U32.AND P4, PT, R0, 0x7fffff87, PT ;  /* 0x7fffff870000780c */ /* 0x000fc40003f86070 */
[----:B------:R2:W-:Y:S01]  /*3990*/  STL [R1+0x3b4], R2 ;  /* 0x0003b40201007387 */ /* 0x0005e20000100800 */
[----:B------:R-:W-:Y:S01]  /*39a0*/  IMAD.U32 R0, RZ, RZ, UR9 ;  /* 0x00000009ff007e24 */ /* 0x000fe2000f8e00ff */
[----:B------:R-:W-:Y:S01]  /*39b0*/  UIMAD UR9, UR4, 0x36, URZ ;  /* 0x00000036040978a4 */ /* 0x000fe2000f8e02ff */
[----:B------:R-:W-:Y:S01]  /*39c0*/  IMAD.WIDE R250, R250, 0x4, R38 ;  /* 0x00000004fafa7825 */ /* 0x000fe200078e0226 */
[----:B------:R-:W-:Y:S03]  /*39d0*/  LDGSTS.E [R249+0x1a000], desc[UR28][R238.64], !P5 ;  /* 0x1a000000eef97fae */ /* 0x000fe6000e9a101c */
[----:B------:R-:W-:Y:S01]  /*39e0*/  IMAD.WIDE R246, R0, 0x4, R34 ;  /* 0x0000000400f67825 */ /* 0x000fe200078e0222 */
[----:B------:R-:W-:Y:S03]  /*39f0*/  LDGSTS.E [R249+0x1a400], desc[UR28][R250.64], !P5 ;  /* 0x1a400000faf97fae */ /* 0x000fe6000e9a101c */
[----:B--2---:R-:W-:Y:S01]  /*3a00*/  VIADD R2, R252, 0xffffffc5 ;  /* 0xffffffc5fc027836 */ /* 0x004fe20000000000 */
[----:B------:R-:W-:Y:S01]  /*3a10*/  STL [R1+0x4f8], R231 ;  /* 0x0004f8e701007387 */ /* 0x000fe20000100800 */
[----:B------:R-:W-:-:S03]  /*3a20*/  IMAD.WIDE R22, R0, 0x4, R38 ;  /* 0x0000000400167825 */ /* 0x000fc600078e0226 */
[----:B------:R-:W-:Y:S01]  /*3a30*/  ISETP.GE.U32.AND P5, PT, R2, 0x7fffff86, PT ;  /* 0x7fffff860200780c */ /* 0x000fe20003fa6070 */
[----:B------:R-:W-:Y:S01]  /*3a40*/  IMAD.U32 R0, RZ, RZ, UR9 ;  /* 0x00000009ff007e24 */ /* 0x000fe2000f8e00ff */
[----:B------:R-:W-:Y:S01]  /*3a50*/  UIMAD UR9, UR4, 0x37, URZ ;  /* 0x00000037040978a4 */ /* 0x000fe2000f8e02ff */
[----:B------:R-:W-:Y:S01]  /*3a60*/  VIADD R2, R252, 0xffffffc4 ;  /* 0xffffffc4fc027836 */ /* 0x000fe20000000000 */
[----:B------:R-:W-:Y:S01]  /*3a70*/  LDGSTS.E [R249+0x1a800], desc[UR28][R246.64], !P6 ;  /* 0x1a800000f6f97fae */ /* 0x000fe2000f1a101c */
[----:B------:R-:W-:-:S03]  /*3a80*/  IMAD.WIDE R26, R0, 0x4, R34 ;  /* 0x00000004001a7825 */ /* 0x000fc600078e0222 */
[----:B------:R2:W-:Y:S01]  /*3a90*/  STL.64 [R1+0x8], R22 ;  /* 0x0000081601007387 */ /* 0x0005e20000100a00 */
[----:B------:R-:W-:-:S03]  /*3aa0*/  VIADD R3, R252, 0xffffffc0 ;  /* 0xffffffc0fc037836 */ /* 0x000fc60000000000 */
[----:B------:R2:W-:Y:S01]  /*3ab0*/  LDGSTS.E [R249+0x1ac00], desc[UR28][R22.64], !P6 ;  /* 0x1ac0000016f97fae */ /* 0x0005e2000f1a101c */
[----:B------:R-:W-:Y:S01]  /*3ac0*/  ISETP.GE.U32.AND P6, PT, R2, 0x7fffff85, PT ;  /* 0x7fffff850200780c */ /* 0x000fe20003fc6070 */
[----:B------:R-:W-:Y:S02]  /*3ad0*/  VIADD R2, R252, 0xffffffc3 ;  /* 0xffffffc3fc027836 */ /* 0x000fe40000000000 */
[----:B------:R3:W-:Y:S04]  /*3ae0*/  STL.64 [R1], R26 ;  /* 0x0000001a01007387 */ /* 0x0007e80000100a00 */
[----:B------:R3:W-:Y:S01]  /*3af0*/  LDGSTS.E [R249+0x1b000], desc[UR28][R26.64], !P0 ;  /* 0x1b0000001af97fae */ /* 0x0007e2000c1a101c */
[----:B--2---:R-:W-:-:S04]  /*3b00*/  IMAD.WIDE R22, R0, 0x4, R38 ;  /* 0x0000000400167825 */ /* 0x004fc800078e0226 */
[----:B------:R-:W-:Y:S01]  /*3b10*/  IMAD.U32 R0, RZ, RZ, UR9 ;  /* 0x00000009ff007e24 */ /* 0x000fe2000f8e00ff */
[----:B------:R-:W-:Y:S01]  /*3b20*/  UIMAD UR9, UR4, 0x38, URZ ;  /* 0x00000038040978a4 */ /* 0x000fe2000f8e02ff */
[----:B------:R2:W-:Y:S02]  /*3b30*/  STL.64 [R1+0x18], R22 ;  /* 0x0000181601007387 */ /* 0x0005e40000100a00 */
[----:B---3--:R-:W-:Y:S02]  /*3b40*/  IMAD.WIDE R26, R0, 0x4, R34 ;  /* 0x00000004001a7825 */ /* 0x008fe400078e0222 */
[----:B------:R2:W-:Y:S01]  /*3b50*/  LDGSTS.E [R249+0x1b400], desc[UR28][R22.64], !P0 ;  /* 0x1b40000016f97fae */ /* 0x0005e2000c1a101c */
[----:B------:R-:W-:Y:S01]  /*3b60*/  ISETP.GE.U32.AND P0, PT, R2, 0x7fffff84, PT ;  /* 0x7fffff840200780c */ /* 0x000fe20003f06070 */
[----:B------:R-:W-:Y:S02]  /*3b70*/  VIADD R2, R252, 0xffffffc2 ;  /* 0xffffffc2fc027836 */ /* 0x000fe40000000000 */
[----:B------:R3:W-:Y:S04]  /*3b80*/  STL.64 [R1+0x10], R26 ;  /* 0x0000101a01007387 */ /* 0x0007e80000100a00 */
[----:B------:R3:W-:Y:S01]  /*3b90*/  LDGSTS.E [R249+0x1b800], desc[UR28][R26.64], !P1 ;  /* 0x1b8000001af97fae */ /* 0x0007e2000c9a101c */
[----:B--2---:R-:W-:-:S04]  /*3ba0*/  IMAD.WIDE R22, R0, 0x4, R38 ;  /* 0x0000000400167825 */ /* 0x004fc800078e0226 */
[----:B------:R-:W-:Y:S01]  /*3bb0*/  IMAD.U32 R0, RZ, RZ, UR9 ;  /* 0x00000009ff007e24 */ /* 0x000fe2000f8e00ff */
[----:B------:R2:W-:Y:S01]  /*3bc0*/  STL.64 [R1+0x28], R22 ;  /* 0x0000281601007387 */ /* 0x0005e20000100a00 */
[----:B------:R-:W-:Y:S02]  /*3bd0*/  UIMAD UR9, UR4, 0x3a, URZ ;  /* 0x0000003a040978a4 */ /* 0x000fe4000f8e02ff */
[----:B---3--:R-:W-:Y:S01]  /*3be0*/  IMAD.WIDE R26, R0, 0x4, R34 ;  /* 0x00000004001a7825 */ /* 0x008fe200078e0222 */
[----:B------:R2:W-:Y:S01]  /*3bf0*/  LDGSTS.E [R249+0x1bc00], desc[UR28][R22.64], !P1 ;  /* 0x1bc0000016f97fae */ /* 0x0005e2000c9a101c */
[----:B------:R-:W-:Y:S02]  /*3c00*/  ISETP.GE.U32.AND P1, PT, R2, 0x7fffff83, PT ;  /* 0x7fffff830200780c */ /* 0x000fe40003f26070 */
[----:B------:R-:W-:Y:S01]  /*3c10*/  IADD3 R2, PT, PT, R252, -0x3f, RZ ;  /* 0xffffffc1fc027810 */ /* 0x000fe20007ffe0ff */
[----:B------:R3:W-:Y:S04]  /*3c20*/  LDGSTS.E [R249+0x1c000], desc[UR28][R26.64], !P2 ;  /* 0x1c0000001af97fae */ /* 0x0007e8000d1a101c */
[----:B------:R3:W-:Y:S01]  /*3c30*/  STL.64 [R1+0x20], R26 ;  /* 0x0000201a01007387 */ /* 0x0007e20000100a00 */
[----:B--2---:R-:W-:-:S04]  /*3c40*/  IMAD.WIDE R22, R0, 0x4, R38 ;  /* 0x0000000400167825 */ /* 0x004fc800078e0226 */
[----:B------:R-:W-:Y:S01]  /*3c50*/  IMAD.U32 R0, RZ, RZ, UR11 ;  /* 0x0000000bff007e24 */ /* 0x000fe2000f8e00ff */
[----:B------:R2:W-:Y:S01]  /*3c60*/  LDGSTS.E [R249+0x1c400], desc[UR28][R22.64], !P2 ;  /* 0x1c40000016f97fae */ /* 0x0005e2000d1a101c */
[----:B------:R-:W-:Y:S01]  /*3c70*/  ISETP.GE.U32.AND P2, PT, R2, 0x7fffff82, PT ;  /* 0x7fffff820200780c */ /* 0x000fe20003f46070 */
[----:B------:R-:W-:Y:S01]  /*3c80*/  IMAD.U32 R2, RZ, RZ, UR9 ;  /* 0x00000009ff027e24 */ /* 0x000fe2000f8e00ff */
[----:B------:R-:W-:Y:S01]  /*3c90*/  UIMAD UR11, UR4, 0x3c, URZ ;  /* 0x0000003c040b78a4 */ /* 0x000fe2000f8e02ff */
[C---:B------:R-:W-:Y:S01]  /*3ca0*/  IMAD.WIDE R36, R0.reuse, 0x4, R34 ;  /* 0x0000000400247825 */ /* 0x040fe200078e0222 */
[----:B------:R2:W-:Y:S01]  /*3cb0*/  STL.64 [R1+0x38], R22 ;  /* 0x0000381601007387 */ /* 0x0005e20000100a00 */
[----:B------:R-:W-:Y:S02]  /*3cc0*/  UIMAD UR9, UR4, 0x3d, URZ ;  /* 0x0000003d040978a4 */ /* 0x000fe4000f8e02ff */
[----:B------:R-:W-:Y:S01]  /*3cd0*/  IMAD.WIDE R30, R0, 0x4, R38 ;  /* 0x00000004001e7825 */ /* 0x000fe200078e0226 */
[----:B------:R-:W-:Y:S03]  /*3ce0*/  STL.64 [R1+0x30], R36 ;  /* 0x0000302401007387 */ /* 0x000fe60000100a00 */
[C---:B---3--:R-:W-:Y:S01]  /*3cf0*/  IMAD.WIDE R26, R2.reuse, 0x4, R34 ;  /* 0x00000004021a7825 */ /* 0x048fe200078e0222 */
[----:B------:R-:W-:Y:S03]  /*3d00*/  LDGSTS.E [R249+0x1c800], desc[UR28][R36.64], !P4 ;  /* 0x1c80000024f97fae */ /* 0x000fe6000e1a101c */
[----:B------:R-:W-:Y:S01]  /*3d10*/  IMAD.U32 R0, RZ, RZ, UR13 ;  /* 0x0000000dff007e24 */ /* 0x000fe2000f8e00ff */
[----:B------:R-:W-:Y:S01]  /*3d20*/  STL.64 [R1+0x48], R30 ;  /* 0x0000481e01007387 */ /* 0x000fe20000100a00 */
[----:B--2---:R-:W-:-:S03]  /*3d30*/  IMAD.WIDE R22, R2, 0x4, R38 ;  /* 0x0000000402167825 */ /* 0x004fc600078e0226 */
[----:B------:R-:W-:Y:S01]  /*3d40*/  LDGSTS.E [R249+0x1cc00], desc[UR28][R30.64], !P4 ;  /* 0x1cc000001ef97fae */ /* 0x000fe2000e1a101c */
[----:B------:R-:W-:Y:S01]  /*3d50*/  VIADD R2, R252, 0xffffffbf ;  /* 0xffffffbffc027836 */ /* 0x000fe20000000000 */
[----:B------:R-:W-:Y:S02]  /*3d60*/  ISETP.GE.U32.AND P4, PT, R3, 0x7fffff81, PT ;  /* 0x7fffff810300780c */ /* 0x000fe40003f86070 */
[----:B------:R2:W-:Y:S04]  /*3d70*/  STL.64 [R1+0x40], R26 ;  /* 0x0000401a01007387 */ /* 0x0005e80000100a00 */
[----:B------:R2:W-:Y:S04]  /*3d80*/  LDGSTS.E [R249+0x1d000], desc[UR28][R26.64], !P5 ;  /* 0x1d0000001af97fae */ /* 0x0005e8000e9a101c */
[----:B------:R3:W-:Y:S04]  /*3d90*/  STL.64 [R1+0x58], R22 ;  /* 0x0000581601007387 */ /* 0x0007e80000100a00 */
[----:B------:R3:W-:Y:S01]  /*3da0*/  LDGSTS.E [R249+0x1d400], desc[UR28][R22.64], !P5 ;  /* 0x1d40000016f97fae */ /* 0x0007e2000e9a101c */
[----:B------:R-:W-:Y:S01]  /*3db0*/  ISETP.GE.AND P5, PT, R248, R3, PT ;  /* 0x00000003f800720c */ /* 0x000fe20003fa6270 */
[----:B--2---:R-:W-:-:S05]  /*3dc0*/  IMAD.WIDE R26, R0, 0x4, R34 ;  /* 0x00000004001a7825 */ /* 0x004fca00078e0222 */
[----:B------:R2:W-:Y:S01]  /*3dd0*/  STL.64 [R1+0x50], R26 ;  /* 0x0000501a01007387 */ /* 0x0005e20000100a00 */
[----:B---3--:R-:W-:-:S03]  /*3de0*/  IMAD.WIDE R22, R0, 0x4, R38 ;  /* 0x0000000400167825 */ /* 0x008fc600078e0226 */
[----:B------:R2:W-:Y:S01]  /*3df0*/  LDGSTS.E [R249+0x1d800], desc[UR28][R26.64], !P6 ;  /* 0x1d8000001af97fae */ /* 0x0005e2000f1a101c */
[----:B------:R-:W-:-:S03]  /*3e00*/  IMAD.U32 R0, RZ, RZ, UR11 ;  /* 0x0000000bff007e24 */ /* 0x000fc6000f8e00ff */
[----:B------:R3:W-:Y:S01]  /*3e10*/  STL.64 [R1+0x68], R22 ;  /* 0x0000681601007387 */ /* 0x0007e20000100a00 */
[----:B------:R-:W-:-:S03]  /*3e20*/  UIMAD UR11, UR4, 0x3e, URZ ;  /* 0x0000003e040b78a4 */ /* 0x000fc6000f8e02ff */
[----:B------:R3:W-:Y:S01]  /*3e30*/  LDGSTS.E [R249+0x1dc00], desc[UR28][R22.64], !P6 ;  /* 0x1dc0000016f97fae */ /* 0x0007e2000f1a101c */
[----:B------:R-:W-:Y:S01]  /*3e40*/  ISETP.GE.U32.AND P6, PT, R2, 0x7fffff80, PT ;  /* 0x7fffff800200780c */ /* 0x000fe20003fc6070 */
[----:B------:R-:W-:Y:S02]  /*3e50*/  VIADD R2, R252, 0xffffffbe ;  /* 0xffffffbefc027836 */ /* 0x000fe40000000000 */
        /* <DEDUP_REMOVED lines=9> */
[----:B------:R-:W-:Y:S02]  /*3ef0*/  IMAD.U32 R2, RZ, RZ, UR11 ;  /* 0x0000000bff027e24 */ /* 0x000fe4000f8e00ff */
[----:B--2---:R-:W-:-:S04]  /*3f00*/  IMAD.WIDE R26, R0, 0x4, R38 ;  /* 0x00000004001a7825 */ /* 0x004fc800078e0226 */
[----:B------:R-:W-:-:S04]  /*3f10*/  IMAD.WIDE R36, R2, 0x4, R34 ;  /* 0x0000000402247825 */ /* 0x000fc800078e0222 */
[----:B---3--:R-:W-:-:S04]  /*3f20*/  IMAD.WIDE R22, R0, 0x4, R34 ;  /* 0x0000000400167825 */ /* 0x008fc800078e0222 */
[----:B------:R-:W-:Y:S01]  /*3f30*/  VIADD R0, R252, 0xffffffbd ;  /* 0xffffffbdfc007836 */ /* 0x000fe20000000000 */
[----:B------:R-:W-:Y:S01]  /*3f40*/  LDGSTS.E [R249+0x1e800], desc[UR28][R22.64], !P1 ;  /* 0x1e80000016f97fae */ /* 0x000fe2000c9a101c */
[----:B------:R-:W-:-:S03]  /*3f50*/  IMAD.WIDE R30, R2, 0x4, R38 ;  /* 0x00000004021e7825 */ /* 0x000fc600078e0226 */
[----:B------:R2:W-:Y:S04]  /*3f60*/  STL.64 [R1+0x70], R22 ;  /* 0x0000701601007387 */ /* 0x0005e80000100a00 */
[----:B------:R-:W-:Y:S01]  /*3f70*/  LDGSTS.E [R249+0x1ec00], desc[UR28][R26.64], !P1 ;  /* 0x1ec000001af97fae */ /* 0x000fe2000c9a101c */
[----:B------:R-:W-:Y:S01]  /*3f80*/  ISETP.GE.U32.AND P1, PT, R0, 0x7fffff7e, PT ;  /* 0x7fffff7e0000780c */ /* 0x000fe20003f26070 */
[----:B------:R-:W-:Y:S02]  /*3f90*/  IMAD.U32 R0, RZ, RZ, UR9 ;  /* 0x00000009ff007e24 */ /* 0x000fe4000f8e00ff */
[----:B------:R3:W-:Y:S04]  /*3fa0*/  STL.64 [R1+0x98], R26 ;  /* 0x0000981a01007387 */ /* 0x0007e80000100a00 */
[----:B--2---:R-:W2:Y:S04]  /*3fb0*/  LDL.LU.64 R22, [R1+0x518] ;  /* 0x0005180001167983 */ /* 0x004ea80000300a00 */
[----:B------:R4:W-:Y:S04]  /*3fc0*/  LDGSTS.E [R249+0x1f000], desc[UR28][R36.64], !P2 ;  /* 0x1f00000024f97fae */ /* 0x0009e8000d1a101c */
[----:B---3--:R-:W3:Y:S01]  /*3fd0*/  LDL.LU.64 R26, [R1+0x510] ;  /* 0x00051000011a7983 */ /* 0x008ee20000300a00 */
[C---:B------:R-:W-:Y:S01]  /*3fe0*/  VIADD R3, R252.reuse, 0xffffffbc ;  /* 0xffffffbcfc037836 */ /* 0x040fe20000000000 */
[----:B------:R-:W-:Y:S01]  /*3ff0*/  SEL R231, RZ, 0x4, P5 ;  /* 0x00000004ffe77807 */ /* 0x000fe20002800000 */
[----:B------:R-:W-:Y:S01]  /*4000*/  VIADD R2, R252, 0x3f ;  /* 0x0000003ffc027836 */ /* 0x000fe20000000000 */
[----:B------:R4:W-:Y:S01]  /*4010*/  STL.64 [R1+0x78], R36 ;  /* 0x0000782401007387 */ /* 0x0009e20000100a00 */
[----:B------:R-:W-:Y:S01]  /*4020*/  ISETP.GE.AND P5, PT, R248, R252, PT ;  /* 0x000000fcf800720c */ /* 0x000fe20003fa6270 */
[----:B------:R-:W-:-:S02]  /*4030*/  USHF.L.U32 UR5, UR5, 0x6, URZ ;  /* 0x0000000605057899 */ /* 0x000fc400080006ff */
[----:B------:R5:W-:Y:S01]  /*4040*/  STL.64 [R1+0x90], R30 ;  /* 0x0000901e01007387 */ /* 0x000be20000100a00 */
[----:B------:R-:W-:-:S03]  /*4050*/  USHF.L.U32 UR4, UR4, 0x6, URZ ;  /* 0x0000000604047899 */ /* 0x000fc600080006ff */
[----:B------:R5:W-:Y:S01]  /*4060*/  LDGSTS.E [R249+0x1f400], desc[UR28][R30.64], !P2 ;  /* 0x1f4000001ef97fae */ /* 0x000be2000d1a101c */
[----:B------:R-:W-:Y:S01]  /*4070*/  ISETP.GT.AND P2, PT, R2, 0x3f, PT ;  /* 0x0000003f0200780c */ /* 0x000fe20003f44270 */
[----:B----4-:R-:W-:-:S03]  /*4080*/  IMAD.WIDE R36, R0, 0x4, R38 ;  /* 0x0000000400247825 */ /* 0x010fc600078e0226 */
[----:B------:R-:W-:Y:S01]  /*4090*/  SEL R2, RZ, 0x4, !P2 ;  /* 0x00000004ff027807 */ /* 0x000fe20005000000 */
[----:B-----5:R-:W-:-:S03]  /*40a0*/  IMAD.WIDE R30, R0, 0x4, R34 ;  /* 0x00000004001e7825 */ /* 0x020fc600078e0222 */
[----:B------:R-:W-:Y:S02]  /*40b0*/  SEL R0, R2, RZ, !P5 ;  /* 0x000000ff02007207 */ /* 0x000fe40006800000 */
[----:B------:R4:W-:Y:S04]  /*40c0*/  STL.64 [R1+0x80], R30 ;  /* 0x0000801e01007387 */ /* 0x0009e80000100a00 */
[----:B------:R5:W-:Y:S04]  /*40d0*/  STL.64 [R1+0x88], R36 ;  /* 0x0000882401007387 */ /* 0x000be80000100a00 */
[----:B------:R-:W-:Y:S04]  /*40e0*/  LDGSTS.E [R249+0x1f800], desc[UR28][R30.64], !P4 ;  /* 0x1f8000001ef97fae */ /* 0x000fe8000e1a101c */
[----:B------:R-:W-:Y:S01]  /*40f0*/  LDGSTS.E [R249+0x1fc00], desc[UR28][R36.64], !P4 ;  /* 0x1fc0000024f97fae */ /* 0x000fe2000e1a101c */
[----:B------:R-:W-:-:S02]  /*4100*/  ISETP.GE.U32.AND P4, PT, R3, 0x7fffff7d, PT ;  /* 0x7fffff7d0300780c */ /* 0x000fc40003f86070 */
[----:B------:R-:W-:Y:S01]  /*4110*/  ISETP.NE.U32.AND P5, PT, R0, RZ, PT ;  /* 0x000000ff0000720c */ /* 0x000fe20003fa5070 */
[----:B------:R-:W0:Y:S04]  /*4120*/  LDGDEPBAR ;  /* 0x00000000000079af */ /* 0x000e280000000000 */
[----:B----4-:R-:W4:Y:S04]  /*4130*/  LDL.LU.64 R30, [R1+0x508] ;  /* 0x00050800011e7983 */ /* 0x010f280000300a00 */
[----:B-----5:R-:W5:Y:S04]  /*4140*/  LDL.LU.64 R36, [R1+0x500] ;  /* 0x0005000001247983 */ /* 0x020f680000300a00 */
[----:B------:R-:W2:Y:S01]  /*4150*/  LDL R3, [R1+0x3b0] ;  /* 0x0003b00001037983 */ /* 0x000ea20000100800 */
[----:B------:R-:W-:-:S02]  /*4160*/  IMAD.U32 R248, RZ, RZ, UR5 ;  /* 0x00000005fff87e24 */ /* 0x000fc4000f8e00ff */
[----:B------:R-:W-:-:S04]  /*4170*/  IMAD.U32 R0, RZ, RZ, UR4 ;  /* 0x00000004ff007e24 */ /* 0x000fc8000f8e00ff */
[----:B------:R-:W-:-:S04]  /*4180*/  IMAD.WIDE R218, R0, 0x4, R218 ;  /* 0x0000000400da7825 */ /* 0x000fc800078e02da */
[----:B------:R-:W-:-:S04]  /*4190*/  IMAD.WIDE R222, R0, 0x4, R222 ;  /* 0x0000000400de7825 */ /* 0x000fc800078e02de */
[----:B------:R-:W-:Y:S01]  /*41a0*/  IMAD.WIDE R226, R0, 0x4, R226 ;  /* 0x0000000400e27825 */ /* 0x000fe200078e02e2 */
[----:B--2---:R-:W-:-:S03]  /*41b0*/  LOP3.LUT R2, R3, 0x40, RZ, 0x3c, !PT ;  /* 0x0000004003027812 */ /* 0x004fc600078e3cff */
[----:B------:R-:W-:Y:S02]  /*41c0*/  VIADD R3, R3, UR7 ;  /* 0x0000000703037c36 */ /* 0x000fe40008000000 */
[----:B------:R2:W-:Y:S04]  /*41d0*/  STL [R1+0x4f4], R2 ;  /* 0x0004f40201007387 */ /* 0x0005e80000100800 */
[----:B------:R1:W-:Y:S04]  /*41e0*/  LDGSTS.E [R3+0x40000], desc[UR28][R4.64], P5 ;  /* 0x4000000004037fae */ /* 0x0003e8000a9a101c */
[----:B------:R-:W-:Y:S01]  /*41f0*/  LDGSTS.E [R3+0x40400], desc[UR28][R8.64], P5 ;  /* 0x4040000008037fae */ /* 0x000fe2000a9a101c */
[----:B--2---:R-:W-:-:S03]  /*4200*/  VIADD R2, R2, UR7 ;  /* 0x0000000702027c36 */ /* 0x004fc60008000000 */
[----:B------:R-:W-:Y:S04]  /*4210*/  LDGSTS.E [R3+0x40800], desc[UR28][R12.64], P5 ;  /* 0x408000000c037fae */ /* 0x000fe8000a9a101c */
[----:B------:R-:W-:Y:S01]  /*4220*/  LDGSTS.E [R3+0x40c00], desc[UR28][R16.64], P5 ;  /* 0x40c0000010037fae */ /* 0x000fe2000a9a101c */
[----:B-1----:R-:W-:-:S03]  /*4230*/  IMAD.WIDE R4, R248, 0x4, R4 ;  /* 0x00000004f8047825 */ /* 0x002fc600078e0204 */
[----:B------:R-:W-:Y:S04]  /*4240*/  LDGSTS.E [R3+0x41000], desc[UR28][R20.64], P5 ;  /* 0x4100000014037fae */ /* 0x000fe8000a9a101c */
[----:B------:R-:W-:Y:S04]  /*4250*/  LDGSTS.E [R3+0x41400], desc[UR28][R24.64], P5 ;  /* 0x4140000018037fae */ /* 0x000fe8000a9a101c */
[----:B------:R1:W-:Y:S04]  /*4260*/  LDGSTS.E [R3+0x41800], desc[UR28][R28.64], P5 ;  /* 0x418000001c037fae */ /* 0x0003e8000a9a101c */
[----:B------:R2:W-:Y:S04]  /*4270*/  LDGSTS.E [R3+0x41c00], desc[UR28][R32.64], P5 ;  /* 0x41c0000020037fae */ /* 0x0005e8000a9a101c */
[----:B------:R3:W-:Y:S04]  /*4280*/  LDGSTS.E [R2+0x40200], desc[UR28][R6.64], P5 ;  /* 0x4020000006027fae */ /* 0x0007e8000a9a101c */
[----:B------:R4:W-:Y:S01]  /*4290*/  STL.64 [R1+0x2b0], R4 ;  /* 0x0002b00401007387 */ /* 0x0009e20000100a00 */
[----:B-1----:R-:W-:-:S03]  /*42a0*/  IMAD.WIDE R28, R248, 0x4, R28 ;  /* 0x00000004f81c7825 */ /* 0x002fc600078e021c */
[----:B------:R1:W-:Y:S01]  /*42b0*/  LDGSTS.E [R2+0x40600], desc[UR28][R10.64], P5 ;  /* 0x406000000a027fae */ /* 0x0003e2000a9a101c */
[----:B--2---:R-:W-:-:S03]  /*42c0*/  IMAD.WIDE R32, R248, 0x4, R32 ;  /* 0x00000004f8207825 */ /* 0x004fc600078e0220 */
[----:B------:R2:W-:Y:S01]  /*42d0*/  LDGSTS.E [R2+0x40a00], desc[UR28][R14.64], P5 ;  /* 0x40a000000e027fae */ /* 0x0005e2000a9a101c */
[----:B---3--:R-:W-:-:S03]  /*42e0*/  IMAD.WIDE R6, R248, 0x4, R6 ;  /* 0x00000004f8067825 */ /* 0x008fc600078e0206 */
[----:B------:R3:W-:Y:S01]  /*42f0*/  LDGSTS.E [R2+0x40e00], desc[UR28][R18.64], P5 ;  /* 0x40e0000012027fae */ /* 0x0007e2000a9a101c */
[----:B----4-:R-:W-:-:S03]  /*4300*/  IMAD.WIDE R4, R248, 0x4, R8 ;  /* 0x00000004f8047825 */ /* 0x010fc600078e0208 */
[----:B------:R4:W-:Y:S01]  /*4310*/  STL.64 [R1+0x2a0], R6 ;  /* 0x0002a00601007387 */ /* 0x0009e20000100a00 */
[----:B------:R-:W-:-:S03]  /*4320*/  IMAD.WIDE R8, R0, 0x4, R34 ;  /* 0x0000000400087825 */ /* 0x000fc600078e0222 */
[----:B------:R1:W-:Y:S04]  /*4330*/  STL.64 [R1+0x290], R4 ;  /* 0x0002900401007387 */ /* 0x0003e80000100a00 */
[----:B------:R-:W-:Y:S01]  /*4340*/  LDGSTS.E [R2+0x41200], desc[UR28][R22.64], P5 ;  /* 0x4120000016027fae */ /* 0x000fe2000a9a101c */
[----:B----4-:R-:W-:-:S03]  /*4350*/  IMAD.WIDE R6, R248, 0x4, R10 ;  /* 0x00000004f8067825 */ /* 0x010fc600078e020a */
[----:B------:R-:W-:Y:S01]  /*4360*/  LDGSTS.E [R2+0x41600], desc[UR28][R26.64], P5 ;  /* 0x416000001a027fae */ /* 0x000fe2000a9a101c */
[----:B-1----:R-:W-:-:S03]  /*4370*/  IMAD.WIDE R4, R248, 0x4, R12 ;  /* 0x00000004f8047825 */ /* 0x002fc600078e020c */
[----:B------:R-:W-:Y:S01]  /*4380*/  LDGSTS.E [R2+0x41a00], desc[UR28][R30.64], P5 ;  /* 0x41a000001e027fae */ /* 0x000fe2000a9a101c */
[----:B------:R-:W-:-:S03]  /*4390*/  IMAD.WIDE R12, R248, 0x4, R26 ;  /* 0x00000004f80c7825 */ /* 0x000fc600078e021a */
[----:B------:R1:W-:Y:S01]  /*43a0*/  STL.64 [R1+0x280], R6 ;  /* 0x0002800601007387 */ /* 0x0003e20000100a00 */
[----:B------:R-:W-:-:S03]  /*43b0*/  IMAD.WIDE R10, R0, 0x4, R242 ;  /* 0x00000004000a7825 */ /* 0x000fc600078e02f2 */
[----:B-----5:R-:W-:Y:S01]  /*43c0*/  LDGSTS.E [R2+0x41e00], desc[UR28][R36.64], P5 ;  /* 0x41e0000024027fae */ /* 0x020fe2000a9a101c */
[----:B------:R-:W-:-:S03]  /*43d0*/  IMAD.WIDE R242, R0, 0x4, R210 ;  /* 0x0000000400f27825 */ /* 0x000fc600078e02d2 */
[----:B------:R4:W-:Y:S01]  /*43e0*/  STL.64 [R1+0x270], R4 ;  /* 0x0002700401007387 */ /* 0x0009e20000100a00 */
[----:B-1----:R-:W-:-:S03]  /*43f0*/  IMAD.WIDE R6, R248, 0x4, R14 ;  /* 0x00000004f8067825 */ /* 0x002fc600078e020e */
[----:B------:R-:W0:Y:S01]  /*4400*/  LDGDEPBAR ;  /* 0x00000000000079af */ /* 0x000e220000000000 */
[C---:B--2---:R-:W-:Y:S01]  /*4410*/  IMAD.WIDE R14, R248.reuse, 0x4, R36 ;  /* 0x00000004f80e7825 */ /* 0x044fe200078e0224 */
[----:B------:R-:W-:Y:S03]  /*4420*/  BAR.SYNC.DEFER_BLOCKING 0x0 ;  /* 0x0000000000007b1d */ /* 0x000fe60000010000 */
[----:B----4-:R-:W-:-:S04]  /*4430*/  IMAD.WIDE R4, R248, 0x4, R16 ;  /* 0x00000004f8047825 */ /* 0x010fc800078e0210 */
[C---:B------:R-:W-:Y:S01]  /*4440*/  IMAD.WIDE R16, R248.reuse, 0x4, R30 ;  /* 0x00000004f8107825 */ /* 0x040fe200078e021e */
[----:B------:R1:W-:Y:S04]  /*4450*/  STL.64 [R1+0x260], R6 ;  /* 0x0002600601007387 */ /* 0x0003e80000100a00 */
[----:B------:R2:W-:Y:S01]  /*4460*/  STL.64 [R1+0x250], R4 ;  /* 0x0002500401007387 */ /* 0x0005e20000100a00 */
[----:B-1----:R-:W-:-:S04]  /*4470*/  IMAD.WIDE R6, R248, 0x4, R18 ;  /* 0x00000004f8067825 */ /* 0x002fc800078e0212 */
[C---:B--2---:R-:W-:Y:S01]  /*4480*/  IMAD.WIDE R4, R248.reuse, 0x4, R20 ;  /* 0x00000004f8047825 */ /* 0x044fe200078e0214 */
[----:B------:R1:W-:Y:S03]  /*4490*/  STL.64 [R1+0x4c8], R6 ;  /* 0x0004c80601007387 */ /* 0x0003e60000100a00 */
[----:B---3--:R-:W-:Y:S01]  /*44a0*/  IMAD.WIDE R18, R248, 0x4, R22 ;  /* 0x00000004f8127825 */ /* 0x008fe200078e0216 */
[----:B------:R2:W-:Y:S03]  /*44b0*/  STL.64 [R1+0x248], R4 ;  /* 0x0002480401007387 */ /* 0x0005e60000100a00 */
[C---:B------:R-:W-:Y:S01]  /*44c0*/  IMAD.WIDE R20, R0.reuse, 0x4, R244 ;  /* 0x0000000400147825 */ /* 0x040fe200078e02f4 */
[----:B------:R-:W-:Y:S01]  /*44d0*/  @!PT LDS RZ, [RZ] ;  /* 0x00000000fffff984 */ /* 0x000fe20000000800 */
[----:B------:R-:W-:Y:S01]  /*44e0*/  @!PT LDS RZ, [RZ] ;  /* 0x00000000fffff984 */ /* 0x000fe20000000800 */
[----:B------:R-:W-:Y:S01]  /*44f0*/  @!PT LDS RZ, [RZ] ;  /* 0x00000000fffff984 */ /* 0x000fe20000000800 */
[----:B------:R3:W-:Y:S03]  /*4500*/  LDGSTS.E [R249+0x20000], desc[UR28][R8.64], !P6 ;  /* 0x2000000008f97fae */ /* 0x0007e6000f1a101c */
[----:B------:R-:W-:-:S04]  /*4510*/  IMAD.WIDE R244, R0, 0x4, R206 ;  /* 0x0000000400f47825 */ /* 0x000fc800078e02ce */
[----:B-1----:R-:W-:-:S04]  /*4520*/  IMAD.WIDE R6, R0, 0x4, R38 ;  /* 0x0000000400067825 */ /* 0x002fc800078e0226 */
[----:B--2---:R-:W-:Y:S01]  /*4530*/  IMAD.WIDE R4, R248, 0x4, R24 ;  /* 0x00000004f8047825 */ /* 0x004fe200078e0218 */
[----:B------:R1:W-:Y:S04]  /*4540*/  LDGSTS.E [R249+0x20400], desc[UR28][R6.64], !P6 ;  /* 0x2040000006f97fae */ /* 0x0003e8000f1a101c */
[----:B------:R2:W-:Y:S04]  /*4550*/  STL.64 [R1+0x238], R4 ;  /* 0x0002380401007387 */ /* 0x0005e80000100a00 */
[----:B------:R-:W-:Y:S04]  /*4560*/  STL.64 [R1+0x4d0], R18 ;  /* 0x0004d01201007387 */ /* 0x000fe80000100a00 */
[----:B------:R-:W-:Y:S01]  /*4570*/  STL.64 [R1+0x4e8], R12 ;  /* 0x0004e80c01007387 */ /* 0x000fe20000100a00 */
[----:B--2---:R-:W-:-:S03]  /*4580*/  IADD3 R5, PT, PT, R252, -0x45, RZ ;  /* 0xffffffbbfc057810 */ /* 0x004fc60007ffe0ff */
[----:B------:R-:W-:Y:S01]  /*4590*/  STL.64 [R1+0x230], R28 ;  /* 0x0002301c01007387 */ /* 0x000fe20000100a00 */
[C---:B------:R-:W-:Y:S01]  /*45a0*/  VIADD R4, R252.reuse, 0xffffffba ;  /* 0xffffffbafc047836 */ /* 0x040fe20000000000 */
[----:B------:R-:W-:Y:S02]  /*45b0*/  ISETP.GE.U32.AND P5, PT, R5, 0x7fffff7c, PT ;  /* 0x7fffff7c0500780c */ /* 0x000fe40003fa6070 */
[----:B------:R-:W-:Y:S01]  /*45c0*/  STL.64 [R1+0x4e0], R16 ;  /* 0x0004e01001007387 */ /* 0x000fe20000100a00 */
[----:B------:R-:W-:Y:S01]  /*45d0*/  VIADD R5, R252, 0xffffffb9 ;  /* 0xffffffb9fc057836 */ /* 0x000fe20000000000 */
[----:B------:R-:W-:Y:S01]  /*45e0*/  ISETP.GE.U32.AND P6, PT, R4, 0x7fffff7b, PT ;  /* 0x7fffff7b0400780c */ /* 0x000fe20003fc6070 */
[----:B------:R-:W-:Y:S01]  /*45f0*/  VIADD R4, R252, 0xffffffb8 ;  /* 0xffffffb8fc047836 */ /* 0x000fe20000000000 */
[----:B------:R-:W-:Y:S04]  /*4600*/  STL.64 [R1+0x228], R32 ;  /* 0x0002282001007387 */ /* 0x000fe80000100a00 */
[----:B------:R-:W-:Y:S04]  /*4610*/  STL.64 [R1+0x4d8], R14 ;  /* 0x0004d80e01007387 */ /* 0x000fe80000100a00 */
[----:B------:R3:W-:Y:S04]  /*4620*/  STL.64 [R1+0x220], R8 ;  /* 0x0002200801007387 */ /* 0x0007e80000100a00 */
[----:B------:R1:W-:Y:S04]  /*4630*/  STL.64 [R1+0x218], R6 ;  /* 0x0002180601007387 */ /* 0x0003e80000100a00 */
[----:B------:R2:W-:Y:S01]  /*4640*/  STL.64 [R1+0x210], R20 ;  /* 0x0002101401007387 */ /* 0x0005e20000100a00 */
[----:B---3--:R-:W-:-:S03]  /*4650*/  IMAD.WIDE R8, R0, 0x4, R240 ;  /* 0x0000000400087825 */ /* 0x008fc600078e02f0 */
[----:B------:R2:W-:Y:S01]  /*4660*/  LDGSTS.E [R249+0x20800], desc[UR28][R20.64], !P0 ;  /* 0x2080000014f97fae */ /* 0x0005e2000c1a101c */
[----:B-1----:R-:W-:-:S03]  /*4670*/  IMAD.WIDE R6, R0, 0x4, R40 ;  /* 0x0000000400067825 */ /* 0x002fc600078e0228 */
[----:B------:R1:W-:Y:S01]  /*4680*/  STL.64 [R1+0x4c0], R10 ;  /* 0x0004c00a01007387 */ /* 0x0003e20000100a00 */
[----:B------:R-:W-:-:S03]  /*4690*/  IMAD.WIDE R240, R0, 0x4, R214 ;  /* 0x0000000400f07825 */ /* 0x000fc600078e02d6 */
[----:B------:R1:W-:Y:S01]  /*46a0*/  LDGSTS.E [R249+0x20c00], desc[UR28][R10.64], !P0 ;  /* 0x20c000000af97fae */ /* 0x0003e2000c1a101c */
[----:B------:R-:W-:Y:S01]  /*46b0*/  ISETP.GE.U32.AND P0, PT, R5, 0x7fffff7a, PT ;  /* 0x7fffff7a0500780c */ /* 0x000fe20003f06070 */
[----:B------:R-:W-:Y:S02]  /*46c0*/  VIADD R5, R252, 0xffffffb7 ;  /* 0xffffffb7fc057836 */ /* 0x000fe40000000000 */
[----:B------:R3:W-:Y:S01]  /*46d0*/  STL.64 [R1+0x208], R8 ;  /* 0x0002080801007387 */ /* 0x0007e20000100a00 */
[----:B--2---:R-:W-:-:S03]  /*46e0*/  IMAD.WIDE R20, R0, 0x4, R42 ;  /* 0x0000000400147825 */ /* 0x004fc600078e022a */
[----:B------:R3:W-:Y:S01]  /*46f0*/  LDGSTS.E [R249+0x21000], desc[UR28][R8.64], !P1 ;  /* 0x2100000008f97fae */ /* 0x0007e2000c9a101c */
[----:B-1----:R-:W-:-:S03]  /*4700*/  IMAD.WIDE R10, R0, 0x4, R44 ;  /* 0x00000004000a7825 */ /* 0x002fc600078e022c */
[----:B------:R1:W-:Y:S04]  /*4710*/  STL.64 [R1+0x4b8], R6 ;  /* 0x0004b80601007387 */ /* 0x0003e80000100a00 */
[----:B------:R1:W-:Y:S01]  /*4720*/  LDGSTS.E [R249+0x21400], desc[UR28][R6.64], !P1 ;  /* 0x2140000006f97fae */ /* 0x0003e2000c9a101c */
[----:B------:R-:W-:Y:S01]  /*4730*/  ISETP.GE.U32.AND P1, PT, R4, 0x7fffff79, PT ;  /* 0x7fffff790400780c */ /* 0x000fe20003f26070 */
[----:B------:R-:W-:Y:S02]  /*4740*/  VIADD R4, R252, 0xffffffb6 ;  /* 0xffffffb6fc047836 */ /* 0x000fe40000000000 */
[C---:B---3--:R-:W-:Y:S01]  /*4750*/  IMAD.WIDE R8, R0.reuse, 0x4, R46 ;  /* 0x0000000400087825 */ /* 0x048fe200078e022e */
[----:B------:R2:W-:Y:S04]  /*4760*/  STL.64 [R1+0x200], R20 ;  /* 0x0002001401007387 */ /* 0x0005e80000100a00 */
[----:B------:R2:W-:Y:S01]  /*4770*/  LDGSTS.E [R249+0x21800], desc[UR28][R20.64], !P4 ;  /* 0x2180000014f97fae */ /* 0x0005e2000e1a101c */
[----:B-1----:R-:W-:-:S03]  /*4780*/  IMAD.WIDE R6, R0, 0x4, R48 ;  /* 0x0000000400067825 */ /* 0x002fc600078e0230 */
[----:B------:R1:W-:Y:S04]  /*4790*/  STL.64 [R1+0x4b0], R10 ;  /* 0x0004b00a01007387 */ /* 0x0003e80000100a00 */
[----:B------:R1:W-:Y:S01]  /*47a0*/  LDGSTS.E [R249+0x21c00], desc[UR28][R10.64], !P4 ;  /* 0x21c000000af97fae */ /* 0x0003e2000e1a101c */
[----:B------:R-:W-:Y:S01]  /*47b0*/  ISETP.GE.U32.AND P4, PT, R5, 0x7fffff78, PT ;  /* 0x7fffff780500780c */ /* 0x000fe20003f86070 */
[----:B------:R-:W-:Y:S02]  /*47c0*/  VIADD R5, R252, 0xffffffb5 ;  /* 0xffffffb5fc057836 */ /* 0x000fe40000000000 */
[C---:B--2---:R-:W-:Y:S01]  /*47d0*/  IMAD.WIDE R20, R0.reuse, 0x4, R50 ;  /* 0x0000000400147825 */ /* 0x044fe200078e0232 */
        /* <DEDUP_REMOVED lines=93> */
[----:B------:R-:W-:Y:S02]  /*4db0*/  ISETP.GE.U32.AND P6, PT, R5, 0x7fffff6c, PT ;  /* 0x7fffff6c0500780c */ /* 0x000fe40003fc6070 */
[----:B------:R-:W-:Y:S01]  /*4dc0*/  IADD3 R5, PT, PT, R252, -0x57, RZ ;  /* 0xffffffa9fc057810 */ /* 0x000fe20007ffe0ff */
        /* <DEDUP_REMOVED lines=132> */
[----:B------:R1:W-:Y:S01]  /*5610*/  LDGSTS.E [R249+0x30400], desc[UR28][R6.64], !P1 ;  /* 0x3040000006f97fae */ /* 0x0003e2000c9a101c */
[----:B------:R-:W-:Y:S01]  /*5620*/  ISETP.GE.U32.AND P1, PT, R4, 0x7fffff5b, PT ;  /* 0x7fffff5b0400780c */ /* 0x000fe20003f26070 */
[----:B------:R-:W-:Y:S02]  /*5630*/  VIADD R4, R252, 0xffffff98 ;  /* 0xffffff98fc047836 */ /* 0x000fe40000000000 */
[----:B------:R1:W-:Y:S01]  /*5640*/  STL.64 [R1+0x378], R6 ;  /* 0x0003780601007387 */ /* 0x0003e20000100a00 */
[----:B--2---:R-:W-:-:S03]  /*5650*/  IMAD.WIDE R8, R0, 0x4, R166 ;  /* 0x0000000400087825 */ /* 0x004fc600078e02a6 */
        /* <DEDUP_REMOVED lines=32> */
[----:B------:R2:W-:Y:S04]  /*5860*/  LDGSTS.E [R249+0x32800], desc[UR28][R20.64], !P1 ;  /* 0x3280000014f97fae */ /* 0x0005e8000c9a101c */
[----:B------:R2:W-:Y:S01]  /*5870*/  STL.64 [R1+0xe0], R20 ;  /* 0x0000e01401007387 */ /* 0x0005e20000100a00 */
        /* <DEDUP_REMOVED lines=30> */
[----:B------:R-:W-:Y:S04]  /*5a60*/  STL.64 [R1+0xb8], R20 ;  /* 0x0000b81401007387 */ /* 0x000fe80000100a00 */
[----:B------:R-:W-:Y:S01]  /*5a70*/  LDGSTS.E [R249+0x34800], desc[UR28][R20.64], !P0 ;  /* 0x3480000014f97fae */ /* 0x000fe2000c1a101c */
[----:B-1----:R-:W-:-:S03]  /*5a80*/  IMAD.WIDE R6, R0, 0x4, R200 ;  /* 0x0000000400067825 */ /* 0x002fc600078e02c8 */
[----:B------:R1:W-:Y:S04]  /*5a90*/  STL.64 [R1+0x318], R10 ;  /* 0x0003180a01007387 */ /* 0x0003e80000100a00 */
[----:B------:R1:W-:Y:S01]  /*5aa0*/  LDGSTS.E [R249+0x34c00], desc[UR28][R10.64], !P0 ;  /* 0x34c000000af97fae */ /* 0x0003e2000c1a101c */
[----:B------:R-:W-:Y:S01]  /*5ab0*/  ISETP.GE.U32.AND P0, PT, R5, 0x7fffff52, PT ;  /* 0x7fffff520500780c */ /* 0x000fe20003f06070 */
[----:B------:R-:W-:Y:S02]  /*5ac0*/  VIADD R5, R252, 0xffffff8f ;  /* 0xffffff8ffc057836 */ /* 0x000fe40000000000 */
        /* <DEDUP_REMOVED lines=15> */
[----:B------:R-:W-:Y:S01]  /*5bc0*/  LDGSTS.E [R249+0x36000], desc[UR28][R244.64], !P5 ;  /* 0x36000000f4f97fae */ /* 0x000fe2000e9a101c */
[----:B--2---:R-:W-:-:S03]  /*5bd0*/  IMAD.WIDE R10, R0, 0x4, R224 ;  /* 0x00000004000a7825 */ /* 0x004fc600078e02e0 */
[----:B------:R2:W-:Y:S01]  /*5be0*/  STL.64 [R1+0x2e8], R6 ;  /* 0x0002e80601007387 */ /* 0x0005e20000100a00 */
[----:B-1----:R-:W-:-:S03]  /*5bf0*/  IMAD.WIDE R8, R0, 0x4, R212 ;  /* 0x0000000400087825 */ /* 0x002fc600078e02d4 */
[----:B------:R2:W-:Y:S01]  /*5c00*/  LDGSTS.E [R249+0x36400], desc[UR28][R6.64], !P5 ;  /* 0x3640000006f97fae */ /* 0x0005e2000e9a101c */
[----:B------:R-:W-:Y:S01]  /*5c10*/  ISETP.GE.U32.AND P5, PT, R4, 0x7fffff4f, PT ;  /* 0x7fffff4f0400780c */ /* 0x000fe20003fa6070 */
[----:B------:R-:W-:Y:S02]  /*5c20*/  VIADD R4, R252, 0xffffff8c ;  /* 0xffffff8cfc047836 */ /* 0x000fe40000000000 */
[----:B------:R-:W-:Y:S04]  /*5c30*/  LDGSTS.E [R249+0x36800], desc[UR28][R242.64], !P6 ;  /* 0x36800000f2f97fae */ /* 0x000fe8000f1a101c */
[----:B------:R1:W-:Y:S01]  /*5c40*/  LDGSTS.E [R249+0x36c00], desc[UR28][R8.64], !P6 ;  /* 0x36c0000008f97fae */ /* 0x0003e2000f1a101c */
[----:B------:R-:W-:Y:S01]  /*5c50*/  ISETP.GE.U32.AND P6, PT, R5, 0x7fffff4e, PT ;  /* 0x7fffff4e0500780c */ /* 0x000fe20003fc6070 */
[C---:B------:R-:W-:Y:S01]  /*5c60*/  IMAD.WIDE R34, R0.reuse, 0x4, R232 ;  /* 0x0000000400227825 */ /* 0x040fe200078e02e8 */
[----:B------:R-:W3:Y:S01]  /*5c70*/  LDC R5, c[0x0][0x3a0] ;  /* 0x0000e800ff057b82 */ /* 0x000ee20000000800 */
[----:B------:R1:W-:Y:S02]  /*5c80*/  STL.64 [R1+0x2d8], R8 ;  /* 0x0002d80801007387 */ /* 0x0003e40000100a00 */
[----:B--2---:R-:W-:-:S02]  /*5c90*/  IMAD.WIDE R6, R0, 0x4, R216 ;  /* 0x0000000400067825 */ /* 0x004fc400078e02d8 */
[----:B------:R-:W-:Y:S04]  /*5ca0*/  LDGSTS.E [R249+0x37000], desc[UR28][R240.64], !P0 ;  /* 0x37000000f0f97fae */ /* 0x000fe8000c1a101c */
[----:B------:R2:W-:Y:S04]  /*5cb0*/  STL.64 [R1+0x2c8], R6 ;  /* 0x0002c80601007387 */ /* 0x0005e80000100a00 */
[----:B------:R2:W-:Y:S01]  /*5cc0*/  LDGSTS.E [R249+0x37400], desc[UR28][R6.64], !P0 ;  /* 0x3740000006f97fae */ /* 0x0005e2000c1a101c */
[----:B------:R-:W-:Y:S01]  /*5cd0*/  ISETP.GE.U32.AND P0, PT, R4, 0x7fffff4d, PT ;  /* 0x7fffff4d0400780c */ /* 0x000fe20003f06070 */
[----:B------:R-:W-:Y:S01]  /*5ce0*/  VIADD R4, R252, 0xffffff8a ;  /* 0xffffff8afc047836 */ /* 0x000fe20000000000 */
[----:B-1----:R-:W1:Y:S01]  /*5cf0*/  LDC R8, c[0x0][0x3a0] ;  /* 0x0000e800ff087b82 */ /* 0x002e620000000800 */
[----:B------:R-:W-:Y:S01]  /*5d00*/  LDGSTS.E [R249+0x37800], desc[UR28][R218.64], !P1 ;  /* 0x37800000daf97fae */ /* 0x000fe2000c9a101c */
[----:B------:R-:W-:-:S04]  /*5d10*/  IMAD.WIDE R30, R0, 0x4, R236 ;  /* 0x00000004001e7825 */ /* 0x000fc800078e02ec */
[C---:B------:R-:W-:Y:S02]  /*5d20*/  IMAD.WIDE R234, R0.reuse, 0x4, R234 ;  /* 0x0000000400ea7825 */ /* 0x040fe400078e02ea */
[----:B------:R-:W4:Y:S02]  /*5d30*/  LDC R9, c[0x0][0x3a0] ;  /* 0x0000e800ff097b82 */ /* 0x000f240000000800 */
[----:B--2---:R-:W-:-:S05]  /*5d40*/  IMAD.WIDE R6, R0, 0x4, R220 ;  /* 0x0000000400067825 */ /* 0x004fca00078e02dc */
[----:B------:R2:W-:Y:S04]  /*5d50*/  STL.64 [R1+0x2b8], R6 ;  /* 0x0002b80601007387 */ /* 0x0005e80000100a00 */
[----:B------:R2:W-:Y:S01]  /*5d60*/  LDGSTS.E [R249+0x37c00], desc[UR28][R6.64], !P1 ;  /* 0x37c0000006f97fae */ /* 0x0005e2000c9a101c */
[----:B------:R-:W-:-:S03]  /*5d70*/  ISETP.GE.U32.AND P1, PT, R4, 0x7fffff4b, PT ;  /* 0x7fffff4b0400780c */ /* 0x000fc60003f26070 */
[----:B------:R-:W-:Y:S04]  /*5d80*/  LDGSTS.E [R249+0x38000], desc[UR28][R222.64], !P4 ;  /* 0x38000000def97fae */ /* 0x000fe8000e1a101c */
[----:B------:R5:W-:Y:S01]  /*5d90*/  LDGSTS.E [R249+0x38400], desc[UR28][R10.64], !P4 ;  /* 0x384000000af97fae */ /* 0x000be2000e1a101c */
[----:B--2---:R-:W-:-:S03]  /*5da0*/  VIADD R7, R252, 0x3f ;  /* 0x0000003ffc077836 */ /* 0x004fc60000000000 */
[----:B------:R5:W-:Y:S01]  /*5db0*/  STL.64 [R1+0x2a8], R10 ;  /* 0x0002a80a01007387 */ /* 0x000be20000100a00 */
[----:B------:R-:W-:Y:S01]  /*5dc0*/  VIADD R252, R252, 0xffffff8b ;  /* 0xffffff8bfcfc7836 */ /* 0x000fe20000000000 */
[----:B------:R-:W2:Y:S01]  /*5dd0*/  LDC R6, c[0x0][0x3a0] ;  /* 0x0000e800ff067b82 */ /* 0x000ea20000000800 */
[----:B------:R-:W-:Y:S01]  /*5de0*/  ISETP.GT.AND P4, PT, R7, 0x7f, PT ;  /* 0x0000007f0700780c */ /* 0x000fe20003f84270 */
[----:B------:R-:W-:Y:S03]  /*5df0*/  LDGSTS.E [R249+0x38800], desc[UR28][R226.64], !P5 ;  /* 0x38800000e2f97fae */ /* 0x000fe6000e9a101c */
[----:B------:R-:W-:Y:S02]  /*5e00*/  SEL R4, R231, RZ, P4 ;  /* 0x000000ffe7047207 */ /* 0x000fe40002000000 */
[----:B------:R-:W2:Y:S01]  /*5e10*/  LDL.LU R231, [R1+0x4f8] ;  /* 0x0004f80001e77983 */ /* 0x000ea20000300800 */
[----:B------:R-:W-:-:S04]  /*5e20*/  IMAD.WIDE R238, R0, 0x4, R238 ;  /* 0x0000000400ee7825 */ /* 0x000fc800078e02ee */
[----:B-----5:R-:W-:Y:S01]  /*5e30*/  IMAD.WIDE R10, R0, 0x4, R228 ;  /* 0x00000004000a7825 */ /* 0x020fe200078e02e4 */
[----:B------:R-:W5:Y:S04]  /*5e40*/  LDC R7, c[0x0][0x3a0] ;  /* 0x0000e800ff077b82 */ /* 0x000f680000000800 */
[----:B------:R1:W-:Y:S04]  /*5e50*/  STL.64 [R1+0x298], R10 ;  /* 0x0002980a01007387 */ /* 0x0003e80000100a00 */
[----:B------:R-:W4:Y:S04]  /*5e60*/  LDL.LU.64 R40, [R1+0x8] ;  /* 0x0000080001287983 */ /* 0x000f280000300a00 */
[----:B------:R-:W5:Y:S04]  /*5e70*/  LDL.LU.64 R26, [R1] ;  /* 0x00000000011a7983 */ /* 0x000f680000300a00 */
[----:B------:R-:W5:Y:S04]  /*5e80*/  LDL.LU.64 R24, [R1+0x18] ;  /* 0x0000180001187983 */ /* 0x000f680000300a00 */
[----:B------:R-:W5:Y:S04]  /*5e90*/  LDL.LU.64 R22, [R1+0x10] ;  /* 0x0000100001167983 */ /* 0x000f680000300a00 */
[----:B------:R-:W5:Y:S04]  /*5ea0*/  LDL.LU.64 R20, [R1+0x28] ;  /* 0x0000280001147983 */ /* 0x000f680000300a00 */
[----:B------:R1:W-:Y:S04]  /*5eb0*/  LDGSTS.E [R249+0x38c00], desc[UR28][R10.64], !P5 ;  /* 0x38c000000af97fae */ /* 0x0003e8000e9a101c */
[----:B------:R1:W-:Y:S04]  /*5ec0*/  STL.64 [R1+0x288], R34 ;  /* 0x0002882201007387 */ /* 0x0003e80000100a00 */
[----:B------:R1:W-:Y:S04]  /*5ed0*/  STL.64 [R1+0x278], R30 ;  /* 0x0002781e01007387 */ /* 0x0003e80000100a00 */
[----:B------:R-:W5:Y:S01]  /*5ee0*/  LDL.LU.64 R38, [R1+0x20] ;  /* 0x0000200001267983 */ /* 0x000f620000300a00 */
[----:B------:R-:W-:Y:S01]  /*5ef0*/  ISETP.GE.U32.AND P5, PT, R252, 0x7fffff4c, PT ;  /* 0x7fffff4cfc00780c */ /* 0x000fe20003fa6070 */
[----:B------:R-:W-:-:S04]  /*5f00*/  IMAD.WIDE R42, R0, 0x4, R250 ;  /* 0x00000004002a7825 */ /* 0x000fc800078e02fa */
[----:B------:R-:W-:Y:S01]  /*5f10*/  IMAD.WIDE R216, R0, 0x4, R246 ;  /* 0x0000000400d87825 */ /* 0x000fe200078e02f6 */
[----:B------:R-:W-:Y:S01]  /*5f20*/  ISETP.NE.U32.AND P4, PT, R4, RZ, PT ;  /* 0x000000ff0400720c */ /* 0x000fe20003f85070 */
[----:B-1----:R-:W1:Y:S02]  /*5f30*/  LDC R11, c[0x0][0x3a0] ;  /* 0x0000e800ff0b7b82 */ /* 0x002e640000000800 */
[----:B--2---:R-:W-:-:S06]  /*5f40*/  IMAD.WIDE R230, R0, 0x4, R230 ;  /* 0x0000000400e67825 */ /* 0x004fcc00078e02e6 */
[----:B------:R-:W2:Y:S01]  /*5f50*/  LDC R10, c[0x0][0x3a0] ;  /* 0x0000e800ff0a7b82 */ /* 0x000ea20000000800 */
[----:B------:R-:W-:Y:S04]  /*5f60*/  LDGSTS.E [R249+0x39000], desc[UR28][R230.64], !P6 ;  /* 0x39000000e6f97fae */ /* 0x000fe8000f1a101c */
[----:B------:R-:W-:Y:S01]  /*5f70*/  LDGSTS.E [R249+0x39400], desc[UR28][R34.64], !P6 ;  /* 0x3940000022f97fae */ /* 0x000fe2000f1a101c */
[----:B---3--:R-:W-:Y:S02]  /*5f80*/  VIADD R5, R5, 0xffffff89 ;  /* 0xffffff8905057836 */ /* 0x008fe40000000000 */
[----:B------:R-:W3:Y:S01]  /*5f90*/  LDC R252, c[0x0][0x3a0] ;  /* 0x0000e800fffc7b82 */ /* 0x000ee20000000800 */
[----:B------:R-:W-:Y:S01]  /*5fa0*/  LDGSTS.E [R249+0x39800], desc[UR28][R234.64], !P0 ;  /* 0x39800000eaf97fae */ /* 0x000fe2000c1a101c */
[----:B----4-:R-:W-:-:S03]  /*5fb0*/  IMAD.WIDE R40, R0, 0x4, R40 ;  /* 0x0000000400287825 */ /* 0x010fc600078e0228 */
[----:B------:R-:W-:Y:S04]  /*5fc0*/  LDGSTS.E [R249+0x39c00], desc[UR28][R30.64], !P0 ;  /* 0x39c000001ef97fae */ /* 0x000fe8000c1a101c */
[----:B------:R-:W4:Y:S04]  /*5fd0*/  LDL.LU.64 R34, [R1+0x38] ;  /* 0x0000380001227983 */ /* 0x000f280000300a00 */
[----:B------:R-:W2:Y:S04]  /*5fe0*/  LDL.LU.64 R36, [R1+0x30] ;  /* 0x0000300001247983 */ /* 0x000ea80000300a00 */
[----:B------:R-:W3:Y:S04]  /*5ff0*/  LDL.LU.64 R30, [R1+0x48] ;  /* 0x00004800011e7983 */ /* 0x000ee80000300a00 */
[----:B------:R-:W-:Y:S04]  /*6000*/  LDGSTS.E [R249+0x3a000], desc[UR28][R238.64], !P5 ;  /* 0x3a000000eef97fae */ /* 0x000fe8000e9a101c */
[----:B------:R1:W-:Y:S04]  /*6010*/  STL.64 [R1+0x268], R42 ;  /* 0x0002682a01007387 */ /* 0x0003e80000100a00 */
[----:B------:R1:W-:Y:S01]  /*6020*/  LDGSTS.E [R249+0x3a400], desc[UR28][R42.64], !P5 ;  /* 0x3a4000002af97fae */ /* 0x0003e2000e9a101c */
[----:B-----5:R-:W-:-:S03]  /*6030*/  IMAD.WIDE R214, R0, 0x4, R26 ;  /* 0x0000000400d67825 */ /* 0x020fc600078e021a */
[----:B------:R-:W-:Y:S04]  /*6040*/  LDGSTS.E [R249+0x3a800], desc[UR28][R216.64], !P1 ;  /* 0x3a800000d8f97fae */ /* 0x000fe8000c9a101c */
[----:B------:R5:W-:Y:S01]  /*6050*/  STL.64 [R1+0x258], R40 ;  /* 0x0002582801007387 */ /* 0x000be20000100a00 */
[----:B-1----:R-:W-:-:S03]  /*6060*/  IMAD.WIDE R42, R0, 0x4, R24 ;  /* 0x00000004002a7825 */ /* 0x002fc600078e0218 */
[----:B------:R5:W-:Y:S04]  /*6070*/  LDGSTS.E [R249+0x3ac00], desc[UR28][R40.64], !P1 ;  /* 0x3ac0000028f97fae */ /* 0x000be8000c9a101c */
[----:B------:R1:W-:Y:S01]  /*6080*/  STL.64 [R1+0x18], R42 ;  /* 0x0000182a01007387 */ /* 0x0003e20000100a00 */
[----:B------:R-:W-:-:S03]  /*6090*/  IMAD.WIDE R212, R0, 0x4, R22 ;  /* 0x0000000400d47825 */ /* 0x000fc600078e0216 */
[----:B------:R-:W4:Y:S01]  /*60a0*/  LDL.LU.64 R26, [R1+0x40] ;  /* 0x00004000011a7983 */ /* 0x000f220000300a00 */
[----:B-----5:R-:W-:-:S03]  /*60b0*/  IMAD.WIDE R40, R0, 0x4, R20 ;  /* 0x0000000400287825 */ /* 0x020fc600078e0214 */
[----:B------:R-:W5:Y:S04]  /*60c0*/  LDL.LU.64 R24, [R1+0x58] ;  /* 0x0000580001187983 */ /* 0x000f680000300a00 */
[----:B------:R-:W5:Y:S04]  /*60d0*/  LDL.LU.64 R22, [R1+0x50] ;  /* 0x0000500001167983 */ /* 0x000f680000300a00 */
[----:B------:R1:W-:Y:S04]  /*60e0*/  STL.64 [R1+0x8], R40 ;  /* 0x0000082801007387 */ /* 0x0003e80000100a00 */
[----:B------:R-:W5:Y:S01]  /*60f0*/  LDL.LU.64 R20, [R1+0x68] ;  /* 0x0000680001147983 */ /* 0x000f620000300a00 */
[----:B------:R-:W-:-:S02]  /*6100*/  VIADD R4, R8, 0xffffff88 ;  /* 0xffffff8808047836 */ /* 0x000fc40000000000 */
[----:B------:R-:W1:Y:S01]  /*6110*/  LDC R8, c[0x0][0x3a0] ;  /* 0x0000e800ff087b82 */ /* 0x000e620000000800 */
[----:B------:R-:W-:Y:S01]  /*6120*/  ISETP.GE.U32.AND P6, PT, R5, 0x7fffff4a, PT ;  /* 0x7fffff4a0500780c */ /* 0x000fe20003fc6070 */
[----:B------:R-:W-:-:S05]  /*6130*/  VIADD R5, R6, 0xffffff87 ;  /* 0xffffff8706057836 */ /* 0x000fca0000000000 */
[----:B------:R-:W-:Y:S01]  /*6140*/  ISETP.GE.U32.AND P5, PT, R5, 0x7fffff48, PT ;  /* 0x7fffff480500780c */ /* 0x000fe20003fa6070 */
[----:B------:R-:W-:Y:S01]  /*6150*/  VIADD R5, R9, 0xffffff85 ;  /* 0xffffff8509057836 */ /* 0x000fe20000000000 */
[----:B------:R-:W-:Y:S01]  /*6160*/  ISETP.GE.U32.AND P0, PT, R4, 0x7fffff49, PT ;  /* 0x7fffff490400780c */ /* 0x000fe20003f06070 */
[----:B------:R-:W-:Y:S01]  /*6170*/  IMAD.WIDE R94, R0, 0x4, R38 ;  /* 0x00000004005e7825 */ /* 0x000fe200078e0226 */
[----:B------:R-:W2:Y:S03]  /*6180*/  LDC R6, c[0x0][0x3a0] ;  /* 0x0000e800ff067b82 */ /* 0x000ea60000000800 */
[----:B------:R-:W-:Y:S04]  /*6190*/  LDGSTS.E [R249+0x3b000], desc[UR28][R214.64], !P6 ;  /* 0x3b000000d6f97fae */ /* 0x000fe8000f1a101c */
[----:B------:R-:W-:Y:S01]  /*61a0*/  LDGSTS.E [R249+0x3b400], desc[UR28][R42.64], !P6 ;  /* 0x3b4000002af97fae */ /* 0x000fe2000f1a101c */
[----:B------:R-:W-:-:S03]  /*61b0*/  ISETP.GE.U32.AND P6, PT, R5, 0x7fffff46, PT ;  /* 0x7fffff460500780c */ /* 0x000fc60003fc6070 */
[----:B------:R-:W-:Y:S01]  /*61c0*/  LDGSTS.E [R249+0x3b800], desc[UR28][R212.64], !P0 ;  /* 0x3b800000d4f97fae */ /* 0x000fe2000c1a101c */
[----:B-1----:R-:W-:-:S03]  /*61d0*/  VIADD R5, R8, 0xffffff83 ;  /* 0xffffff8308057836 */ /* 0x002fc60000000000 */
[----:B------:R-:W-:Y:S01]  /*61e0*/  LDGSTS.E [R249+0x3bc00], desc[UR28][R40.64], !P0 ;  /* 0x3bc0000028f97fae */ /* 0x000fe2000c1a101c */
[----:B--2---:R-:W-:-:S04]  /*61f0*/  IMAD.WIDE R92, R0, 0x4, R36 ;  /* 0x00000004005c7825 */ /* 0x004fc800078e0224 */
[----:B---3--:R-:W-:-:S04]  /*6200*/  IMAD.WIDE R250, R0, 0x4, R30 ;  /* 0x0000000400fa7825 */ /* 0x008fc800078e021e */
[----:B----4-:R-:W-:-:S04]  /*6210*/  IMAD.WIDE R90, R0, 0x4, R26 ;  /* 0x00000004005a7825 */ /* 0x010fc800078e021a */
[----:B-----5:R-:W-:-:S04]  /*6220*/  IMAD.WIDE R246, R0, 0x4, R24 ;  /* 0x0000000400f67825 */ /* 0x020fc800078e0218 */
[----:B------:R-:W-:-:S04]  /*6230*/  IMAD.WIDE R88, R0, 0x4, R22 ;  /* 0x0000000400587825 */ /* 0x000fc800078e0216 */
[C---:B------:R-:W-:Y:S01]  /*6240*/  IMAD.WIDE R236, R0.reuse, 0x4, R20 ;  /* 0x0000000400ec7825 */ /* 0x040fe200078e0214 */
[----:B------:R-:W-:Y:S01]  /*6250*/  IADD3 R4, PT, PT, R7, -0x7a, RZ ;  /* 0xffffff8607047810 */ /* 0x000fe20007ffe0ff */
[----:B------:R-:W-:Y:S02]  /*6260*/  LDGSTS.E [R249+0x3c000], desc[UR28][R94.64], !P5 ;  /* 0x3c0000005ef97fae */ /* 0x000fe4000e9a101c */
[----:B------:R-:W-:-:S05]  /*6270*/  IMAD.WIDE R8, R0, 0x4, R34 ;  /* 0x0000000400087825 */ /* 0x000fca00078e0222 */
[----:B------:R1:W-:Y:S04]  /*6280*/  STL.64 [R1], R8 ;  /* 0x0000000801007387 */ /* 0x0003e80000100a00 */
[----:B------:R-:W2:Y:S04]  /*6290*/  LDL.LU.64 R58, [R1+0x60] ;  /* 0x00006000013a7983 */ /* 0x000ea80000300a00 */
[----:B------:R-:W3:Y:S04]  /*62a0*/  LDL.LU.64 R56, [R1+0x70] ;  /* 0x0000700001387983 */ /* 0x000ee80000300a00 */
[----:B------:R-:W4:Y:S04]  /*62b0*/  LDL.LU.64 R54, [R1+0x78] ;  /* 0x0000780001367983 */ /* 0x000f280000300a00 */
[----:B------:R-:W5:Y:S04]  /*62c0*/  LDL.LU.64 R52, [R1+0x80] ;  /* 0x0000800001347983 */ /* 0x000f680000300a00 */
[----:B------:R-:W5:Y:S04]  /*62d0*/  LDL.LU.64 R50, [R1+0xa0] ;  /* 0x0000a00001327983 */ /* 0x000f680000300a00 */
[----:B------:R-:W5:Y:S04]  /*62e0*/  LDL.LU.64 R48, [R1+0x98] ;  /* 0x0000980001307983 */ /* 0x000f680000300a00 */
[----:B------:R-:W5:Y:S04]  /*62f0*/  LDL.LU.64 R46, [R1+0x90] ;  /* 0x00009000012e7983 */ /* 0x000f680000300a00 */
[----:B------:R-:W5:Y:S04]  /*6300*/  LDL.LU.64 R44, [R1+0x88] ;  /* 0x00008800012c7983 */ /* 0x000f680000300a00 */
[----:B------:R-:W5:Y:S04]  /*6310*/  LDL.64 R42, [R1+0x2b0] ;  /* 0x0002b000012a7983 */ /* 0x000f680000100a00 */
        /* <DEDUP_REMOVED lines=8> */
[----:B------:R-:W5:Y:S01]  /*63a0*/  LDL.64 R20, [R1+0x4c8] ;  /* 0x0004c80001147983 */ /* 0x000f620000100a00 */
[----:B------:R-:W-:Y:S01]  /*63b0*/  ISETP.GE.U32.AND P1, PT, R4, 0x7fffff47, PT ;  /* 0x7fffff470400780c */ /* 0x000fe20003f26070 */
[----:B------:R-:W-:-:S02]  /*63c0*/  VIADD R4, R11, 0xffffff84 ;  /* 0xffffff840b047836 */ /* 0x000fc40000000000 */
[----:B------:R-:W-:Y:S03]  /*63d0*/  LDGSTS.E [R249+0x3c400], desc[UR28][R8.64], !P5 ;  /* 0x3c40000008f97fae */ /* 0x000fe6000e9a101c */
[----:B------:R-:W-:Y:S01]  /*63e0*/  ISETP.GE.U32.AND P0, PT, R4, 0x7fffff45, PT ;  /* 0x7fffff450400780c */ /* 0x000fe20003f06070 */
[----:B------:R-:W-:Y:S01]  /*63f0*/  VIADD R4, R10, 0xffffff82 ;  /* 0xffffff820a047836 */ /* 0x000fe20000000000 */
[----:B------:R-:W-:-:S05]  /*6400*/  ISETP.GE.U32.AND P5, PT, R5, 0x7fffff44, PT ;  /* 0x7fffff440500780c */ /* 0x000fca0003fa6070 */
[----:B------:R-:W-:Y:S04]  /*6410*/  LDGSTS.E [R249+0x3c800], desc[UR28][R92.64], !P1 ;  /* 0x3c8000005cf97fae */ /* 0x000fe8000c9a101c */
[----:B------:R-:W-:Y:S01]  /*6420*/  LDGSTS.E [R249+0x3cc00], desc[UR28][R250.64], !P1 ;  /* 0x3cc00000faf97fae */ /* 0x000fe2000c9a101c */
[----:B------:R-:W-:Y:S01]  /*6430*/  ISETP.GE.U32.AND P1, PT, R4, 0x7fffff43, PT ;  /* 0x7fffff430400780c */ /* 0x000fe20003f26070 */
[----:B------:R-:W-:Y:S02]  /*6440*/  VIADD R4, R6, 0xffffff81 ;  /* 0xffffff8106047836 */ /* 0x000fe40000000000 */
[----:B------:R-:W-:Y:S01]  /*6450*/  VIADD R248, R252, 0xffffff80 ;  /* 0xffffff80fcf87836 */ /* 0x000fe20000000000 */
[----:B------:R-:W-:Y:S04]  /*6460*/  LDGSTS.E [R249+0x3d000], desc[UR28][R90.64], !P6 ;  /* 0x3d0000005af97fae */ /* 0x000fe8000f1a101c */
[----:B------:R-:W-:Y:S01]  /*6470*/  LDGSTS.E [R249+0x3d400], desc[UR28][R246.64], !P6 ;  /* 0x3d400000f6f97fae */ /* 0x000fe2000f1a101c */
[----:B------:R-:W-:-:S03]  /*6480*/  ISETP.GE.U32.AND P6, PT, R4, 0x7fffff42, PT ;  /* 0x7fffff420400780c */ /* 0x000fc60003fc6070 */
[----:B------:R-:W-:Y:S04]  /*6490*/  LDGSTS.E [R249+0x3d800], desc[UR28][R88.64], !P0 ;  /* 0x3d80000058f97fae */ /* 0x000fe8000c1a101c */
[----:B------:R-:W-:Y:S01]  /*64a0*/  LDGSTS.E [R249+0x3dc00], desc[UR28][R236.64], !P0 ;  /* 0x3dc00000ecf97fae */ /* 0x000fe2000c1a101c */
[----:B------:R-:W-:Y:S01]  /*64b0*/  ISETP.GE.U32.AND P0, PT, R248, 0x7fffff41, PT ;  /* 0x7fffff41f800780c */ /* 0x000fe20003f06070 */
[----:B------:R-:W-:-:S04]  /*64c0*/  UIADD3 UR11, UPT, UPT, UR10, 0x100, URZ ;  /* 0x000001000a0b7890 */ /* 0x000fc8000fffe0ff */
[----:B------:R-:W-:-:S04]  /*64d0*/  UIADD3 UR6, UPT, UPT, UR6, UR11, URZ ;  /* 0x0000000b06067290 */ /* 0x000fc8000fffe0ff */
[----:B------:R-:W-:Y:S01]  /*64e0*/  ULEA UR12, UR12, UR6, 0x4 ;  /* 0x000000060c0c7291 */ /* 0x000fe2000f8e20ff */
[----:B--2---:R-:W-:-:S04]  /*64f0*/  IMAD.WIDE R86, R0, 0x4, R58 ;  /* 0x0000000400567825 */ /* 0x004fc800078e023a */
[C---:B---3--:R-:W-:Y:S01]  /*6500*/  IMAD.WIDE R84, R0.reuse, 0x4, R56 ;  /* 0x0000000400547825 */ /* 0x048fe200078e0238 */
[----:B------:R-:W-:Y:S03]  /*6510*/  LDGSTS.E [R249+0x3e000], desc[UR28][R86.64], !P5 ;  /* 0x3e00000056f97fae */ /* 0x000fe6000e9a101c */
[----:B----4-:R-:W-:-:S04]  /*6520*/  IMAD.WIDE R82, R0, 0x4, R54 ;  /* 0x0000000400527825 */ /* 0x010fc800078e0236 */
[----:B-----5:R-:W-:-:S04]  /*6530*/  IMAD.WIDE R232, R0, 0x4, R50 ;  /* 0x0000000400e87825 */ /* 0x020fc800078e0232 */
[C---:B------:R-:W-:Y:S01]  /*6540*/  IMAD.WIDE R228, R0.reuse, 0x4, R48 ;  /* 0x0000000400e47825 */ /* 0x040fe200078e0230 */
[----:B------:R-:W-:Y:S03]  /*6550*/  LDGSTS.E [R249+0x3e400], desc[UR28][R232.64], !P5 ;  /* 0x3e400000e8f97fae */ /* 0x000fe6000e9a101c */
[C---:B------:R-:W-:Y:S01]  /*6560*/  IMAD.WIDE R224, R0.reuse, 0x4, R46 ;  /* 0x0000000400e07825 */ /* 0x040fe200078e022e */
[----:B------:R-:W-:Y:S03]  /*6570*/  LDGSTS.E [R249+0x3e800], desc[UR28][R84.64], !P1 ;  /* 0x3e80000054f97fae */ /* 0x000fe6000c9a101c */
[C---:B------:R-:W-:Y:S01]  /*6580*/  IMAD.WIDE R80, R0.reuse, 0x4, R52 ;  /* 0x0000000400507825 */ /* 0x040fe200078e0234 */
[----:B------:R-:W-:Y:S03]  /*6590*/  LDGSTS.E [R249+0x3ec00], desc[UR28][R228.64], !P1 ;  /* 0x3ec00000e4f97fae */ /* 0x000fe6000c9a101c */
[----:B------:R-:W-:Y:S01]  /*65a0*/  IMAD.WIDE R220, R0, 0x4, R44 ;  /* 0x0000000400dc7825 */ /* 0x000fe200078e022c */
[----:B------:R-:W-:Y:S04]  /*65b0*/  LDGSTS.E [R249+0x3f000], desc[UR28][R82.64], !P6 ;  /* 0x3f00000052f97fae */ /* 0x000fe8000f1a101c */
[----:B------:R-:W-:Y:S04]  /*65c0*/  LDGSTS.E [R249+0x3f400], desc[UR28][R224.64], !P6 ;  /* 0x3f400000e0f97fae */ /* 0x000fe8000f1a101c */
[----:B------:R-:W-:Y:S04]  /*65d0*/  LDGSTS.E [R249+0x3f800], desc[UR28][R80.64], !P0 ;  /* 0x3f80000050f97fae */ /* 0x000fe8000c1a101c */
[----:B------:R-:W-:Y:S04]  /*65e0*/  LDGSTS.E [R249+0x3fc00], desc[UR28][R220.64], !P0 ;  /* 0x3fc00000dcf97fae */ /* 0x000fe8000c1a101c */
[----:B------:R-:W0:Y:S04]  /*65f0*/  LDGDEPBAR ;  /* 0x00000000000079af */ /* 0x000e280000000000 */
[----:B------:R-:W-:Y:S04]  /*6600*/  LDGSTS.E [R3+0x44000], desc[UR28][R42.64], P4 ;  /* 0x440000002a037fae */ /* 0x000fe8000a1a101c */
        /* <DEDUP_REMOVED lines=12> */
[----:B------:R2:W-:Y:S04]  /*66d0*/  LDGSTS.E [R2+0x45600], desc[UR28][R12.64], P4 ;  /* 0x456000000c027fae */ /* 0x0005e8000a1a101c */
[----:B------:R-:W-:Y:S04]  /*66e0*/  LDGSTS.E [R2+0x45a00], desc[UR28][R16.64], P4 ;  /* 0x45a0000010027fae */ /* 0x000fe8000a1a101c */
[----:B------:R3:W-:Y:S01]  /*66f0*/  LDGSTS.E [R2+0x45e00], desc[UR28][R14.64], P4 ;  /* 0x45e000000e027fae */ /* 0x0007e2000a1a101c */
[----:B--2---:R-:W2:Y:S03]  /*6700*/  S2R R13, SR_TID.X ;  /* 0x00000000000d7919 */ /* 0x004ea60000002100 */
[----:B------:R-:W0:Y:S01]  /*6710*/  LDGDEPBAR ;  /* 0x00000000000079af */ /* 0x000e220000000000 */
[----:B------:R-:W4:Y:S01]  /*6720*/  S2R R12, SR_TID.X ;  /* 0x00000000000c7919 */ /* 0x000f220000002100 */
[----:B------:R-:W-:-:S04]  /*6730*/  DEPBAR.LE SB0, 0x2 ;  /* 0x000080800000791a */ /* 0x000fc80000000000 */
[C---:B--2---:R-:W-:Y:S02]  /*6740*/  IMAD.SHL.U32 R0, R13.reuse, 0x80, RZ ;  /* 0x000000800d007824 */ /* 0x044fe400078e00ff */
[----:B------:R-:W-:-:S03]  /*6750*/  IMAD.SHL.U32 R4, R13, 0x10, RZ ;  /* 0x000000100d047824 */ /* 0x000fc600078e00ff */
[----:B------:R-:W-:Y:S01]  /*6760*/  LOP3.LUT R0, R0, 0xc00, RZ, 0xc0, !PT ;  /* 0x00000c0000007812 */ /* 0x000fe200078ec0ff */
[----:B----4-:R-:W-:-:S05]  /*6770*/  IMAD.SHL.U32 R12, R12, 0x4, RZ ;  /* 0x000000040c0c7824 */ /* 0x010fca00078e00ff */
[----:B------:R-:W-:-:S04]  /*6780*/  LOP3.LUT R0, R0, 0x380, R12, 0xf8, !PT ;  /* 0x0000038000007812 */ /* 0x000fc800078ef80c */
[----:B------:R-:W-:Y:S01]  /*6790*/  LOP3.LUT R0, R0, 0x70, R4, 0xf8, !PT ;  /* 0x0000007000007812 */ /* 0x000fe200078ef804 */
[----:B------:R-:W-:Y:S06]  /*67a0*/  BAR.SYNC.DEFER_BLOCKING 0x0 ;  /* 0x0000000000007b1d */ /* 0x000fec0000010000 */
[----:B------:R1:W2:Y:S04]  /*67b0*/  LDSM.16.M88.4 R4, [R0+UR7] ;  /* 0x000000070004783b */ /* 0x0002a80008000200 */
[----:B------:R1:W4:Y:S04]  /*67c0*/  LDSM.16.M88.4 R8, [R0+UR7+0x1000] ;  /* 0x001000070008783b */ /* 0x0003280008000200 */
[----:B------:R1:W1:Y:S04]  /*67d0*/  LDSM.16.M88.4 R208, [R0+UR7+0x2000] ;  /* 0x0020000700d0783b */ /* 0x0002680008000200 */
[----:B---3--:R3:W1:Y:S04]  /*67e0*/  LDSM.16.M88.4 R12, [R0+UR7+0x3000] ;  /* 0x00300007000c783b */ /* 0x0086680008000200 */
[----:B------:R3:W1:Y:S04]  /*67f0*/  LDSM.16.M88.4 R204, [R0+UR7+0x4000] ;  /* 0x0040000700cc783b */ /* 0x0006680008000200 */
        /* <DEDUP_REMOVED lines=26> */
[----:B------:R3:W1:Y:S01]  /*69a0*/  LDSM.16.M88.4 R96, [R0+UR7+0x1f000] ;  /* 0x01f000070060783b */ /* 0x0006620008000200 */
[----:B--2-4-:R-:W-:Y:S05]  /*69b0*/  @!P2 BRA `(.L_x_6) ;  /* 0x000000080008a947 */ /* 0x014fea0003800000 */
[----:B------:R-:W-:Y:S01]  /*69c0*/  IMAD.MOV.U32 R16, RZ, RZ, R4 ;  /* 0x000000ffff107224 */ /* 0x000fe200078e0004 */
[----:B-1----:R-:W-:Y:S01]  /*69d0*/  MOV R24, R204 ;  /* 0x000000cc00187202 */ /* 0x002fe20000000f00 */
[----:B------:R-:W-:Y:S01]  /*69e0*/  IMAD.MOV.U32 R17, RZ, RZ, R6 ;  /* 0x000000ffff117224 */ /* 0x000fe200078e0006 */
[----:B------:R-:W-:Y:S01]  /*69f0*/  MOV R42, R164 ;  /* 0x000000a4002a7202 */ /* 0x000fe20000000f00 */
[----:B------:R-:W-:Y:S01]  /*6a00*/  IMAD.MOV.U32 R18, RZ, RZ, R8 ;  /* 0x000000ffff127224 */ /* 0x000fe200078e0008 */
[----:B------:R-:W-:Y:S01]  /*6a10*/  MOV R60, R136 ;  /* 0x00000088003c7202 */ /* 0x000fe20000000f00 */
[----:B------:R-:W-:Y:S01]  /*6a20*/  IMAD.MOV.U32 R19, RZ, RZ, R10 ;  /* 0x000000ffff137224 */ /* 0x000fe200078e000a */
[----:B------:R-:W-:Y:S01]  /*6a30*/  MOV R78, R96 ;  /* 0x00000060004e7202 */ /* 0x000fe20000000f00 */
[----:B------:R-:W-:Y:S02]  /*6a40*/  IMAD.MOV.U32 R20, RZ, RZ, R208 ;  /* 0x000000ffff147224 */ /* 0x000fe400078e00d0 */
[----:B------:R-:W-:-:S02]  /*6a50*/  IMAD.MOV.U32 R21, RZ, RZ, R210 ;  /* 0x000000ffff157224 */ /* 0x000fc400078e00d2 */
[----:B------:R-:W-:Y:S02]  /*6a60*/  IMAD.MOV.U32 R22, RZ, RZ, R12 ;  /* 0x000000ffff167224 */ /* 0x000fe400078e000c */
[----:B------:R-:W-:Y:S02]  /*6a70*/  IMAD.MOV.U32 R23, RZ, RZ, R14 ;  /* 0x000000ffff177224 */ /* 0x000fe400078e000e */
[----:B------:R-:W-:Y:S02]  /*6a80*/  IMAD.MOV.U32 R25, RZ, RZ, R206 ;  /* 0x000000ffff197224 */ /* 0x000fe400078e00ce */
[----:B------:R-:W-:Y:S02]  /*6a90*/  IMAD.MOV.U32 R26, RZ, RZ, R196 ;  /* 0x000000ffff1a7224 */ /* 0x000fe400078e00c4 */
        /* <DEDUP_REMOVED lines=51> */
[----:B------:R-:W-:Y:S01]  /*6dd0*/  IMAD.MOV.U32 R5, RZ, RZ, R7 ;  /* 0x000000ffff057224 */ /* 0x000fe200078e0007 */
[----:B------:R1:W-:Y:S01]  /*6de0*/  STTM.x64 tmem[UR12], R16 ;  /* 0x00000010000079ed */ /* 0x0003e2000834000c */
        /* <DEDUP_REMOVED lines=10> */
[----:B-1----:R-:W-:Y:S01]  /*6e90*/  IMAD.MOV.U32 R16, RZ, RZ, R201 ;  /* 0x000000ffff107224 */ /* 0x002fe200078e00c9 */
[----:B------:R-:W-:Y:S01]  /*6ea0*/  MOV R20, R193 ;  /* 0x000000c100147202 */ /* 0x000fe20000000f00 */
[----:B------:R-:W-:Y:S01]  /*6eb0*/  IMAD.MOV.U32 R17, RZ, RZ, R203 ;  /* 0x000000ffff117224 */ /* 0x000fe200078e00cb */
[----:B------:R-:W-:Y:S01]  /*6ec0*/  MOV R38, R149 ;  /* 0x0000009500267202 */ /* 0x000fe20000000f00 */
[----:B------:R-:W-:Y:S01]  /*6ed0*/  IMAD.MOV.U32 R18, RZ, RZ, R189 ;  /* 0x000000ffff127224 */ /* 0x000fe200078e00bd */
[----:B------:R-:W-:Y:S01]  /*6ee0*/  MOV R56, R121 ;  /* 0x0000007900387202 */ /* 0x000fe20000000f00 */
        /* <DEDUP_REMOVED lines=45> */
[----:B------:R-:W-:-:S04]  /*71c0*/  IMAD.MOV.U32 R67, RZ, RZ, R99 ;  /* 0x000000ffff437224 */ /* 0x000fc800078e0063 */
[----:B------:R2:W-:Y:S03]  /*71d0*/  STTM.x64 tmem[UR12+0x80], R4 ;  /* 0x00008004000079ed */ /* 0x0005e6000834000c */
.L_x_6:
[----:B--2---:R-:W2:Y:S01]  /*71e0*/  LDL.LU.64 R56, [R1+0x2b0] ;  /* 0x0002b00001387983 */ /* 0x004ea20000300a00 */
[----:B------:R-:W-:Y:S02]  /*71f0*/  USHF.R.S32.HI UR14, URZ, 0x1f, UR5 ;  /* 0x0000001fff0e7899 */ /* 0x000fe40008011405 */
[----:B------:R-:W-:Y:S01]  /*7200*/  USHF.L.U32 UR13, UR5, 0x2, URZ ;  /* 0x00000002050d7899 */ /* 0x000fe200080006ff */
[----:B------:R-:W4:Y:S01]  /*7210*/  LDL.LU.64 R50, [R1+0x290] ;  /* 0x0002900001327983 */ /* 0x000f220000300a00 */
[----:B------:R-:W-:Y:S02]  /*7220*/  USHF.R.S32.HI UR16, URZ, 0x1f, UR4 ;  /* 0x0000001fff107899 */ /* 0x000fe40008011404 */
[----:B------:R-:W-:Y:S01]  /*7230*/  USHF.L.U32 UR15, UR4, 0x2, URZ ;  /* 0x00000002040f7899 */ /* 0x000fe200080006ff */
[----:B------:R-:W5:Y:S01]  /*7240*/  LDL.LU.64 R30, [R1+0x1a0] ;  /* 0x0001a000011e7983 */ /* 0x000f620000300a00 */
[----:B------:R-:W3:Y:S03]  /*7250*/  LDCU UR6, c[0x0][0x3a0] ;  /* 0x00007400ff0677ac */ /* 0x000ee60008000800 */
[----:B------:R-:W3:Y:S04]  /*7260*/  LDL.LU.64 R54, [R1+0x270] ;  /* 0x0002700001367983 */ /* 0x000ee80000300a00 */
[----:B------:R-:W3:Y:S04]  /*7270*/  LDL.LU.64 R52, [R1+0x250] ;  /* 0x0002500001347983 */ /* 0x000ee80000300a00 */
[----:B-1----:R-:W5:Y:S04]  /*7280*/  LDL.LU.64 R12, [R1+0x160] ;  /* 0x00016000010c7983 */ /* 0x002f680000300a00 */
[----:B------:R-:W5:Y:S04]  /*7290*/  LDL.LU.64 R16, [R1+0x168] ;  /* 0x0001680001107983 */ /* 0x000f680000300a00 */
        /* <DEDUP_REMOVED lines=9> */
[----:B------:R-:W5:Y:S01]  /*7330*/  LDL.LU.64 R34, [R1+0x230] ;  /* 0x0002300001227983 */ /* 0x000f620000300a00 */
[----:B------:R-:W-:-:S03]  /*7340*/  USHF.L.U64.HI UR14, UR5, 0x2, UR14 ;  /* 0x00000002050e7899 */ /* 0x000fc6000801020e */
[----:B------:R-:W5:Y:S04]  /*7350*/  LDL.LU.64 R8, [R1+0x148] ;  /* 0x0001480001087983 */ /* 0x000f680000300a00 */
[----:B------:R-:W5:Y:S04]  /*7360*/  LDL.LU.64 R14, [R1+0x150] ;  /* 0x00015000010e7983 */ /* 0x000f680000300a00 */
[----:B------:R-:W5:Y:S04]  /*7370*/  LDL.LU.64 R10, [R1+0x158] ;  /* 0x00015800010a7983 */ /* 0x000f680000300a00 */
[----:B------:R-:W5:Y:S04]  /*7380*/  LDL.LU.64 R6, [R1+0x140] ;  /* 0x0001400001067983 */ /* 0x000f680000300a00 */
[----:B------:R-:W5:Y:S04]  /*7390*/  LDL.LU.64 R26, [R1+0x190] ;  /* 0x00019000011a7983 */ /* 0x000f680000300a00 */
[----:B------:R-:W5:Y:S04]  /*73a0*/  LDL.LU.64 R22, [R1+0x180] ;  /* 0x0001800001167983 */ /* 0x000f680000300a00 */
[----:B------:R-:W5:Y:S01]  /*73b0*/  LDL.LU.64 R24, [R1+0x188] ;  /* 0x0001880001187983 */ /* 0x000f620000300a00 */
[----:B------:R-:W1:Y:S02]  /*73c0*/  FENCE.VIEW.ASYNC.T ;  /* 0x00000000000073c6 */ /* 0x000e640000000200 */
[----:B-1----:R-:W-:Y:S01]  /*73d0*/  BAR.SYNC.DEFER_BLOCKING 0x0 ;  /* 0x0000000000007b1d */ /* 0x002fe20000010000 */
[----:B--2---:R-:W-:-:S04]  /*73e0*/  IADD3 R36, P0, PT, R56, UR13, RZ ;  /* 0x0000000d38247c10 */ /* 0x004fc8000ff1e0ff */
[----:B------:R-:W-:Y:S02]  /*73f0*/  IADD3.X R37, PT, PT, R57, UR14, RZ, P0, !PT ;  /* 0x0000000e39257c10 */ /* 0x000fe400087fe4ff */
[----:B----4-:R-:W-:-:S03]  /*7400*/  IADD3 R46, P1, PT, R50, UR13, RZ ;  /* 0x0000000d322e7c10 */ /* 0x010fc6000ff3e0ff */
[----:B------:R1:W-:Y:S01]  /*7410*/  STL.64 [R1+0x3a0], R36 ;  /* 0x0003a02401007387 */ /* 0x0003e20000100a00 */
[----:B------:R-:W-:-:S05]  /*7420*/  IADD3.X R47, PT, PT, R51, UR14, RZ, P1, !PT ;  /* 0x0000000e332f7c10 */ /* 0x000fca0008ffe4ff */
[----:B------:R5:W-:Y:S01]  /*7430*/  STL.64 [R1+0x3b8], R46 ;  /* 0x0003b82e01007387 */ /* 0x000be20000100a00 */
[----:B---3--:R-:W-:-:S04]  /*7440*/  IADD3 R50, P1, PT, R52, UR13, RZ ;  /* 0x0000000d34327c10 */ /* 0x008fc8000ff3e0ff */
[----:B------:R-:W-:Y:S02]  /*7450*/  IADD3.X R51, PT, PT, R53, UR14, RZ, P1, !PT ;  /* 0x0000000e35337c10 */ /* 0x000fe40008ffe4ff */
[----:B-1----:R-:W-:-:S04]  /*7460*/  IADD3 R36, P0, PT, R54, UR13, RZ ;  /* 0x0000000d36247c10 */ /* 0x002fc8000ff1e0ff */
[----:B------:R-:W-:-:S05]  /*7470*/  IADD3.X R37, PT, PT, R55, UR14, RZ, P0, !PT ;  /* 0x0000000e37257c10 */ /* 0x000fca00087fe4ff */
[----:B------:R1:W-:Y:S04]  /*7480*/  STL.64 [R1+0x3c0], R36 ;  /* 0x0003c02401007387 */ /* 0x0003e80000100a00 */
[----:B------:R-:W-:Y:S01]  /*7490*/  STL.64 [R1+0x3d8], R50 ;  /* 0x0003d83201007387 */ /* 0x000fe20000100a00 */
[----:B-----5:R-:W-:-:S04]  /*74a0*/  IADD3 R46, P2, PT, R48, UR13, RZ ;  /* 0x0000000d302e7c10 */ /* 0x020fc8000ff5e0ff */
[----:B------:R-:W-:Y:S02]  /*74b0*/  IADD3.X R47, PT, PT, R49, UR14, RZ, P2, !PT ;  /* 0x0000000e312f7c10 */ /* 0x000fe400097fe4ff */
[----:B-1----:R-:W-:-:S03]  /*74c0*/  IADD3 R36, P0, PT, R44, UR13, RZ ;  /* 0x0000000d2c247c10 */ /* 0x002fc6000ff1e0ff */
[----:B------:R-:W-:Y:S01]  /*74d0*/  STL.64 [R1+0x3f0], R46 ;  /* 0x0003f02e01007387 */ /* 0x000fe20000100a00 */
[----:B------:R-:W-:Y:S01]  /*74e0*/  IADD3.X R37, PT, PT, R45, UR14, RZ, P0, !PT ;  /* 0x0000000e2d257c10 */ /* 0x000fe200087fe4ff */
[----:B------:R-:W-:Y:S02]  /*74f0*/  IMAD.MOV.U32 R58, RZ, RZ, R38 ;  /* 0x000000ffff3a7224 */ /* 0x000fe400078e0026 */
[----:B------:R-:W-:Y:S02]  /*7500*/  IMAD.MOV.U32 R59, RZ, RZ, R39 ;  /* 0x000000ffff3b7224 */ /* 0x000fe400078e0027 */
[----:B------:R-:W-:Y:S01]  /*7510*/  IMAD.MOV.U32 R52, RZ, RZ, R32 ;  /* 0x000000ffff347224 */ /* 0x000fe200078e0020 */
[----:B------:R-:W2:Y:S01]  /*7520*/  LDL.LU.64 R38, [R1+0x220] ;  /* 0x0002200001267983 */ /* 0x000ea20000300a00 */
[----:B------:R-:W-:-:S03]  /*7530*/  IMAD.MOV.U32 R53, RZ, RZ, R33 ;  /* 0x000000ffff357224 */ /* 0x000fc600078e0021 */
[----:B------:R1:W-:Y:S01]  /*7540*/  STL.64 [R1+0x408], R36 ;  /* 0x0004082401007387 */ /* 0x0003e20000100a00 */
[----:B------:R-:W-:-:S04]  /*7550*/  IADD3 R32, P1, PT, R34, UR13, RZ ;  /* 0x0000000d22207c10 */ /* 0x000fc8000ff3e0ff */
[----:B------:R-:W-:Y:S02]  /*7560*/  IADD3.X R33, PT, PT, R35, UR14, RZ, P1, !PT ;  /* 0x0000000e23217c10 */ /* 0x000fe40008ffe4ff */
[----:B-1----:R-:W-:-:S03]  /*7570*/  IADD3 R36, P0, PT, R40, UR13, RZ ;  /* 0x0000000d28247c10 */ /* 0x002fc6000ff1e0ff */
[----:B------:R1:W-:Y:S01]  /*7580*/  STL.64 [R1+0x420], R32 ;  /* 0x0004202001007387 */ /* 0x0003e20000100a00 */
[----:B------:R-:W-:-:S03]  /*7590*/  IADD3.X R37, PT, PT, R41, UR14, RZ, P0, !PT ;  /* 0x0000000e29257c10 */ /* 0x000fc600087fe4ff */
[----:B------:R-:W3:Y:S04]  /*75a0*/  LDL.LU.64 R34, [R1+0x208] ;  /* 0x0002080001227983 */ /* 0x000ee80000300a00 */
[----:B-1----:R-:W4:Y:S04]  /*75b0*/  LDL.LU.64 R32, [R1+0x200] ;  /* 0x0002000001207983 */ /* 0x002f280000300a00 */
[----:B------:R-:W5:Y:S04]  /*75c0*/  LDL.LU.64 R54, [R1+0x218] ;  /* 0x0002180001367983 */ /* 0x000f680000300a00 */
[----:B------:R1:W-:Y:S04]  /*75d0*/  STL.64 [R1+0x438], R36 ;  /* 0x0004382401007387 */ /* 0x0003e80000100a00 */
[----:B-1----:R-:W4:Y:S01]  /*75e0*/  LDL.LU.64 R36, [R1+0x210] ;  /* 0x0002100001247983 */ /* 0x002f220000300a00 */
[----:B------:R-:W-:-:S02]  /*75f0*/  IADD3 R56, P1, PT, R58, UR13, RZ ;  /* 0x0000000d3a387c10 */ /* 0x000fc4000ff3e0ff */
[----:B------:R-:W-:Y:S01]  /*7600*/  IADD3 R44, P2, PT, R52, UR13, RZ ;  /* 0x0000000d342c7c10 */ /* 0x000fe2000ff5e0ff */
[----:B------:R-:W5:Y:S01]  /*7610*/  LDL.LU.64 R50, [R1+0x1f0] ;  /* 0x0001f00001327983 */ /* 0x000f620000300a00 */
[----:B------:R-:W-:Y:S02]  /*7620*/  IADD3 R40, P4, PT, R42, UR13, RZ ;  /* 0x0000000d2a287c10 */ /* 0x000fe4000ff9e0ff */
[----:B------:R-:W-:Y:S01]  /*7630*/  IADD3.X R57, PT, PT, R59, UR14, RZ, P1, !PT ;  /* 0x0000000e3b397c10 */ /* 0x000fe20008ffe4ff */
[----:B------:R-:W5:Y:S01]  /*7640*/  LDL.LU.64 R48, [R1+0x1e8] ;  /* 0x0001e80001307983 */ /* 0x000f620000300a00 */
[----:B------:R-:W-:Y:S02]  /*7650*/  IADD3.X R45, PT, PT, R53, UR14, RZ, P2, !PT ;  /* 0x0000000e352d7c10 */ /* 0x000fe400097fe4ff */
[----:B------:R-:W-:Y:S01]  /*7660*/  IADD3.X R41, PT, PT, R43, UR14, RZ, P4, !PT ;  /* 0x0000000e2b297c10 */ /* 0x000fe2000a7fe4ff */
[----:B------:R-:W5:Y:S01]  /*7670*/  LDL.LU.64 R46, [R1+0x1e0] ;  /* 0x0001e000012e7983 */ /* 0x000f620000300a00 */
[----:B------:R-:W-:-:S03]  /*7680*/  USHF.L.U64.HI UR16, UR4, 0x2, UR16 ;  /* 0x0000000204107899 */ /* 0x000fc60008010210 */
[----:B------:R-:W5:Y:S04]  /*7690*/  LDL.LU.64 R52, [R1+0x1f8] ;  /* 0x0001f80001347983 */ /* 0x000f680000300a00 */
[----:B------:R-:W-:Y:S04]  /*76a0*/  STL.64 [R1+0x358], R56 ;  /* 0x0003583801007387 */ /* 0x000fe80000100a00 */
[----:B------:R1:W-:Y:S04]  /*76b0*/  STL.64 [R1+0x370], R44 ;  /* 0x0003702c01007387 */ /* 0x0003e80000100a00 */
[----:B------:R1:W-:Y:S04]  /*76c0*/  STL.64 [R1+0x390], R40 ;  /* 0x0003902801007387 */ /* 0x0003e80000100a00 */
[----:B-1----:R-:W5:Y:S04]  /*76d0*/  LDL.LU.64 R44, [R1+0x1d8] ;  /* 0x0001d800012c7983 */ /* 0x002f680000300a00 */
[----:B------:R-:W5:Y:S04]  /*76e0*/  LDL.LU.64 R42, [R1+0x1d0] ;  /* 0x0001d000012a7983 */ /* 0x000f680000300a00 */
[----:B------:R-:W5:Y:S01]  /*76f0*/  LDL.LU.64 R40, [R1+0x1c8] ;  /* 0x0001c80001287983 */ /* 0x000f620000300a00 */
[----:B--2---:R-:W-:-:S04]  /*7700*/  IADD3 R200, P0, PT, R38, UR15, RZ ;  /* 0x0000000f26c87c10 */ /* 0x004fc8000ff1e0ff */
[----:B------:R-:W-:Y:S02]  /*7710*/  IADD3.X R201, PT, PT, R39, UR16, RZ, P0, !PT ;  /* 0x0000001027c97c10 */ /* 0x000fe400087fe4ff */
[----:B------:R-:W2:Y:S01]  /*7720*/  LDL.LU.64 R38, [R1+0x1c0] ;  /* 0x0001c00001267983 */ /* 0x000ea20000300a00 */
[----:B---3--:R-:W-:-:S04]  /*7730*/  IADD3 R190, P2, PT, R34, UR15, RZ ;  /* 0x0000000f22be7c10 */ /* 0x008fc8000ff5e0ff */
[----:B------:R-:W-:Y:S02]  /*7740*/  IADD3.X R191, PT, PT, R35, UR16, RZ, P2, !PT ;  /* 0x0000001023bf7c10 */ /* 0x000fe400097fe4ff */
[----:B----4-:R-:W-:-:S04]  /*7750*/  IADD3 R196, P1, PT, R36, UR15, RZ ;  /* 0x0000000f24c47c10 */ /* 0x010fc8000ff3e0ff */
[----:B------:R-:W-:Y:S02]  /*7760*/  IADD3.X R197, PT, PT, R37, UR16, RZ, P1, !PT ;  /* 0x0000001025c57c10 */ /* 0x000fe40008ffe4ff */
[----:B------:R-:W3:Y:S04]  /*7770*/  LDL.LU.64 R36, [R1+0x1b8] ;  /* 0x0001b80001247983 */ /* 0x000ee80000300a00 */
[----:B------:R-:W4:Y:S01]  /*7780*/  LDL.LU.64 R34, [R1+0x1b0] ;  /* 0x0001b00001227983 */ /* 0x000f220000300a00 */
[----:B------:R-:W-:Y:S02]  /*7790*/  IADD3 R184, P4, PT, R32, UR15, RZ ;  /* 0x0000000f20b87c10 */ /* 0x000fe4000ff9e0ff */
[----:B-----5:R-:W-:Y:S02]  /*77a0*/  IADD3 R198, P0, PT, R54, UR15, RZ ;  /* 0x0000000f36c67c10 */ /* 0x020fe4000ff1e0ff */
[----:B------:R-:W-:-:S02]  /*77b0*/  IADD3.X R185, PT, PT, R33, UR16, RZ, P4, !PT ;  /* 0x0000001021b97c10 */ /* 0x000fc4000a7fe4ff */
[----:B------:R-:W-:Y:S01]  /*77c0*/  IADD3 R158, P4, PT, R46, UR15, RZ ;  /* 0x0000000f2e9e7c10 */ /* 0x000fe2000ff9e0ff */
[----:B------:R-:W5:Y:S01]  /*77d0*/  LDL.LU.64 R32, [R1+0x1a8] ;  /* 0x0001a80001207983 */ /* 0x000f620000300a00 */
[----:B------:R-:W-:Y:S02]  /*77e0*/  IADD3.X R199, PT, PT, R55, UR16, RZ, P0, !PT ;  /* 0x0000001037c77c10 */ /* 0x000fe400087fe4ff */
[----:B------:R-:W-:Y:S02]  /*77f0*/  IADD3.X R159, PT, PT, R47, UR16, RZ, P4, !PT ;  /* 0x000000102f9f7c10 */ /* 0x000fe4000a7fe4ff */
[----:B------:R-:W-:Y:S01]  /*7800*/  IADD3 R178, P0, PT, R52, UR15, RZ ;  /* 0x0000000f34b27c10 */ /* 0x000fe2000ff1e0ff */
[----:B------:R-:W5:Y:S01]  /*7810*/  LDL.LU.64 R46, [R1+0x138] ;  /* 0x00013800012e7983 */ /* 0x000f620000300a00 */
[----:B------:R-:W-:Y:S02]  /*7820*/  IADD3 R172, P1, PT, R50, UR15, RZ ;  /* 0x0000000f32ac7c10 */ /* 0x000fe4000ff3e0ff */
[----:B------:R-:W-:-:S02]  /*7830*/  IADD3.X R179, PT, PT, R53, UR16, RZ, P0, !PT ;  /* 0x0000001035b37c10 */ /* 0x000fc400087fe4ff */
[----:B------:R-:W-:Y:S02]  /*7840*/  IADD3.X R173, PT, PT, R51, UR16, RZ, P1, !PT ;  /* 0x0000001033ad7c10 */ /* 0x000fe40008ffe4ff */
[----:B------:R-:W-:Y:S02]  /*7850*/  IADD3 R152, P0, PT, R44, UR15, RZ ;  /* 0x0000000f2c987c10 */ /* 0x000fe4000ff1e0ff */
[----:B------:R-:W-:Y:S02]  /*7860*/  IADD3 R144, P1, PT, R42, UR15, RZ ;  /* 0x0000000f2a907c10 */ /* 0x000fe4000ff3e0ff */
[----:B------:R-:W-:Y:S02]  /*7870*/  IADD3.X R153, PT, PT, R45, UR16, RZ, P0, !PT ;  /* 0x000000102d997c10 */ /* 0x000fe400087fe4ff */
[----:B------:R-:W-:Y:S02]  /*7880*/  IADD3.X R145, PT, PT, R43, UR16, RZ, P1, !PT ;  /* 0x000000102b917c10 */ /* 0x000fe40008ffe4ff */
[----:B------:R-:W-:-:S04]  /*7890*/  IADD3 R166, P2, PT, R48, UR15, RZ ;  /* 0x0000000f30a67c10 */ /* 0x000fc8000ff5e0ff */
[----:B------:R-:W-:Y:S02]  /*78a0*/  IADD3.X R167, PT, PT, R49, UR16, RZ, P2, !PT ;  /* 0x0000001031a77c10 */ /* 0x000fe400097fe4ff */
[----:B--2---:R-:W-:-:S04]  /*78b0*/  IADD3 R130, P4, PT, R38, UR15, RZ ;  /* 0x0000000f26827c10 */ /* 0x004fc8000ff9e0ff */
[----:B------:R-:W-:Y:S02]  /*78c0*/  IADD3.X R131, PT, PT, R39, UR16, RZ, P4, !PT ;  /* 0x0000001027837c10 */ /* 0x000fe4000a7fe4ff */
[----:B------:R-:W-:Y:S01]  /*78d0*/  IADD3 R104, P4, PT, R30, UR15, RZ ;  /* 0x0000000f1e687c10 */ /* 0x000fe2000ff9e0ff */
[----:B------:R-:W2:Y:S03]  /*78e0*/  LDL.LU.64 R38, [R1+0x130] ;  /* 0x0001300001267983 */ /* 0x000ea60000300a00 */
[----:B------:R-:W-:Y:S02]  /*78f0*/  IADD3.X R105, PT, PT, R31, UR16, RZ, P4, !PT ;  /* 0x000000101f697c10 */ /* 0x000fe4000a7fe4ff */
[----:B------:R-:W-:Y:S01]  /*7900*/  IADD3 R76, P4, PT, R22, UR15, RZ ;  /* 0x0000000f164c7c10 */ /* 0x000fe2000ff9e0ff */
[----:B------:R-:W2:Y:S03]  /*7910*/  LDL.LU.64 R30, [R1+0x128] ;  /* 0x00012800011e7983 */ /* 0x000ea60000300a00 */
[----:B------:R-:W-:-:S02]  /*7920*/  IADD3.X R77, PT, PT, R23, UR16, RZ, P4, !PT ;  /* 0x00000010174d7c10 */ /* 0x000fc4000a7fe4ff */
[----:B------:R-:W2:Y:S04]  /*7930*/  LDL.LU.64 R22, [R1+0x120] ;  /* 0x0001200001167983 */ /* 0x000ea80000300a00 */
[----:B------:R-:W2:Y:S04]  /*7940*/  LDL.LU.64 R52, [R1+0x118] ;  /* 0x0001180001347983 */ /* 0x000ea80000300a00 */
[----:B------:R-:W2:Y:S04]  /*7950*/  LDL.LU.64 R50, [R1+0x110] ;  /* 0x0001100001327983 */ /* 0x000ea80000300a00 */
[----:B------:R-:W2:Y:S04]  /*7960*/  LDL.LU.64 R44, [R1+0x108] ;  /* 0x00010800012c7983 */ /* 0x000ea80000300a00 */
[----:B------:R-:W2:Y:S01]  /*7970*/  LDL.LU.64 R42, [R1+0x100] ;  /* 0x00010000012a7983 */ /* 0x000ea20000300a00 */
[----:B------:R-:W-:-:S02]  /*7980*/  IADD3 R56, P4, PT, R12, UR15, RZ ;  /* 0x0000000f0c387c10 */ /* 0x000fc4000ff9e0ff */
[----:B---3--:R-:W-:Y:S02]  /*7990*/  IADD3 R126, P0, PT, R36, UR15, RZ ;  /* 0x0000000f247e7c10 */ /* 0x008fe4000ff1e0ff */
[----:B----4-:R-:W-:Y:S02]  /*79a0*/  IADD3 R118, P1, PT, R34, UR15, RZ ;  /* 0x0000000f22767c10 */ /* 0x010fe4000ff3e0ff */
[----:B------:R-:W-:Y:S02]  /*79b0*/  IADD3.X R127, PT, PT, R37, UR16, RZ, P0, !PT ;  /* 0x00000010257f7c10 */ /* 0x000fe400087fe4ff */
[----:B------:R-:W-:Y:S01]  /*79c0*/  IADD3 R98, P0, PT, R28, UR15, RZ ;  /* 0x0000000f1c627c10 */ /* 0x000fe2000ff1e0ff */
[----:B------:R-:W3:Y:S01]  /*79d0*/  LDL.LU.64 R36, [R1+0xe8] ;  /* 0x0000e80001247983 */ /* 0x000ee20000300a00 */
[----:B------:R-:W-:Y:S02]  /*79e0*/  IADD3.X R119, PT, PT, R35, UR16, RZ, P1, !PT ;  /* 0x0000001023777c10 */ /* 0x000fe40008ffe4ff */
[----:B------:R-:W-:Y:S01]  /*79f0*/  IADD3 R96, P1, PT, R26, UR15, RZ ;  /* 0x0000000f1a607c10 */ /* 0x000fe2000ff3e0ff */
[----:B------:R-:W4:Y:S01]  /*7a00*/  LDL.LU.64 R34, [R1+0xe0] ;  /* 0x0000e00001227983 */ /* 0x000f220000300a00 */
[----:B------:R-:W-:-:S02]  /*7a10*/  IADD3.X R99, PT, PT, R29, UR16, RZ, P0, !PT ;  /* 0x000000101d637c10 */ /* 0x000fc400087fe4ff */
[----:B------:R-:W-:Y:S01]  /*7a20*/  IADD3 R74, P0, PT, R20, UR15, RZ ;  /* 0x0000000f144a7c10 */ /* 0x000fe2000ff1e0ff */
[----:B------:R-:W4:Y:S01]  /*7a30*/  LDL.LU.64 R28, [R1+0xd0] ;  /* 0x0000d000011c7983 */ /* 0x000f220000300a00 */
[----:B------:R-:W-:Y:S02]  /*7a40*/  IADD3.X R97, PT, PT, R27, UR16, RZ, P1, !PT ;  /* 0x000000101b617c10 */ /* 0x000fe40008ffe4ff */
[----:B------:R-:W-:Y:S01]  /*7a50*/  IADD3 R70, P1, PT, R18, UR15, RZ ;  /* 0x0000000f12467c10 */ /* 0x000fe2000ff3e0ff */
[----:B------:R-:W4:Y:S01]  /*7a60*/  LDL.LU.64 R26, [R1+0xc8] ;  /* 0x0000c800011a7983 */ /* 0x000f220000300a00 */
[----:B------:R-:W-:Y:S02]  /*7a70*/  IADD3.X R75, PT, PT, R21, UR16, RZ, P0, !PT ;  /* 0x00000010154b7c10 */ /* 0x000fe400087fe4ff */
[----:B------:R-:W-:Y:S01]  /*7a80*/  IADD3 R48, P0, PT, R10, UR15, RZ ;  /* 0x0000000f0a307c10 */ /* 0x000fe2000ff1e0ff */
[----:B------:R-:W4:Y:S01]  /*7a90*/  LDL.LU.64 R20, [R1+0xc0] ;  /* 0x0000c00001147983 */ /* 0x000f220000300a00 */
[----:B------:R-:W-:-:S02]  /*7aa0*/  IADD3.X R71, PT, PT, R19, UR16, RZ, P1, !PT ;  /* 0x0000001013477c10 */ /* 0x000fc40008ffe4ff */
[----:B------:R-:W-:Y:S01]  /*7ab0*/  IADD3.X R57, PT, PT, R13, UR16, RZ, P4, !PT ;  /* 0x000000100d397c10 */ /* 0x000fe2000a7fe4ff */
[----:B------:R-:W4:Y:S01]  /*7ac0*/  LDL.LU.64 R18, [R1+0xb8] ;  /* 0x0000b80001127983 */ /* 0x000f220000300a00 */
[----:B------:R-:W-:-:S03]  /*7ad0*/  IADD3.X R49, PT, PT, R11, UR16, RZ, P0, !PT ;  /* 0x000000100b317c10 */ /* 0x000fc600087fe4ff */
[----:B------:R-:W4:Y:S04]  /*7ae0*/  LDL.LU.64 R12, [R1+0xb0] ;  /* 0x0000b000010c7983 */ /* 0x000f280000300a00 */
[----:B------:R-:W4:Y:S01]  /*7af0*/  LDL.LU.64 R10, [R1+0xa8] ;  /* 0x0000a800010a7983 */ /* 0x000f220000300a00 */
[----:B------:R-:W-:-:S04]  /*7b00*/  IADD3 R138, P2, PT, R40, UR15, RZ ;  /* 0x0000000f288a7c10 */ /* 0x000fc8000ff5e0ff */
[----:B------:R-:W-:Y:S02]  /*7b10*/  IADD3.X R139, PT, PT, R41, UR16, RZ, P2, !PT ;  /* 0x00000010298b7c10 */ /* 0x000fe400097fe4ff */
[----:B-----5:R-:W-:-:S04]  /*7b20*/  IADD3 R112, P2, PT, R32, UR15, RZ ;  /* 0x0000000f20707c10 */ /* 0x020fc8000ff5e0ff */
[----:B------:R-:W-:Y:S02]  /*7b30*/  IADD3.X R113, PT, PT, R33, UR16, RZ, P2, !PT ;  /* 0x0000001021717c10 */ /* 0x000fe400097fe4ff */
[----:B------:R-:W-:-:S04]  /*7b40*/  IADD3 R78, P2, PT, R24, UR15, RZ ;  /* 0x0000000f184e7c10 */ /* 0x000fc8000ff5e0ff */
[----:B------:R-:W-:Y:S02]  /*7b50*/  IADD3.X R79, PT, PT, R25, UR16, RZ, P2, !PT ;  /* 0x00000010194f7c10 */ /* 0x000fe400097fe4ff */
[----:B------:R-:W-:Y:S02]  /*7b60*/  IADD3 R64, P2, PT, R16, UR15, RZ ;  /* 0x0000000f10407c10 */ /* 0x000fe4000ff5e0ff */
[----:B------:R-:W-:Y:S02]  /*7b70*/  IADD3 R24, P4, PT, R6, UR15, RZ ;  /* 0x0000000f06187c10 */ /* 0x000fe4000ff9e0ff */
[----:B------:R-:W-:Y:S02]  /*7b80*/  IADD3.X R65, PT, PT, R17, UR16, RZ, P2, !PT ;  /* 0x0000001011417c10 */ /* 0x000fe400097fe4ff */
[----:B------:R-:W-:Y:S02]  /*7b90*/  IADD3 R32, P2, PT, R8, UR15, RZ ;  /* 0x0000000f08207c10 */ /* 0x000fe4000ff5e0ff */
[----:B------:R-:W-:-:S02]  /*7ba0*/  IADD3 R40, P1, PT, R14, UR15, RZ ;  /* 0x0000000f0e287c10 */ /* 0x000fc4000ff3e0ff */
[----:B------:R-:W-:Y:S02]  /*7bb0*/  IADD3.X R25, PT, PT, R7, UR16, RZ, P4, !PT ;  /* 0x0000001007197c10 */ /* 0x000fe4000a7fe4ff */
[----:B------:R-:W-:Y:S02]  /*7bc0*/  IADD3.X R33, PT, PT, R9, UR16, RZ, P2, !PT ;  /* 0x0000001009217c10 */ /* 0x000fe400097fe4ff */
[----:B------:R-:W-:Y:S02]  /*7bd0*/  IADD3.X R41, PT, PT, R15, UR16, RZ, P1, !PT ;  /* 0x000000100f297c10 */ /* 0x000fe40008ffe4ff */
[----:B------:R-:W-:-:S04]  /*7be0*/  IADD3 R16, P0, PT, R46, UR15, RZ ;  /* 0x0000000f2e107c10 */ /* 0x000fc8000ff1e0ff */
[----:B------:R-:W-:Y:S02]  /*7bf0*/  IADD3.X R17, PT, PT, R47, UR16, RZ, P0, !PT ;  /* 0x000000102f117c10 */ /* 0x000fe400087fe4ff */
[----:B--2---:R-:W-:Y:S02]  /*7c00*/  IADD3 R8, P1, PT, R38, UR15, RZ ;  /* 0x0000000f26087c10 */ /* 0x004fe4000ff3e0ff */
[----:B------:R-:W-:Y:S02]  /*7c10*/  IADD3 R6, P2, PT, R30, UR15, RZ ;  /* 0x0000000f1e067c10 */ /* 0x000fe4000ff5e0ff */
[----:B------:R-:W-:Y:S02]  /*7c20*/  IADD3 R14, P4, PT, R22, UR15, RZ ;  /* 0x0000000f160e7c10 */ /* 0x000fe4000ff9e0ff */
[----:B------:R-:W-:Y:S02]  /*7c30*/  IADD3.X R7, PT, PT, R31, UR16, RZ, P2, !PT ;  /* 0x000000101f077c10 */ /* 0x000fe400097fe4ff */
[----:B------:R-:W-:-:S02]  /*7c40*/  IADD3.X R15, PT, PT, R23, UR16, RZ, P4, !PT ;  /* 0x00000010170f7c10 */ /* 0x000fc4000a7fe4ff */
[----:B------:R-:W-:Y:S02]  /*7c50*/  IADD3.X R9, PT, PT, R39, UR16, RZ, P1, !PT ;  /* 0x0000001027097c10 */ /* 0x000fe40008ffe4ff */
[----:B------:R-:W-:Y:S02]  /*7c60*/  IADD3 R22, P0, PT, R52, UR15, RZ ;  /* 0x0000000f34167c10 */ /* 0x000fe4000ff1e0ff */
[----:B------:R-:W-:Y:S02]  /*7c70*/  IADD3 R30, P1, PT, R50, UR15, RZ ;  /* 0x0000000f321e7c10 */ /* 0x000fe4000ff3e0ff */
[----:B------:R-:W-:Y:S02]  /*7c80*/  IADD3 R38, P2, PT, R44, UR15, RZ ;  /* 0x0000000f2c267c10 */ /* 0x000fe4000ff5e0ff */
[----:B------:R-:W-:Y:S02]  /*7c90*/  IADD3 R46, P4, PT, R42, UR15, RZ ;  /* 0x0000000f2a2e7c10 */ /* 0x000fe4000ff9e0ff */
[----:B------:R-:W-:-:S02]  /*7ca0*/  IADD3.X R39, PT, PT, R45, UR16, RZ, P2, !PT ;  /* 0x000000102d277c10 */ /* 0x000fc400097fe4ff */
[----:B------:R-:W-:Y:S02]  /*7cb0*/  IADD3.X R47, PT, PT, R43, UR16, RZ, P4, !PT ;  /* 0x000000102b2f7c10 */ /* 0x000fe4000a7fe4ff */
[----:B------:R-:W-:Y:S02]  /*7cc0*/  IADD3.X R23, PT, PT, R53, UR16, RZ, P0, !PT ;  /* 0x0000001035177c10 */ /* 0x000fe400087fe4ff */
[----:B------:R-:W-:Y:S02]  /*7cd0*/  IADD3.X R31, PT, PT, R51, UR16, RZ, P1, !PT ;  /* 0x00000010331f7c10 */ /* 0x000fe40008ffe4ff */
[----:B---3--:R-:W-:Y:S02]  /*7ce0*/  IADD3 R54, P0, PT, R36, UR15, RZ ;  /* 0x0000000f24367c10 */ /* 0x008fe4000ff1e0ff */
[----:B----4-:R-:W-:Y:S02]  /*7cf0*/  IADD3 R102, P1, PT, R34, UR15, RZ ;  /* 0x0000000f22667c10 */ /* 0x010fe4000ff3e0ff */
[----:B------:R-:W-:-:S02]  /*7d00*/  IADD3 R110, P2, PT, R28, UR15, RZ ;  /* 0x0000000f1c6e7c10 */ /* 0x000fc4000ff5e0ff */
[----:B------:R-:W-:Y:S02]  /*7d10*/  IADD3 R120, P4, PT, R26, UR15, RZ ;  /* 0x0000000f1a787c10 */ /* 0x000fe4000ff9e0ff */
[----:B------:R-:W-:Y:S02]  /*7d20*/  IADD3.X R111, PT, PT, R29, UR16, RZ, P2, !PT ;  /* 0x000000101d6f7c10 */ /* 0x000fe400097fe4ff */
[----:B------:R-:W-:Y:S02]  /*7d30*/  IADD3.X R121, PT, PT, R27, UR16, RZ, P4, !PT ;  /* 0x000000101b797c10 */ /* 0x000fe4000a7fe4ff */
[----:B------:R-:W-:Y:S02]  /*7d40*/  IADD3.X R55, PT, PT, R37, UR16, RZ, P0, !PT ;  /* 0x0000001025377c10 */ /* 0x000fe400087fe4ff */
[----:B------:R-:W-:Y:S02]  /*7d50*/  IADD3.X R103, PT, PT, R35, UR16, RZ, P1, !PT ;  /* 0x0000001023677c10 */ /* 0x000fe40008ffe4ff */
[----:B------:R-:W-:-:S02]  /*7d60*/  IADD3 R134, P0, PT, R20, UR15, RZ ;  /* 0x0000000f14867c10 */ /* 0x000fc4000ff1e0ff */
[----:B------:R-:W-:Y:S02]  /*7d70*/  IADD3 R150, P2, PT, R12, UR15, RZ ;  /* 0x0000000f0c967c10 */ /* 0x000fe4000ff5e0ff */
[----:B------:R-:W-:Y:S02]  /*7d80*/  IADD3 R160, P4, PT, R10, UR15, RZ ;  /* 0x0000000f0aa07c10 */ /* 0x000fe4000ff9e0ff */
[----:B------:R-:W-:Y:S02]  /*7d90*/  IADD3 R142, P1, PT, R18, UR15, RZ ;  /* 0x0000000f128e7c10 */ /* 0x000fe4000ff3e0ff */
[----:B------:R-:W-:Y:S02]  /*7da0*/  IADD3.X R161, PT, PT, R11, UR16, RZ, P4, !PT ;  /* 0x000000100ba17c10 */ /* 0x000fe4000a7fe4ff */
[----:B------:R-:W-:Y:S02]  /*7db0*/  IADD3 R204, P4, PT, R218, UR15, RZ ;  /* 0x0000000fdacc7c10 */ /* 0x000fe4000ff9e0ff */
[----:B------:R-:W-:-:S02]  /*7dc0*/  IADD3.X R151, PT, PT, R13, UR16, RZ, P2, !PT ;  /* 0x000000100d977c10 */ /* 0x000fc400097fe4ff */
[----:B------:R-:W-:Y:S02]  /*7dd0*/  IADD3.X R135, PT, PT, R21, UR16, RZ, P0, !PT ;  /* 0x0000001015877c10 */ /* 0x000fe400087fe4ff */
[----:B------:R-:W-:Y:S02]  /*7de0*/  IADD3 R188, P2, PT, R240, UR15, RZ ;  /* 0x0000000ff0bc7c10 */ /* 0x000fe4000ff5e0ff */
[----:B------:R-:W-:Y:S02]  /*7df0*/  IADD3.X R143, PT, PT, R19, UR16, RZ, P1, !PT ;  /* 0x00000010138f7c10 */ /* 0x000fe40008ffe4ff */
[----:B------:R-:W-:Y:S02]  /*7e00*/  IADD3 R168, P0, PT, R244, UR15, RZ ;  /* 0x0000000ff4a87c10 */ /* 0x000fe4000ff1e0ff */
[----:B------:R-:W-:Y:S02]  /*7e10*/  IADD3 R182, P1, PT, R242, UR15, RZ ;  /* 0x0000000ff2b67c10 */ /* 0x000fe4000ff3e0ff */
[----:B------:R-:W-:-:S02]  /*7e20*/  IADD3.X R205, PT, PT, R219, UR16, RZ, P4, !PT ;  /* 0x00000010dbcd7c10 */ /* 0x000fc4000a7fe4ff */
[----:B------:R-:W-:Y:S02]  /*7e30*/  IADD3 R4, P4, PT, R234, UR15, RZ ;  /* 0x0000000fea047c10 */ /* 0x000fe4000ff9e0ff */
[----:B------:R-:W-:Y:S02]  /*7e40*/  IADD3.X R189, PT, PT, R241, UR16, RZ, P2, !PT ;  /* 0x00000010f1bd7c10 */ /* 0x000fe400097fe4ff */
[----:B------:R-:W-:Y:S02]  /*7e50*/  IADD3.X R169, PT, PT, R245, UR16, RZ, P0, !PT ;  /* 0x00000010f5a97c10 */ /* 0x000fe400087fe4ff */
[----:B------:R-:W-:Y:S02]  /*7e60*/  IADD3 R218, P2, PT, R230, UR15, RZ ;  /* 0x0000000fe6da7c10 */ /* 0x000fe4000ff5e0ff */
[----:B------:R-:W-:Y:S02]  /*7e70*/  IADD3.X R183, PT, PT, R243, UR16, RZ, P1, !PT ;  /* 0x00000010f3b77c10 */ /* 0x000fe40008ffe4ff */
[----:B------:R-:W-:Y:S01]  /*7e80*/  IADD3 R10, P0, PT, R222, UR15, RZ ;  /* 0x0000000fde0a7c10 */ /* 0x000fe2000ff1e0ff */
[----:B------:R-:W-:Y:S01]  /*7e90*/  IMAD.MOV.U32 R222, RZ, RZ, R4 ;  /* 0x000000ffffde7224 */ /* 0x000fe200078e0004 */
[----:B------:R-:W-:Y:S01]  /*7ea0*/  IADD3 R208, P1, PT, R226, UR15, RZ ;  /* 0x0000000fe2d07c10 */ /* 0x000fe2000ff3e0ff */
[----:B------:R1:W-:Y:S01]  /*7eb0*/  STL [R1+0x260], R4 ;  /* 0x0002600401007387 */ /* 0x0003e20000100800 */
[----:B------:R-:W-:-:S02]  /*7ec0*/  IADD3.X R219, PT, PT, R231, UR16, RZ, P2, !PT ;  /* 0x00000010e7db7c10 */ /* 0x000fc400097fe4ff */
[----:B------:R-:W-:Y:S02]  /*7ed0*/  MOV R222, R4 ;  /* 0x0000000400de7202 */ /* 0x000fe40000000f00 */
[----:B------:R-:W-:Y:S01]  /*7ee0*/  IADD3.X R11, PT, PT, R223, UR16, RZ, P0, !PT ;  /* 0x00000010df0b7c10 */ /* 0x000fe200087fe4ff */
[----:B------:R-:W-:Y:S01]  /*7ef0*/  IMAD.MOV.U32 R223, RZ, RZ, R5 ;  /* 0x000000ffffdf7224 */ /* 0x000fe200078e0005 */
[----:B------:R-:W-:Y:S02]  /*7f00*/  IADD3.X R209, PT, PT, R227, UR16, RZ, P1, !PT ;  /* 0x00000010e3d17c10 */ /* 0x000fe40008ffe4ff */
[----:B------:R-:W-:Y:S02]  /*7f10*/  IADD3 R18, P0, PT, R238, UR15, RZ ;  /* 0x0000000fee127c10 */ /* 0x000fe4000ff1e0ff */
[----:B-1----:R-:W-:Y:S02]  /*7f20*/  IADD3 R4, P2, PT, R214, UR15, RZ ;  /* 0x0000000fd6047c10 */ /* 0x002fe4000ff5e0ff */
[----:B------:R-:W-:-:S02]  /*7f30*/  IADD3.X R223, PT, PT, R235, UR16, RZ, P4, !PT ;  /* 0x00000010ebdf7c10 */ /* 0x000fc4000a7fe4ff */
[----:B------:R-:W-:Y:S01]  /*7f40*/  IADD3 R12, P1, PT, R216, UR15, RZ ;  /* 0x0000000fd80c7c10 */ /* 0x000fe2000ff3e0ff */
[----:B------:R1:W-:Y:S01]  /*7f50*/  STL.64 [R1+0x228], R10 ;  /* 0x0002280a01007387 */ /* 0x0003e20000100a00 */
[----:B------:R-:W-:Y:S02]  /*7f60*/  IADD3.X R5, PT, PT, R215, UR16, RZ, P2, !PT ;  /* 0x00000010d7057c10 */ /* 0x000fe400097fe4ff */
[----:B------:R-:W-:Y:S01]  /*7f70*/  IADD3.X R19, PT, PT, R239, UR16, RZ, P0, !PT ;  /* 0x00000010ef137c10 */ /* 0x000fe200087fe4ff */
[----:B------:R-:W-:Y:S01]  /*7f80*/  STL.64 [R1+0x238], R208 ;  /* 0x000238d001007387 */ /* 0x000fe20000100a00 */
[----:B------:R-:W-:-:S03]  /*7f90*/  IADD3.X R13, PT, PT, R217, UR16, RZ, P1, !PT ;  /* 0x00000010d90d7c10 */ /* 0x000fc60008ffe4ff */
[----:B------:R-:W-:Y:S01]  /*7fa0*/  STL.64 [R1+0x250], R218 ;  /* 0x000250da01007387 */ /* 0x000fe20000100a00 */
[----:B-1----:R-:W-:-:S03]  /*7fb0*/  IADD3 R10, P4, PT, R212, UR15, RZ ;  /* 0x0000000fd40a7c10 */ /* 0x002fc6000ff9e0ff */
[----:B------:R-:W-:Y:S04]  /*7fc0*/  STL [R1+0x264], R223 ;  /* 0x000264df01007387 */ /* 0x000fe80000100800 */
[----:B------:R1:W-:Y:S01]  /*7fd0*/  STL.64 [R1+0x290], R4 ;  /* 0x0002900401007387 */ /* 0x0003e20000100a00 */
[----:B------:R-:W-:-:S03]  /*7fe0*/  IADD3.X R11, PT, PT, R213, UR16, RZ, P4, !PT ;  /* 0x00000010d50b7c10 */ /* 0x000fc6000a7fe4ff */
[----:B------:R-:W-:Y:S04]  /*7ff0*/  STL.64 [R1+0x270], R18 ;  /* 0x0002701201007387 */ /* 0x000fe80000100a00 */
[----:B-1----:R-:W2:Y:S04]  /*8000*/  LDL.LU.64 R4, [R1+0x4c0] ;  /* 0x0004c00001047983 */ /* 0x002ea80000300a00 */
[----:B------:R1:W-:Y:S04]  /*8010*/  STL.64 [R1+0x280], R12 ;  /* 0x0002800c01007387 */ /* 0x0003e80000100a00 */
[----:B------:R-:W3:Y:S04]  /*8020*/  LDL.LU.64 R60, [R1+0x4b8] ;  /* 0x0004b800013c7983 */ /* 0x000ee80000300a00 */
[----:B------:R-:W4:Y:S04]  /*8030*/  LDL.LU.64 R52, [R1+0x4b0] ;  /* 0x0004b00001347983 */ /* 0x000f280000300a00 */
[----:B------:R-:W5:Y:S04]  /*8040*/  LDL.LU.64 R44, [R1+0x4a8] ;  /* 0x0004a800012c7983 */ /* 0x000f680000300a00 */
[----:B------:R1:W-:Y:S04]  /*8050*/  STL.64 [R1+0x2a0], R10 ;  /* 0x0002a00a01007387 */ /* 0x0003e80000100a00 */
[----:B------:R-:W3:Y:S01]  /*8060*/  LDL.LU.64 R34, [R1+0x4a0] ;  /* 0x0004a00001227983 */ /* 0x000ee20000300a00 */
[----:B-1----:R-:W-:-:S02]  /*8070*/  IADD3 R12, P0, PT, R94, UR15, RZ ;  /* 0x0000000f5e0c7c10 */ /* 0x002fc4000ff1e0ff */
[----:B------:R-:W-:Y:S01]  /*8080*/  IADD3 R240, P2, PT, R90, UR15, RZ ;  /* 0x0000000f5af07c10 */ /* 0x000fe2000ff5e0ff */
[----:B------:R-:W4:Y:S01]  /*8090*/  LDL.LU.64 R36, [R1+0x498] ;  /* 0x0004980001247983 */ /* 0x000f220000300a00 */
[----:B------:R-:W-:Y:S02]  /*80a0*/  IADD3.X R13, PT, PT, R95, UR16, RZ, P0, !PT ;  /* 0x000000105f0d7c10 */ /* 0x000fe400087fe4ff */
[----:B------:R-:W-:Y:S02]  /*80b0*/  IADD3 R10, P1, PT, R92, UR15, RZ ;  /* 0x0000000f5c0a7c10 */ /* 0x000fe4000ff3e0ff */
[----:B------:R-:W-:Y:S02]  /*80c0*/  IADD3 R242, P4, PT, R88, UR15, RZ ;  /* 0x0000000f58f27c10 */ /* 0x000fe4000ff9e0ff */
[----:B------:R-:W-:Y:S01]  /*80d0*/  IADD3.X R11, PT, PT, R93, UR16, RZ, P1, !PT ;  /* 0x000000105d0b7c10 */ /* 0x000fe20008ffe4ff */
[----:B------:R-:W-:Y:S01]  /*80e0*/  STL.64 [R1+0x2b0], R12 ;  /* 0x0002b00c01007387 */ /* 0x000fe20000100a00 */
[----:B------:R-:W-:-:S03]  /*80f0*/  IADD3.X R241, PT, PT, R91, UR16, RZ, P2, !PT ;  /* 0x000000105bf17c10 */ /* 0x000fc600097fe4ff */
[----:B------:R-:W5:Y:S01]  /*8100*/  LDL.LU.64 R28, [R1+0x490] ;  /* 0x00049000011c7983 */ /* 0x000f620000300a00 */
[----:B------:R-:W-:-:S03]  /*8110*/  IADD3.X R243, PT, PT, R89, UR16, RZ, P4, !PT ;  /* 0x0000001059f37c10 */ /* 0x000fc6000a7fe4ff */
[----:B------:R1:W-:Y:S01]  /*8120*/  STL.64 [R1+0x2c0], R10 ;  /* 0x0002c00a01007387 */ /* 0x0003e20000100a00 */
[----:B------:R-:W-:Y:S02]  /*8130*/  IADD3 R58, P1, PT, R84, UR15, RZ ;  /* 0x0000000f543a7c10 */ /* 0x000fe4000ff3e0ff */
[----:B------:R-:W-:Y:S01]  /*8140*/  IADD3 R50, P2, PT, R82, UR15, RZ ;  /* 0x0000000f52327c10 */ /* 0x000fe2000ff5e0ff */
[----:B------:R-:W5:Y:S01]  /*8150*/  LDL.LU.64 R20, [R1+0x488] ;  /* 0x0004880001147983 */ /* 0x000f620000300a00 */
[----:B------:R-:W-:Y:S02]  /*8160*/  IADD3 R42, P4, PT, R80, UR15, RZ ;  /* 0x0000000f502a7c10 */ /* 0x000fe4000ff9e0ff */
[----:B-1----:R-:W-:Y:S01]  /*8170*/  IADD3 R10, P0, PT, R86, UR15, RZ ;  /* 0x0000000f560a7c10 */ /* 0x002fe2000ff1e0ff */
[----:B------:R-:W-:Y:S01]  /*8180*/  STL.64 [R1+0x2d0], R240 ;  /* 0x0002d0f001007387 */ /* 0x000fe20000100a00 */
[----:B------:R-:W-:Y:S01]  /*8190*/  IADD3.X R59, PT, PT, R85, UR16, RZ, P1, !PT ;  /* 0x00000010553b7c10 */ /* 0x000fe20008ffe4ff */
[----:B------:R-:W1:Y:S01]  /*81a0*/  LDC R80, c[0x0][0x3a0] ;  /* 0x0000e800ff507b82 */ /* 0x000e620000000800 */
[----:B------:R-:W-:Y:S01]  /*81b0*/  IADD3.X R11, PT, PT, R87, UR16, RZ, P0, !PT ;  /* 0x00000010570b7c10 */ /* 0x000fe200087fe4ff */
[----:B------:R-:W-:Y:S01]  /*81c0*/  STL.64 [R1+0x2e0], R242 ;  /* 0x0002e0f201007387 */ /* 0x000fe20000100a00 */
[----:B------:R-:W-:-:S03]  /*81d0*/  IADD3.X R51, PT, PT, R83, UR16, RZ, P2, !PT ;  /* 0x0000001053337c10 */ /* 0x000fc600097fe4ff */
[----:B------:R-:W5:Y:S01]  /*81e0*/  LDL.LU.64 R12, [R1+0x480] ;  /* 0x00048000010c7983 */ /* 0x000f620000300a00 */
[----:B------:R-:W-:-:S03]  /*81f0*/  IADD3.X R43, PT, PT, R81, UR16, RZ, P4, !PT ;  /* 0x00000010512b7c10 */ /* 0x000fc6000a7fe4ff */
[----:B------:R-:W5:Y:S04]  /*8200*/  LDL.LU.64 R26, [R1+0x478] ;  /* 0x00047800011a7983 */ /* 0x000f680000300a00 */
[----:B------:R-:W5:Y:S04]  /*8210*/  LDL.LU.64 R18, [R1+0x470] ;  /* 0x0004700001127983 */ /* 0x000f680000300a00 */
[----:B------:R1:W-:Y:S04]  /*8220*/  STL.64 [R1+0x2f0], R10 ;  /* 0x0002f00a01007387 */ /* 0x0003e80000100a00 */
[----:B-1----:R-:W5:Y:S04]  /*8230*/  LDL.LU.64 R10, [R1+0x468] ;  /* 0x00046800010a7983 */ /* 0x002f680000300a00 */
[----:B------:R1:W-:Y:S04]  /*8240*/  STL.64 [R1+0x300], R58 ;  /* 0x0003003a01007387 */ /* 0x0003e80000100a00 */
[----:B------:R1:W-:Y:S04]  /*8250*/  STL.64 [R1+0x310], R50 ;  /* 0x0003103201007387 */ /* 0x0003e80000100a00 */
[----:B------:R1:W-:Y:S01]  /*8260*/  STL.64 [R1+0x320], R42 ;  /* 0x0003202a01007387 */ /* 0x0003e20000100a00 */
[----:B--2---:R-:W-:-:S04]  /*8270*/  IADD3 R84, P0, PT, R4, UR15, RZ ;  /* 0x0000000f04547c10 */ /* 0x004fc8000ff1e0ff */
[----:B------:R-:W-:Y:S02]  /*8280*/  IADD3.X R85, PT, PT, R5, UR16, RZ, P0, !PT ;  /* 0x0000001005557c10 */ /* 0x000fe400087fe4ff */
[----:B------:R-:W2:Y:S04]  /*8290*/  LDL.LU.64 R4, [R1+0x460] ;  /* 0x0004600001047983 */ /* 0x000ea80000300a00 */
[----:B-1----:R-:W2:Y:S04]  /*82a0*/  LDL.LU.64 R58, [R1+0x458] ;  /* 0x00045800013a7983 */ /* 0x002ea80000300a00 */
[----:B------:R-:W2:Y:S04]  /*82b0*/  LDL.LU.64 R50, [R1+0x450] ;  /* 0x0004500001327983 */ /* 0x000ea80000300a00 */
[----:B------:R-:W2:Y:S01]  /*82c0*/  LDL.LU.64 R42, [R1+0x448] ;  /* 0x00044800012a7983 */ /* 0x000ea20000300a00 */
[----:B---3--:R-:W-:-:S04]  /*82d0*/  IADD3 R202, P0, PT, R34, UR15, RZ ;  /* 0x0000000f22ca7c10 */ /* 0x008fc8000ff1e0ff */
[----:B------:R-:W-:Y:S02]  /*82e0*/  IADD3.X R203, PT, PT, R35, UR16, RZ, P0, !PT ;  /* 0x0000001023cb7c10 */ /* 0x000fe400087fe4ff */
[----:B------:R-:W3:Y:S01]  /*82f0*/  LDL.LU.64 R34, [R1+0x440] ;  /* 0x0004400001227983 */ /* 0x000ee20000300a00 */
[----:B------:R-:W-:Y:S02]  /*8300*/  IADD3 R88, P1, PT, R60, UR15, RZ ;  /* 0x0000000f3c587c10 */ /* 0x000fe4000ff3e0ff */
[----:B----4-:R-:W-:Y:S02]  /*8310*/  IADD3 R210, P2, PT, R52, UR15, RZ ;  /* 0x0000000f34d27c10 */ /* 0x010fe4000ff5e0ff */
[----:B-----5:R-:W-:Y:S02]  /*8320*/  IADD3 R214, P4, PT, R44, UR15, RZ ;  /* 0x0000000f2cd67c10 */ /* 0x020fe4000ff9e0ff */
[----:B------:R-:W-:Y:S02]  /*8330*/  IADD3.X R89, PT, PT, R61, UR16, RZ, P1, !PT ;  /* 0x000000103d597c10 */ /* 0x000fe40008ffe4ff */
[----:B------:R-:W-:Y:S01]  /*8340*/  IADD3 R194, P1, PT, R36, UR15, RZ ;  /* 0x0000000f24c27c10 */ /* 0x000fe2000ff3e0ff */
[----:B------:R-:W4:Y:S01]  /*8350*/  LDL.LU.64 R60, [R1+0x430] ;  /* 0x00043000013c7983 */ /* 0x000f220000300a00 */
[----:B------:R-:W-:-:S02]  /*8360*/  IADD3.X R211, PT, PT, R53, UR16, RZ, P2, !PT ;  /* 0x0000001035d37c10 */ /* 0x000fc400097fe4ff */
[----:B------:R-:W-:Y:S01]  /*8370*/  IADD3.X R215, PT, PT, R45, UR16, RZ, P4, !PT ;  /* 0x000000102dd77c10 */ /* 0x000fe2000a7fe4ff */
[----:B------:R-:W5:Y:S01]  /*8380*/  LDL.LU.64 R52, [R1+0x428] ;  /* 0x0004280001347983 */ /* 0x000f620000300a00 */
[----:B------:R-:W-:Y:S02]  /*8390*/  IADD3 R186, P2, PT, R28, UR15, RZ ;  /* 0x0000000f1cba7c10 */ /* 0x000fe4000ff5e0ff */
[----:B------:R-:W-:Y:S01]  /*83a0*/  IADD3.X R195, PT, PT, R37, UR16, RZ, P1, !PT ;  /* 0x0000001025c37c10 */ /* 0x000fe20008ffe4ff */
[----:B------:R-:W4:Y:S01]  /*83b0*/  LDL.LU.64 R44, [R1+0x418] ;  /* 0x00041800012c7983 */ /* 0x000f220000300a00 */
[----:B------:R-:W-:Y:S02]  /*83c0*/  IADD3 R176, P4, PT, R20, UR15, RZ ;  /* 0x0000000f14b07c10 */ /* 0x000fe4000ff9e0ff */
[----:B------:R-:W-:Y:S01]  /*83d0*/  IADD3.X R187, PT, PT, R29, UR16, RZ, P2, !PT ;  /* 0x000000101dbb7c10 */ /* 0x000fe200097fe4ff */
[----:B------:R-:W5:Y:S01]  /*83e0*/  LDL.LU.64 R36, [R1+0x410] ;  /* 0x0004100001247983 */ /* 0x000f620000300a00 */
[----:B------:R-:W-:-:S03]  /*83f0*/  IADD3.X R177, PT, PT, R21, UR16, RZ, P4, !PT ;  /* 0x0000001015b17c10 */ /* 0x000fc6000a7fe4ff */
[----:B------:R-:W5:Y:S04]  /*8400*/  LDL.LU.64 R28, [R1+0x400] ;  /* 0x00040000011c7983 */ /* 0x000f680000300a00 */
[----:B------:R-:W5:Y:S01]  /*8410*/  LDL.LU.64 R20, [R1+0x3f8] ;  /* 0x0003f80001147983 */ /* 0x000f620000300a00 */
[----:B------:R-:W-:Y:S02]  /*8420*/  IADD3 R170, P0, PT, R12, UR15, RZ ;  /* 0x0000000f0caa7c10 */ /* 0x000fe4000ff1e0ff */
[----:B------:R-:W-:Y:S02]  /*8430*/  IADD3 R162, P1, PT, R26, UR15, RZ ;  /* 0x0000000f1aa27c10 */ /* 0x000fe4000ff3e0ff */
[----:B------:R-:W-:Y:S02]  /*8440*/  IADD3.X R171, PT, PT, R13, UR16, RZ, P0, !PT ;  /* 0x000000100dab7c10 */ /* 0x000fe400087fe4ff */
[----:B------:R-:W-:Y:S01]  /*8450*/  IADD3 R154, P2, PT, R18, UR15, RZ ;  /* 0x0000000f129a7c10 */ /* 0x000fe2000ff5e0ff */
[----:B------:R-:W5:Y:S01]  /*8460*/  LDL.LU.64 R12, [R1+0x3e8] ;  /* 0x0003e800010c7983 */ /* 0x000f620000300a00 */
[----:B------:R-:W-:-:S02]  /*8470*/  IADD3.X R163, PT, PT, R27, UR16, RZ, P1, !PT ;  /* 0x000000101ba37c10 */ /* 0x000fc40008ffe4ff */
[----:B------:R-:W-:Y:S01]  /*8480*/  IADD3.X R155, PT, PT, R19, UR16, RZ, P2, !PT ;  /* 0x00000010139b7c10 */ /* 0x000fe200097fe4ff */
[----:B------:R-:W5:Y:S04]  /*8490*/  LDL.LU.64 R26, [R1+0x3e0] ;  /* 0x0003e000011a7983 */ /* 0x000f680000300a00 */
[----:B------:R-:W5:Y:S01]  /*84a0*/  LDL.LU.64 R18, [R1+0x3d0] ;  /* 0x0003d00001127983 */ /* 0x000f620000300a00 */
[----:B------:R-:W-:-:S04]  /*84b0*/  IADD3 R146, P4, PT, R10, UR15, RZ ;  /* 0x0000000f0a927c10 */ /* 0x000fc8000ff9e0ff */
[----:B------:R-:W-:Y:S02]  /*84c0*/  IADD3.X R147, PT, PT, R11, UR16, RZ, P4, !PT ;  /* 0x000000100b937c10 */ /* 0x000fe4000a7fe4ff */
[----:B------:R-:W5:Y:S01]  /*84d0*/  LDL.LU.64 R10, [R1+0x3c8] ;  /* 0x0003c800010a7983 */ /* 0x000f620000300a00 */
[----:B--2---:R-:W-:Y:S02]  /*84e0*/  IADD3 R136, P0, PT, R4, UR15, RZ ;  /* 0x0000000f04887c10 */ /* 0x004fe4000ff1e0ff */
[----:B------:R-:W-:Y:S02]  /*84f0*/  IADD3 R132, P1, PT, R58, UR15, RZ ;  /* 0x0000000f3a847c10 */ /* 0x000fe4000ff3e0ff */
[----:B------:R-:W-:Y:S02]  /*8500*/  IADD3.X R137, PT, PT, R5, UR16, RZ, P0, !PT ;  /* 0x0000001005897c10 */ /* 0x000fe400087fe4ff */
[----:B------:R-:W-:Y:S01]  /*8510*/  IADD3 R124, P2, PT, R50, UR15, RZ ;  /* 0x0000000f327c7c10 */ /* 0x000fe2000ff5e0ff */
[----:B------:R-:W2:Y:S01]  /*8520*/  LDL.LU.64 R4, [R1+0x3a8] ;  /* 0x0003a80001047983 */ /* 0x000ea20000300a00 */
[----:B------:R-:W-:-:S02]  /*8530*/  IADD3.X R133, PT, PT, R59, UR16, RZ, P1, !PT ;  /* 0x000000103b857c10 */ /* 0x000fc40008ffe4ff */
[----:B------:R-:W-:Y:S01]  /*8540*/  IADD3 R116, P4, PT, R42, UR15, RZ ;  /* 0x0000000f2a747c10 */ /* 0x000fe2000ff9e0ff */
[----:B------:R-:W2:Y:S01]  /*8550*/  LDL.LU.64 R58, [R1+0x398] ;  /* 0x00039800013a7983 */ /* 0x000ea20000300a00 */
[----:B------:R-:W-:Y:S02]  /*8560*/  IADD3.X R125, PT, PT, R51, UR16, RZ, P2, !PT ;  /* 0x00000010337d7c10 */ /* 0x000fe400097fe4ff */
[----:B------:R-:W-:Y:S01]  /*8570*/  IADD3.X R117, PT, PT, R43, UR16, RZ, P4, !PT ;  /* 0x000000102b757c10 */ /* 0x000fe2000a7fe4ff */
[----:B------:R-:W2:Y:S04]  /*8580*/  LDL.LU.64 R50, [R1+0x388] ;  /* 0x0003880001327983 */ /* 0x000ea80000300a00 */
[----:B------:R-:W2:Y:S01]  /*8590*/  LDL.LU.64 R42, [R1+0x380] ;  /* 0x00038000012a7983 */ /* 0x000ea20000300a00 */
[----:B---3--:R-:W-:-:S04]  /*85a0*/  IADD3 R108, P0, PT, R34, UR15, RZ ;  /* 0x0000000f226c7c10 */ /* 0x008fc8000ff1e0ff */
[----:B------:R-:W-:Y:S02]  /*85b0*/  IADD3.X R109, PT, PT, R35, UR16, RZ, P0, !PT ;  /* 0x00000010236d7c10 */ /* 0x000fe400087fe4ff */
[----:B------:R-:W3:Y:S04]  /*85c0*/  LDL.LU.64 R34, [R1+0x378] ;  /* 0x0003780001227983 */ /* 0x000ee80000300a00 */
[----:B------:R-:W3:Y:S04]  /*85d0*/  LDL.LU.64 R180, [R1+0x368] ;  /* 0x0003680001b47983 */ /* 0x000ee80000300a00 */
[----:B------:R-:W3:Y:S01]  /*85e0*/  LDL.LU.64 R106, [R1+0x360] ;  /* 0x00036000016a7983 */ /* 0x000ee20000300a00 */
[----:B----4-:R-:W-:-:S03]  /*85f0*/  IADD3 R72, P4, PT, R44, UR15, RZ ;  /* 0x0000000f2c487c10 */ /* 0x010fc6000ff9e0ff */
[----:B------:R-:W4:Y:S01]  /*8600*/  LDL.LU.64 R66, [R1+0x350] ;  /* 0x0003500001427983 */ /* 0x000f220000300a00 */
[----:B-----5:R-:W-:-:S03]  /*8610*/  IADD3 R68, P0, PT, R36, UR15, RZ ;  /* 0x0000000f24447c10 */ /* 0x020fc6000ff1e0ff */
[----:B------:R-:W5:Y:S01]  /*8620*/  LDL.LU.64 R62, [R1+0x348] ;  /* 0x00034800013e7983 */ /* 0x000f620000300a00 */
[----:B------:R-:W-:Y:S02]  /*8630*/  IADD3.X R73, PT, PT, R45, UR16, RZ, P4, !PT ;  /* 0x000000102d497c10 */ /* 0x000fe4000a7fe4ff */
[----:B------:R-:W-:Y:S01]  /*8640*/  IADD3.X R69, PT, PT, R37, UR16, RZ, P0, !PT ;  /* 0x0000001025457c10 */ /* 0x000fe200087fe4ff */
[----:B------:R-:W4:Y:S04]  /*8650*/  LDL.LU.64 R140, [R1+0x340] ;  /* 0x00034000018c7983 */ /* 0x000f280000300a00 */
[----:B------:R-:W4:Y:S04]  /*8660*/  LDL.LU.64 R128, [R1+0x338] ;  /* 0x0003380001807983 */ /* 0x000f280000300a00 */
[----:B------:R-:W4:Y:S04]  /*8670*/  LDL.LU.64 R122, [R1+0x330] ;  /* 0x00033000017a7983 */ /* 0x000f280000300a00 */
[----:B------:R-:W4:Y:S04]  /*8680*/  LDL.LU.64 R114, [R1+0x328] ;  /* 0x0003280001727983 */ /* 0x000f280000300a00 */
[----:B------:R-:W4:Y:S01]  /*8690*/  LDL.LU.64 R174, [R1+0x318] ;  /* 0x0003180001ae7983 */ /* 0x000f220000300a00 */
[----:B------:R-:W-:-:S03]  /*86a0*/  IADD3 R44, P4, PT, R12, UR15, RZ ;  /* 0x0000000f0c2c7c10 */ /* 0x000fc6000ff9e0ff */
[----:B------:R-:W4:Y:S01]  /*86b0*/  LDL.LU.64 R164, [R1+0x308] ;  /* 0x0003080001a47983 */ /* 0x000f220000300a00 */
[----:B------:R-:W-:Y:S02]  /*86c0*/  IADD3 R36, P0, PT, R26, UR15, RZ ;  /* 0x0000000f1a247c10 */ /* 0x000fe4000ff1e0ff */
[----:B------:R-:W-:Y:S01]  /*86d0*/  IADD3.X R45, PT, PT, R13, UR16, RZ, P4, !PT ;  /* 0x000000100d2d7c10 */ /* 0x000fe2000a7fe4ff */
[----:B------:R-:W4:Y:S01]  /*86e0*/  LDL.LU.64 R156, [R1+0x2f8] ;  /* 0x0002f800019c7983 */ /* 0x000f220000300a00 */
[----:B------:R-:W-:-:S03]  /*86f0*/  IADD3.X R37, PT, PT, R27, UR16, RZ, P0, !PT ;  /* 0x000000101b257c10 */ /* 0x000fc600087fe4ff */
[----:B------:R-:W4:Y:S04]  /*8700*/  LDL.LU.64 R148, [R1+0x2e8] ;  /* 0x0002e80001947983 */ /* 0x000f280000300a00 */
[----:B------:R-:W4:Y:S04]  /*8710*/  LDL.LU.64 R90, [R1+0x2d8] ;  /* 0x0002d800015a7983 */ /* 0x000f280000300a00 */
[----:B------:R-:W4:Y:S04]  /*8720*/  LDL.LU.64 R206, [R1+0x2c8] ;  /* 0x0002c80001ce7983 */ /* 0x000f280000300a00 */
[----:B------:R-:W4:Y:S01]  /*8730*/  LDL.LU.64 R192, [R1+0x2b8] ;  /* 0x0002b80001c07983 */ /* 0x000f220000300a00 */
[----:B--2---:R-:W-:-:S02]  /*8740*/  IADD3 R12, P4, PT, R4, UR15, RZ ;  /* 0x0000000f040c7c10 */ /* 0x004fc4000ff9e0ff */
[----:B------:R-:W-:Y:S02]  /*8750*/  IADD3 R4, P0, PT, R58, UR15, RZ ;  /* 0x0000000f3a047c10 */ /* 0x000fe4000ff1e0ff */
[----:B------:R-:W-:Y:S02]  /*8760*/  IADD3.X R13, PT, PT, R5, UR16, RZ, P4, !PT ;  /* 0x00000010050d7c10 */ /* 0x000fe4000a7fe4ff */
[----:B------:R-:W-:Y:S02]  /*8770*/  IADD3.X R5, PT, PT, R59, UR16, RZ, P0, !PT ;  /* 0x000000103b057c10 */ /* 0x000fe400087fe4ff */
[----:B---3--:R-:W-:Y:S02]  /*8780*/  IADD3 R26, P4, PT, R34, UR15, RZ ;  /* 0x0000000f221a7c10 */ /* 0x008fe4000ff9e0ff */
[----:B------:R-:W-:Y:S02]  /*8790*/  IADD3 R34, P0, PT, R180, UR15, RZ ;  /* 0x0000000fb4227c10 */ /* 0x000fe4000ff1e0ff */
[----:B------:R-:W-:-:S02]  /*87a0*/  IADD3.X R27, PT, PT, R35, UR16, RZ, P4, !PT ;  /* 0x00000010231b7c10 */ /* 0x000fc4000a7fe4ff */
[----:B------:R-:W-:Y:S02]  /*87b0*/  IADD3.X R35, PT, PT, R181, UR16, RZ, P0, !PT ;  /* 0x00000010b5237c10 */ /* 0x000fe400087fe4ff */
[----:B------:R-:W2:Y:S04]  /*87c0*/  LDL.LU.64 R180, [R1+0x2a8] ;  /* 0x0002a80001b47983 */ /* 0x000ea80000300a00 */
[----:B------:R-:W3:Y:S04]  /*87d0*/  LDL.LU.64 R86, [R1+0x298] ;  /* 0x0002980001567983 */ /* 0x000ee80000300a00 */
[----:B------:R-:W3:Y:S04]  /*87e0*/  LDL.LU.64 R212, [R1+0x288] ;  /* 0x0002880001d47983 */ /* 0x000ee80000300a00 */
[----:B------:R-:W3:Y:S04]  /*87f0*/  LDL.LU.64 R216, [R1+0x278] ;  /* 0x0002780001d87983 */ /* 0x000ee80000300a00 */
[----:B------:R-:W3:Y:S04]  /*8800*/  LDL.LU.64 R238, [R1+0x268] ;  /* 0x0002680001ee7983 */ /* 0x000ee80000300a00 */
[----:B------:R-:W3:Y:S04]  /*8810*/  LDL.LU.64 R234, [R1+0x258] ;  /* 0x0002580001ea7983 */ /* 0x000ee80000300a00 */
[----:B------:R-:W3:Y:S04]  /*8820*/  LDL.LU.64 R230, [R1+0x18] ;  /* 0x0000180001e67983 */ /* 0x000ee80000300a00 */
[----:B------:R-:W3:Y:S04]  /*8830*/  LDL.LU.64 R226, [R1+0x8] ;  /* 0x0000080001e27983 */ /* 0x000ee80000300a00 */
[----:B------:R-:W3:Y:S01]  /*8840*/  LDL.LU.64 R244, [R1] ;  /* 0x0000000001f47983 */ /* 0x000ee20000300a00 */
[----:B------:R-:W-:-:S02]  /*8850*/  IADD3 R100, P1, PT, R60, UR15, RZ ;  /* 0x0000000f3c647c10 */ /* 0x000fc4000ff3e0ff */
[----:B------:R-:W-:Y:S02]  /*8860*/  IADD3 R92, P2, PT, R52, UR15, RZ ;  /* 0x0000000f345c7c10 */ /* 0x000fe4000ff5e0ff */
[----:B------:R-:W-:Y:S02]  /*8870*/  IADD3.X R101, PT, PT, R61, UR16, RZ, P1, !PT ;  /* 0x000000103d657c10 */ /* 0x000fe40008ffe4ff */
[----:B------:R-:W-:Y:S02]  /*8880*/  IADD3.X R93, PT, PT, R53, UR16, RZ, P2, !PT ;  /* 0x00000010355d7c10 */ /* 0x000fe400097fe4ff */
[----:B------:R-:W-:Y:S02]  /*8890*/  IADD3 R60, P1, PT, R28, UR15, RZ ;  /* 0x0000000f1c3c7c10 */ /* 0x000fe4000ff3e0ff */
[----:B------:R-:W-:Y:S02]  /*88a0*/  IADD3 R52, P2, PT, R20, UR15, RZ ;  /* 0x0000000f14347c10 */ /* 0x000fe4000ff5e0ff */
[----:B------:R-:W-:-:S02]  /*88b0*/  IADD3.X R61, PT, PT, R29, UR16, RZ, P1, !PT ;  /* 0x000000101d3d7c10 */ /* 0x000fc40008ffe4ff */
[----:B------:R-:W-:Y:S02]  /*88c0*/  IADD3.X R53, PT, PT, R21, UR16, RZ, P2, !PT ;  /* 0x0000001015357c10 */ /* 0x000fe400097fe4ff */
[----:B------:R-:W-:Y:S02]  /*88d0*/  IADD3 R28, P1, PT, R18, UR15, RZ ;  /* 0x0000000f121c7c10 */ /* 0x000fe4000ff3e0ff */
[----:B------:R-:W-:Y:S02]  /*88e0*/  IADD3 R20, P2, PT, R10, UR15, RZ ;  /* 0x0000000f0a147c10 */ /* 0x000fe4000ff5e0ff */
[----:B------:R-:W-:Y:S02]  /*88f0*/  IADD3.X R29, PT, PT, R19, UR16, RZ, P1, !PT ;  /* 0x00000010131d7c10 */ /* 0x000fe40008ffe4ff */
[----:B------:R-:W-:Y:S02]  /*8900*/  IADD3.X R21, PT, PT, R11, UR16, RZ, P2, !PT ;  /* 0x000000100b157c10 */ /* 0x000fe400097fe4ff */
[----:B------:R-:W-:-:S02]  /*8910*/  IADD3 R10, P1, PT, R50, UR15, RZ ;  /* 0x0000000f320a7c10 */ /* 0x000fc4000ff3e0ff */
[----:B------:R-:W-:Y:S02]  /*8920*/  IADD3 R18, P2, PT, R42, UR15, RZ ;  /* 0x0000000f2a127c10 */ /* 0x000fe4000ff5e0ff */
[----:B------:R-:W-:Y:S02]  /*8930*/  IADD3.X R11, PT, PT, R51, UR16, RZ, P1, !PT ;  /* 0x00000010330b7c10 */ /* 0x000fe40008ffe4ff */
[----:B------:R-:W-:Y:S02]  /*8940*/  IADD3.X R19, PT, PT, R43, UR16, RZ, P2, !PT ;  /* 0x000000102b137c10 */ /* 0x000fe400097fe4ff */
[----:B------:R-:W-:Y:S02]  /*8950*/  IADD3 R42, P1, PT, R106, UR15, RZ ;  /* 0x0000000f6a2a7c10 */ /* 0x000fe4000ff3e0ff */
[----:B----4-:R-:W-:Y:S02]  /*8960*/  IADD3 R50, P2, PT, R66, UR15, RZ ;  /* 0x0000000f42327c10 */ /* 0x010fe4000ff5e0ff */
[----:B-----5:R-:W-:-:S02]  /*8970*/  IADD3 R58, P4, PT, R62, UR15, RZ ;  /* 0x0000000f3e3a7c10 */ /* 0x020fc4000ff9e0ff */
[----:B------:R-:W-:Y:S02]  /*8980*/  IADD3.X R43, PT, PT, R107, UR16, RZ, P1, !PT ;  /* 0x000000106b2b7c10 */ /* 0x000fe40008ffe4ff */
[----:B------:R-:W-:Y:S02]  /*8990*/  IADD3 R62, P0, PT, R140, UR15, RZ ;  /* 0x0000000f8c3e7c10 */ /* 0x000fe4000ff1e0ff */
[----:B------:R-:W-:Y:S02]  /*89a0*/  IADD3.X R51, PT, PT, R67, UR16, RZ, P2, !PT ;  /* 0x0000001043337c10 */ /* 0x000fe400097fe4ff */
[----:B------:R-:W-:Y:S02]  /*89b0*/  IADD3 R66, P1, PT, R128, UR15, RZ ;  /* 0x0000000f80427c10 */ /* 0x000fe4000ff3e0ff */
[----:B------:R-:W-:Y:S02]  /*89c0*/  IADD3.X R59, PT, PT, R63, UR16, RZ, P4, !PT ;  /* 0x000000103f3b7c10 */ /* 0x000fe4000a7fe4ff */
[----:B------:R-:W-:-:S02]  /*89d0*/  IADD3 R94, P2, PT, R122, UR15, RZ ;  /* 0x0000000f7a5e7c10 */ /* 0x000fc4000ff5e0ff */
[----:B------:R-:W-:Y:S02]  /*89e0*/  IADD3 R106, P4, PT, R114, UR15, RZ ;  /* 0x0000000f726a7c10 */ /* 0x000fe4000ff9e0ff */
[----:B------:R-:W-:Y:S02]  /*89f0*/  IADD3.X R63, PT, PT, R141, UR16, RZ, P0, !PT ;  /* 0x000000108d3f7c10 */ /* 0x000fe400087fe4ff */
[----:B------:R-:W-:Y:S02]  /*8a00*/  IADD3.X R67, PT, PT, R129, UR16, RZ, P1, !PT ;  /* 0x0000001081437c10 */ /* 0x000fe40008ffe4ff */
[----:B------:R-:W-:Y:S02]  /*8a10*/  IADD3 R114, P0, PT, R174, UR15, RZ ;  /* 0x0000000fae727c10 */ /* 0x000fe4000ff1e0ff */
[----:B------:R-:W-:Y:S02]  /*8a20*/  IADD3.X R95, PT, PT, R123, UR16, RZ, P2, !PT ;  /* 0x000000107b5f7c10 */ /* 0x000fe400097fe4ff */
[----:B------:R-:W-:-:S02]  /*8a30*/  IADD3 R122, P1, PT, R164, UR15, RZ ;  /* 0x0000000fa47a7c10 */ /* 0x000fc4000ff3e0ff */
[----:B------:R-:W-:Y:S02]  /*8a40*/  IADD3.X R107, PT, PT, R115, UR16, RZ, P4, !PT ;  /* 0x00000010736b7c10 */ /* 0x000fe4000a7fe4ff */
[----:B------:R-:W-:Y:S02]  /*8a50*/  IADD3 R128, P2, PT, R156, UR15, RZ ;  /* 0x0000000f9c807c10 */ /* 0x000fe4000ff5e0ff */
[----:B------:R-:W-:Y:S02]  /*8a60*/  IADD3 R140, P4, PT, R148, UR15, RZ ;  /* 0x0000000f948c7c10 */ /* 0x000fe4000ff9e0ff */
[----:B------:R-:W-:Y:S02]  /*8a70*/  IADD3.X R115, PT, PT, R175, UR16, RZ, P0, !PT ;  /* 0x00000010af737c10 */ /* 0x000fe400087fe4ff */
[----:B------:R-:W-:Y:S02]  /*8a80*/  IADD3.X R123, PT, PT, R165, UR16, RZ, P1, !PT ;  /* 0x00000010a57b7c10 */ /* 0x000fe40008ffe4ff */
[----:B------:R-:W-:-:S02]  /*8a90*/  IADD3 R148, P0, PT, R90, UR15, RZ ;  /* 0x0000000f5a947c10 */ /* 0x000fc4000ff1e0ff */
[----:B------:R-:W-:Y:S02]  /*8aa0*/  IADD3.X R129, PT, PT, R157, UR16, RZ, P2, !PT ;  /* 0x000000109d817c10 */ /* 0x000fe400097fe4ff */
[----:B------:R-:W-:Y:S02]  /*8ab0*/  IADD3 R156, P1, PT, R206, UR15, RZ ;  /* 0x0000000fce9c7c10 */ /* 0x000fe4000ff3e0ff */
[----:B------:R-:W-:Y:S02]  /*8ac0*/  IADD3.X R141, PT, PT, R149, UR16, RZ, P4, !PT ;  /* 0x00000010958d7c10 */ /* 0x000fe4000a7fe4ff */
[----:B------:R-:W-:Y:S02]  /*8ad0*/  IADD3 R164, P2, PT, R192, UR15, RZ ;  /* 0x0000000fc0a47c10 */ /* 0x000fe4000ff5e0ff */
[----:B------:R-:W-:Y:S02]  /*8ae0*/  IADD3.X R149, PT, PT, R91, UR16, RZ, P0, !PT ;  /* 0x000000105b957c10 */ /* 0x000fe400087fe4ff */
[----:B------:R-:W-:-:S02]  /*8af0*/  IADD3.X R157, PT, PT, R207, UR16, RZ, P1, !PT ;  /* 0x00000010cf9d7c10 */ /* 0x000fc40008ffe4ff */
[----:B------:R-:W-:Y:S02]  /*8b00*/  IADD3.X R165, PT, PT, R193, UR16, RZ, P2, !PT ;  /* 0x00000010c1a57c10 */ /* 0x000fe400097fe4ff */
[----:B--2---:R-:W-:Y:S02]  /*8b10*/  IADD3 R174, P4, PT, R180, UR15, RZ ;  /* 0x0000000fb4ae7c10 */ /* 0x004fe4000ff9e0ff */
[----:B---3--:R-:W-:Y:S02]  /*8b20*/  IADD3 R180, P0, PT, R86, UR15, RZ ;  /* 0x0000000f56b47c10 */ /* 0x008fe4000ff1e0ff */
[----:B------:R-:W-:Y:S02]  /*8b30*/  IADD3.X R175, PT, PT, R181, UR16, RZ, P4, !PT ;  /* 0x00000010b5af7c10 */ /* 0x000fe4000a7fe4ff */
[----:B------:R-:W-:Y:S02]  /*8b40*/  IADD3 R192, P1, PT, R212, UR15, RZ ;  /* 0x0000000fd4c07c10 */ /* 0x000fe4000ff3e0ff */
[----:B------:R-:W-:-:S02]  /*8b50*/  IADD3.X R181, PT, PT, R87, UR16, RZ, P0, !PT ;  /* 0x0000001057b57c10 */ /* 0x000fc400087fe4ff */
[----:B------:R-:W-:Y:S02]  /*8b60*/  IADD3 R206, P2, PT, R216, UR15, RZ ;  /* 0x0000000fd8ce7c10 */ /* 0x000fe4000ff5e0ff */
[----:B------:R-:W-:Y:S02]  /*8b70*/  IADD3.X R193, PT, PT, R213, UR16, RZ, P1, !PT ;  /* 0x00000010d5c17c10 */ /* 0x000fe40008ffe4ff */
[----:B------:R-:W-:Y:S02]  /*8b80*/  IADD3 R90, P4, PT, R238, UR15, RZ ;  /* 0x0000000fee5a7c10 */ /* 0x000fe4000ff9e0ff */
        /* <DEDUP_REMOVED lines=8> */
[----:B------:R-:W-:Y:S01]  /*8c10*/  IADD3.X R87, PT, PT, R227, UR16, RZ, P2, !PT ;  /* 0x00000010e3577c10 */ /* 0x000fe200097fe4ff */
[----:B------:R-:W-:Y:S01]  /*8c20*/  STL.64 [R1+0x278], R90 ;  /* 0x0002785a01007387 */ /* 0x000fe20000100a00 */
[----:B------:R-:W-:-:S02]  /*8c30*/  IADD3.X R83, PT, PT, R245, UR16, RZ, P4, !PT ;  /* 0x00000010f5537c10 */ /* 0x000fc4000a7fe4ff */
[----:B------:R-:W-:Y:S01]  /*8c40*/  IADD3 R238, P0, PT, R250, UR15, RZ ;  /* 0x0000000ffaee7c10 */ /* 0x000fe2000ff1e0ff */
[----:B------:R-:W-:Y:S01]  /*8c50*/  STL.64 [R1+0x288], R212 ;  /* 0x000288d401007387 */ /* 0x000fe20000100a00 */
[----:B------:R-:W-:Y:S01]  /*8c60*/  IADD3 R234, P1, PT, R246, UR15, RZ ;  /* 0x0000000ff6ea7c10 */ /* 0x000fe2000ff3e0ff */
[----:B------:R-:W1:Y:S02]  /*8c70*/  LDC R245, c[0x0][0x3a0] ;  /* 0x0000e800fff57b82 */ /* 0x000e640000000800 */
[----:B------:R-:W-:Y:S01]  /*8c80*/  STL.64 [R1+0x298], R216 ;  /* 0x000298d801007387 */ /* 0x000fe20000100a00 */
[----:B------:R-:W-:-:S03]  /*8c90*/  IADD3.X R239, PT, PT, R251, UR16, RZ, P0, !PT ;  /* 0x00000010fbef7c10 */ /* 0x000fc600087fe4ff */
[----:B------:R2:W-:Y:S04]  /*8ca0*/  STL.64 [R1+0x2a8], R86 ;  /* 0x0002a85601007387 */ /* 0x0005e80000100a00 */
[----:B------:R3:W-:Y:S04]  /*8cb0*/  STL.64 [R1+0x2b8], R82 ;  /* 0x0002b85201007387 */ /* 0x0007e80000100a00 */
[----:B------:R-:W4:Y:S01]  /*8cc0*/  LDL.LU.64 R250, [R1+0x4c8] ;  /* 0x0004c80001fa7983 */ /* 0x000f220000300a00 */
[----:B------:R-:W-:Y:S02]  /*8cd0*/  IADD3 R230, P2, PT, R236, UR15, RZ ;  /* 0x0000000fece67c10 */ /* 0x000fe4000ff5e0ff */
[----:B------:R-:W-:Y:S01]  /*8ce0*/  IADD3.X R235, PT, PT, R247, UR16, RZ, P1, !PT ;  /* 0x00000010f7eb7c10 */ /* 0x000fe20008ffe4ff */
[----:B--2---:R-:W2:Y:S01]  /*8cf0*/  LDC R86, c[0x0][0x3a0] ;  /* 0x0000e800ff567b82 */ /* 0x004ea20000000800 */
[----:B------:R-:W-:-:S02]  /*8d00*/  IADD3 R226, P0, PT, R228, UR15, RZ ;  /* 0x0000000fe4e27c10 */ /* 0x000fc4000ff1e0ff */
[----:B---3--:R-:W-:Y:S02]  /*8d10*/  IADD3 R82, P4, PT, R232, UR15, RZ ;  /* 0x0000000fe8527c10 */ /* 0x008fe4000ff9e0ff */
[----:B------:R-:W-:Y:S02]  /*8d20*/  IADD3 R216, P1, PT, R224, UR15, RZ ;  /* 0x0000000fe0d87c10 */ /* 0x000fe4000ff3e0ff */
[----:B------:R-:W-:Y:S01]  /*8d30*/  IADD3.X R83, PT, PT, R233, UR16, RZ, P4, !PT ;  /* 0x00000010e9537c10 */ /* 0x000fe2000a7fe4ff */
[----:B------:R-:W3:Y:S01]  /*8d40*/  LDC R87, c[0x0][0x3a0] ;  /* 0x0000e800ff577b82 */ /* 0x000ee20000000800 */
[----:B------:R-:W-:Y:S01]  /*8d50*/  IADD3.X R231, PT, PT, R237, UR16, RZ, P2, !PT ;  /* 0x00000010ede77c10 */ /* 0x000fe200097fe4ff */
[----:B------:R-:W-:Y:S01]  /*8d60*/  STL.64 [R1+0x2c8], R238 ;  /* 0x0002c8ee01007387 */ /* 0x000fe20000100a00 */
[----:B------:R-:W-:Y:S02]  /*8d70*/  IADD3.X R227, PT, PT, R229, UR16, RZ, P0, !PT ;  /* 0x00000010e5e37c10 */ /* 0x000fe400087fe4ff */
[----:B------:R-:W-:Y:S01]  /*8d80*/  IADD3.X R217, PT, PT, R225, UR16, RZ, P1, !PT ;  /* 0x00000010e1d97c10 */ /* 0x000fe20008ffe4ff */
[----:B------:R5:W-:Y:S04]  /*8d90*/  STL.64 [R1+0x2f8], R82 ;  /* 0x0002f85201007387 */ /* 0x000be80000100a00 */
[----:B------:R-:W-:Y:S04]  /*8da0*/  STL.64 [R1+0x2d8], R234 ;  /* 0x0002d8ea01007387 */ /* 0x000fe80000100a00 */
[----:B------:R-:W-:Y:S04]  /*8db0*/  STL.64 [R1+0x2e8], R230 ;  /* 0x0002e8e601007387 */ /* 0x000fe80000100a00 */
[----:B------:R-:W-:Y:S01]  /*8dc0*/  STL.64 [R1+0x308], R226 ;  /* 0x000308e201007387 */ /* 0x000fe20000100a00 */
[----:B-----5:R-:W2:Y:S03]  /*8dd0*/  LDC R83, c[0x0][0x3a0] ;  /* 0x0000e800ff537b82 */ /* 0x020ea60000000800 */
[----:B------:R5:W-:Y:S01]  /*8de0*/  STL.64 [R1+0x318], R216 ;  /* 0x000318d801007387 */ /* 0x000be20000100a00 */
[----:B-1----:R-:W-:Y:S01]  /*8df0*/  VIADD R245, R245, 0x3f ;  /* 0x0000003ff5f57836 */ /* 0x002fe20000000000 */
[----:B------:R-:W-:-:S02]  /*8e00*/  ISETP.NE.U32.AND P0, PT, RZ, UR17, PT ;  /* 0x00000011ff007c0c */ /* 0x000fc4000bf05070 */
[----:B-----5:R-:W-:-:S04]  /*8e10*/  IADD3 R216, P5, PT, R220, UR15, RZ ;  /* 0x0000000fdcd87c10 */ /* 0x020fc8000ffbe0ff */
[----:B------:R-:W-:Y:S02]  /*8e20*/  IADD3.X R217, PT, PT, R221, UR16, RZ, P5, !PT ;  /* 0x00000010ddd97c10 */ /* 0x000fe4000affe4ff */
[----:B------:R-:W-:Y:S01]  /*8e30*/  ISETP.LT.OR P2, PT, R245, 0x40, P0 ;  /* 0x00000040f500780c */ /* 0x000fe20000741670 */
[----:B------:R-:W-:Y:S02]  /*8e40*/  VIADD R81, R252, 0xffffff7f ;  /* 0xffffff7ffc517836 */ /* 0x000fe40000000000 */
[----:B------:R-:W-:-:S03]  /*8e50*/  VIADD R80, R80, 0xffffff7e ;  /* 0xffffff7e50507836 */ /* 0x000fc60000000000 */
[----:B------:R-:W-:Y:S02]  /*8e60*/  ISETP.GE.U32.AND P4, PT, R81, 0x7fffff40, PT ;  /* 0x7fffff405100780c */ /* 0x000fe40003f86070 */
[----:B------:R-:W-:Y:S02]  /*8e70*/  ISETP.GE.U32.AND P1, PT, R80, 0x7fffff3f, PT ;  /* 0x7fffff3f5000780c */ /* 0x000fe40003f26070 */
[----:B----4-:R-:W-:-:S04]  /*8e80*/  IADD3 R226, P6, PT, R250, UR13, RZ ;  /* 0x0000000dfae27c10 */ /* 0x010fc8000ffde0ff */
[----:B------:R-:W-:-:S05]  /*8e90*/  IADD3.X R227, PT, PT, R251, UR14, RZ, P6, !PT ;  /* 0x0000000efbe37c10 */ /* 0x000fca000b7fe4ff */
[----:B------:R1:W-:Y:S04]  /*8ea0*/  STL.64 [R1+0x368], R226 ;  /* 0x000368e201007387 */ /* 0x0003e80000100a00 */
[----:B------:R1:W-:Y:S01]  /*8eb0*/  STL.64 [R1+0x328], R216 ;  /* 0x000328d801007387 */ /* 0x0003e20000100a00 */
[----:B--23--:R-:W-:Y:S05]  /*8ec0*/  @P2 BRA `(.L_x_7) ;  /* 0x00000008002c2947 */ /* 0x00cfea0003800000 */
[----:B------:R-:W-:Y:S01]  /*8ed0*/  UIADD3 UR22, UPT, UPT, UR7, 0x40000, URZ ;  /* 0x0004000007167890 */ /* 0x000fe2000fffe0ff */
[----:B------:R-:W-:Y:S01]  /*8ee0*/  UMOV UR23, URZ ;  /* 0x000000ff00177c82 */ /* 0x000fe20008000000 */
[----:B------:R-:W-:Y:S02]  /*8ef0*/  UIADD3 UR34, UPT, UPT, UR10, 0x108, URZ ;  /* 0x000001080a227890 */ /* 0x000fe4000fffe0ff */
[----:B------:R-:W-:Y:S02]  /*8f00*/  USHF.R.U32.HI UR22, URZ, 0x4, UR22 ;  /* 0x00000004ff167899 */ /* 0x000fe40008011616 */
[----:B------:R-:W-:Y:S02]  /*8f10*/  UIADD3 UR61, UPT, UPT, UR10, 0x110, URZ ;  /* 0x000001100a3d7890 */ /* 0x000fe4000fffe0ff */
[----:B------:R-:W-:Y:S02]  /*8f20*/  USGXT.U32 UR22, UR22, 0xe ;  /* 0x0000000e1616789a */ /* 0x000fe40008000000 */
[----:B------:R-:W-:-:S02]  /*8f30*/  UIADD3 UR60, UPT, UPT, UR10, 0x118, URZ ;  /* 0x000001180a3c7890 */ /* 0x000fc4000fffe0ff */
[----:B------:R-:W-:Y:S01]  /*8f40*/  UIADD3 UR24, UP1, UPT, UR22, 0x2, URZ ;  /* 0x0000000216187890 */ /* 0x000fe2000ff3e0ff */
[----:B------:R-:W-:Y:S01]  /*8f50*/  UMOV UR62, 0x0 ;  /* 0x00000000003e7882 */ /* 0x000fe20000000000 */
[----:B------:R-:W-:Y:S02]  /*8f60*/  UMOV UR63, 0x8100910 ;  /* 0x08100910003f7882 */ /* 0x000fe40000000000 */
[----:B------:R-:W-:Y:S01]  /*8f70*/  UIADD3.X UR25, UPT, UPT, UR23, 0x40004040, URZ, UP1, !UPT ;  /* 0x4000404017197890 */ /* 0x000fe20008ffe4ff */
[----:B------:R-:W-:Y:S02]  /*8f80*/  UMOV UR58, 0x0 ;  /* 0x00000000003a7882 */ /* 0x000fe40000000000 */
[----:B------:R-:W-:Y:S01]  /*8f90*/  UMOV UR23, 0x40004040 ;  /* 0x4000404000177882 */ /* 0x000fe20000000000 */
[----:B------:R-:W-:Y:S01]  /*8fa0*/  UIADD3.64 UR26, UPT, UPT, UR24, 0x2, URZ ;  /* 0x00000002181a7897 */ /* 0x000fe2000fffe0ff */
[----:B------:R-:W-:Y:S01]  /*8fb0*/  UTCHMMA tmem[UR11], gdesc[UR22], tmem[UR10], tmem[UR62], idesc[UR63], !UPT ;  /* 0x00ff3e160b0079ea */ /* 0x000fe2000f80000a */
[----:B------:R-:W-:Y:S01]  /*8fc0*/  UIADD3.64 UR30, UPT, UPT, UR24, 0x4, URZ ;  /* 0x00000004181e7897 */ /* 0x000fe2000fffe0ff */
[----:B------:R-:W-:Y:S01]  /*8fd0*/  UMOV UR59, 0x8100910 ;  /* 0x08100910003b7882 */ /* 0x000fe20000000000 */
[----:B------:R-:W-:Y:S01]  /*8fe0*/  UMOV UR36, 0x0 ;  /* 0x0000000000247882 */ /* 0x000fe20000000000 */
[----:B------:R-:W-:Y:S01]  /*8ff0*/  UMOV UR37, 0x8100910 ;  /* 0x0810091000257882 */ /* 0x000fe20000000000 */
[----:B------:R-:W-:Y:S01]  /*9000*/  UMOV UR38, 0x0 ;  /* 0x0000000000267882 */ /* 0x000fe20000000000 */
[----:B------:R-:W-:Y:S01]  /*9010*/  UMOV UR39, 0x8100910 ;  /* 0x0810091000277882 */ /* 0x000fe20000000000 */
[----:B------:R2:W-:Y:S01]  /*9020*/  UTCHMMA tmem[UR34], gdesc[UR24], tmem[UR10], tmem[UR58], idesc[UR59], UPT ;  /* 0x00ff3a18220079ea */ /* 0x0005e2000b80000a */
[----:B------:R-:W-:-:S02]  /*9030*/  UIADD3 UR74, UPT, UPT, UR10, 0x120, URZ ;  /* 0x000001200a4a7890 */ /* 0x000fc4000fffe0ff */
[----:B------:R-:W-:Y:S01]  /*9040*/  UTCHMMA tmem[UR61], gdesc[UR26], tmem[UR10], tmem[UR36], idesc[UR37], UPT ;  /* 0x00ff241a3d0079ea */ /* 0x000fe2000b80000a */
[----:B------:R-:W-:Y:S01]  /*9050*/  UIADD3.64 UR32, UPT, UPT, UR24, 0x1fe, URZ ;  /* 0x000001fe18207897 */ /* 0x000fe2000fffe0ff */
[----:B------:R3:W-:Y:S01]  /*9060*/  UTCHMMA tmem[UR60], gdesc[UR30], tmem[UR10], tmem[UR38], idesc[UR39], UPT ;  /* 0x00ff261e3c0079ea */ /* 0x0007e2000b80000a */
[----:B------:R-:W-:Y:S02]  /*9070*/  UIADD3 UR4, UPT, UPT, UR10, 0x128, URZ ;  /* 0x000001280a047890 */ /* 0x000fe4000fffe0ff */
[----:B------:R-:W-:Y:S02]  /*9080*/  UIADD3 UR5, UPT, UPT, UR10, 0x130, URZ ;  /* 0x000001300a057890 */ /* 0x000fe4000fffe0ff */
[----:B------:R-:W-:Y:S02]  /*9090*/  UIADD3 UR9, UPT, UPT, UR10, 0x138, URZ ;  /* 0x000001380a097890 */ /* 0x000fe4000fffe0ff */
[----:B--2---:R-:W-:Y:S02]  /*90a0*/  UIADD3.64 UR34, UPT, UPT, UR24, 0x200, URZ ;  /* 0x0000020018227897 */ /* 0x004fe4000fffe0ff */
[----:B------:R-:W-:-:S02]  /*90b0*/  UIADD3.64 UR62, UPT, UPT, UR24, 0x204, URZ ;  /* 0x00000204183e7897 */ /* 0x000fc4000fffe0ff */
[----:B---3--:R-:W-:Y:S02]  /*90c0*/  UIADD3.64 UR60, UPT, UPT, UR24, 0x202, URZ ;  /* 0x00000202183c7897 */ /* 0x008fe4000fffe0ff */
[----:B------:R-:W-:Y:S02]  /*90d0*/  UIADD3 UR17, UPT, UPT, UR10, 0x40, URZ ;  /* 0x000000400a117890 */ /* 0x000fe4000fffe0ff */
[----:B------:R-:W-:Y:S02]  /*90e0*/  UIADD3 UR18, UPT, UPT, UR10, 0x140, URZ ;  /* 0x000001400a127890 */ /* 0x000fe4000fffe0ff */
[----:B------:R-:W-:Y:S02]  /*90f0*/  UIADD3 UR19, UPT, UPT, UR10, 0x40, URZ ;  /* 0x000000400a137890 */ /* 0x000fe4000fffe0ff */
[----:B------:R-:W-:Y:S02]  /*9100*/  UIADD3 UR20, UPT, UPT, UR10, 0x148, URZ ;  /* 0x000001480a147890 */ /* 0x000fe4000fffe0ff */
[----:B------:R-:W-:-:S02]  /*9110*/  UIADD3 UR21, UPT, UPT, UR10, 0x40, URZ ;  /* 0x000000400a157890 */ /* 0x000fc4000fffe0ff */
[----:B------:R-:W-:Y:S01]  /*9120*/  UIADD3 UR64, UPT, UPT, UR10, 0x150, URZ ;  /* 0x000001500a407890 */ /* 0x000fe2000fffe0ff */
[----:B------:R-:W-:Y:S01]  /*9130*/  UMOV UR40, 0x0 ;  /* 0x0000000000287882 */ /* 0x000fe20000000000 */
[----:B------:R-:W-:Y:S01]  /*9140*/  UMOV UR41, 0x8100910 ;  /* 0x0810091000297882 */ /* 0x000fe20000000000 */
[----:B------:R-:W-:Y:S02]  /*9150*/  UIADD3 UR65, UPT, UPT, UR10, 0x40, URZ ;  /* 0x000000400a417890 */ /* 0x000fe4000fffe0ff */
[----:B------:R-:W-:Y:S01]  /*9160*/  UTCHMMA tmem[UR74], gdesc[UR32], tmem[UR10], tmem[UR40], idesc[UR41], UPT ;  /* 0x00ff28204a0079ea */ /* 0x000fe2000b80000a */
[----:B------:R-:W-:Y:S01]  /*9170*/  UIADD3 UR66, UPT, UPT, UR10, 0x158, URZ ;  /* 0x000001580a427890 */ /* 0x000fe2000fffe0ff */
[----:B------:R-:W-:Y:S01]  /*9180*/  UMOV UR42, 0x0 ;  /* 0x00000000002a7882 */ /* 0x000fe20000000000 */
[----:B------:R-:W-:Y:S01]  /*9190*/  UMOV UR43, 0x8100910 ;  /* 0x08100910002b7882 */ /* 0x000fe20000000000 */
[----:B------:R-:W-:Y:S02]  /*91a0*/  UIADD3 UR67, UPT, UPT, UR10, 0x40, URZ ;  /* 0x000000400a437890 */ /* 0x000fe4000fffe0ff */
[----:B------:R2:W-:Y:S01]  /*91b0*/  UTCHMMA tmem[UR4], gdesc[UR34], tmem[UR10], tmem[UR42], idesc[UR43], UPT ;  /* 0x00ff2a22040079ea */ /* 0x0005e2000b80000a */
[----:B------:R-:W-:Y:S01]  /*91c0*/  UIADD3 UR68, UPT, UPT, UR10, 0x160, URZ ;  /* 0x000001600a447890 */ /* 0x000fe2000fffe0ff */
[----:B------:R-:W-:Y:S01]  /*91d0*/  UMOV UR44, 0x0 ;  /* 0x00000000002c7882 */ /* 0x000fe20000000000 */
[----:B------:R-:W-:Y:S01]  /*91e0*/  UMOV UR45, 0x8100910 ;  /* 0x08100910002d7882 */ /* 0x000fe20000000000 */
[----:B------:R-:W-:-:S02]  /*91f0*/  UIADD3 UR69, UPT, UPT, UR10, 0x40, URZ ;  /* 0x000000400a457890 */ /* 0x000fc4000fffe0ff */
[----:B------:R3:W-:Y:S01]  /*9200*/  UTCHMMA tmem[UR5], gdesc[UR60], tmem[UR10], tmem[UR44], idesc[UR45], UPT ;  /* 0x00ff2c3c050079ea */ /* 0x0007e2000b80000a */
        /* <DEDUP_REMOVED lines=8> */
[----:B------:R-:W-:Y:S01]  /*9290*/  UIADD3 UR73, UPT, UPT, UR10, 0x40, URZ ;  /* 0x000000400a497890 */ /* 0x000fe2000fffe0ff */
[----:B------:R5:W-:Y:S01]  /*92a0*/  UTCHMMA tmem[UR18], gdesc[UR22], tmem[UR17], tmem[UR48], idesc[UR49], !UPT ;  /* 0x00ff3016120079ea */ /* 0x000be2000f800011 */
[----:B------:R-:W-:Y:S01]  /*92b0*/  UIADD3 UR75, UPT, UPT, UR10, 0x178, URZ ;  /* 0x000001780a4b7890 */ /* 0x000fe2000fffe0ff */
[----:B------:R-:W-:Y:S01]  /*92c0*/  UMOV UR50, 0x0 ;  /* 0x0000000000327882 */ /* 0x000fe20000000000 */
[----:B------:R-:W-:Y:S01]  /*92d0*/  UMOV UR51, 0x8100910 ;  /* 0x0810091000337882 */ /* 0x000fe20000000000 */
[----:B------:R-:W-:Y:S01]  /*92e0*/  UIADD3 UR76, UPT, UPT, UR10, 0x80, URZ ;  /* 0x000000800a4c7890 */ /* 0x000fe2000fffe0ff */
[----:B------:R-:W-:Y:S01]  /*92f0*/  UTCHMMA tmem[UR20], gdesc[UR24], tmem[UR19], tmem[UR50], idesc[UR51], UPT ;  /* 0x00ff3218140079ea */ /* 0x000fe2000b800013 */
        /* <DEDUP_REMOVED lines=13> */
[----:B--2---:R-:W-:Y:S01]  /*93d0*/  UIADD3 UR4, UPT, UPT, UR10, 0x80, URZ ;  /* 0x000000800a047890 */ /* 0x004fe2000fffe0ff */
[----:B------:R2:W-:Y:S01]  /*93e0*/  UTCHMMA tmem[UR68], gdesc[UR32], tmem[UR67], tmem[UR56], idesc[UR57], UPT ;  /* 0x00ff3820440079ea */ /* 0x0005e2000b800043 */
[----:B------:R-:W-:Y:S01]  /*93f0*/  UIADD3 UR39, UPT, UPT, UR10, 0x198, URZ ;  /* 0x000001980a277890 */ /* 0x000fe2000fffe0ff */
[----:B------:R-:W-:Y:S01]  /*9400*/  UTCHMMA tmem[UR70], gdesc[UR34], tmem[UR69], tmem[UR40], idesc[UR41], UPT ;  /* 0x00ff2822460079ea */ /* 0x000fe2000b800045 */
[----:B---3--:R-:W-:Y:S01]  /*9410*/  UIADD3 UR5, UPT, UPT, UR10, 0x80, URZ ;  /* 0x000000800a057890 */ /* 0x008fe2000fffe0ff */
[----:B------:R-:W-:Y:S01]  /*9420*/  UTCHMMA tmem[UR72], gdesc[UR60], tmem[UR71], tmem[UR42], idesc[UR43], UPT ;  /* 0x00ff2a3c480079ea */ /* 0x000fe2000b800047 */
[----:B------:R-:W-:Y:S01]  /*9430*/  UIADD3 UR44, UPT, UPT, UR10, 0x1a0, URZ ;  /* 0x000001a00a2c7890 */ /* 0x000fe2000fffe0ff */
[----:B------:R-:W-:Y:S01]  /*9440*/  UTCHMMA tmem[UR75], gdesc[UR62], tmem[UR73], tmem[UR46], idesc[UR47], UPT ;  /* 0x00ff2e3e4b0079ea */ /* 0x000fe2000b800049 */
[----:B----4-:R-:W-:Y:S01]  /*9450*/  UIADD3 UR9, UPT, UPT, UR10, 0x80, URZ ;  /* 0x000000800a097890 */ /* 0x010fe2000fffe0ff */
[----:B------:R-:W-:Y:S01]  /*9460*/  UTCHMMA tmem[UR77], gdesc[UR22], tmem[UR76], tmem[UR48], idesc[UR49], !UPT ;  /* 0x00ff30164d0079ea */ /* 0x000fe2000f80004c */
[----:B------:R-:W-:Y:S01]  /*9470*/  UIADD3 UR45, UPT, UPT, UR10, 0x1a8, URZ ;  /* 0x000001a80a2d7890 */ /* 0x000fe2000fffe0ff */
[----:B------:R3:W-:Y:S01]  /*9480*/  UTCHMMA tmem[UR36], gdesc[UR24], tmem[UR58], tmem[UR50], idesc[UR51], UPT ;  /* 0x00ff3218240079ea */ /* 0x0007e2000b80003a */
[----:B------:R-:W-:Y:S01]  /*9490*/  UIADD3 UR59, UPT, UPT, UR10, 0x80, URZ ;  /* 0x000000800a3b7890 */ /* 0x000fe2000fffe0ff */
[----:B------:R4:W-:Y:S01]  /*94a0*/  UTCHMMA tmem[UR38], gdesc[UR26], tmem[UR37], tmem[UR52], idesc[UR53], UPT ;  /* 0x00ff341a260079ea */ /* 0x0009e2000b800025 */
[----:B-----5:R-:W-:Y:S01]  /*94b0*/  UIADD3 UR17, UPT, UPT, UR10, 0x1b0, URZ ;  /* 0x000001b00a117890 */ /* 0x020fe2000fffe0ff */
[----:B------:R5:W-:Y:S01]  /*94c0*/  UTCHMMA tmem[UR39], gdesc[UR30], tmem[UR4], tmem[UR54], idesc[UR55], UPT ;  /* 0x00ff361e270079ea */ /* 0x000be2000b800004 */
[----:B--2---:R-:W-:-:S02]  /*94d0*/  UIADD3 UR56, UPT, UPT, UR10, 0x80, URZ ;  /* 0x000000800a387890 */ /* 0x004fc4000fffe0ff */
[----:B------:R-:W-:Y:S02]  /*94e0*/  UIADD3 UR74, UPT, UPT, UR10, 0x1b8, URZ ;  /* 0x000001b80a4a7890 */ /* 0x000fe4000fffe0ff */
[----:B------:R-:W-:Y:S02]  /*94f0*/  UIADD3 UR57, UPT, UPT, UR10, 0xc0, URZ ;  /* 0x000000c00a397890 */ /* 0x000fe4000fffe0ff */
[----:B------:R-:W-:Y:S02]  /*9500*/  UIADD3 UR64, UPT, UPT, UR10, 0x1c0, URZ ;  /* 0x000001c00a407890 */ /* 0x000fe4000fffe0ff */
[----:B------:R-:W-:Y:S02]  /*9510*/  UIADD3 UR66, UPT, UPT, UR10, 0xc0, URZ ;  /* 0x000000c00a427890 */ /* 0x000fe4000fffe0ff */
[----:B------:R-:W-:Y:S01]  /*9520*/  UIADD3 UR65, UPT, UPT, UR10, 0x1c8, URZ ;  /* 0x000001c80a417890 */ /* 0x000fe2000fffe0ff */
[----:B---3--:R-:W-:Y:S01]  /*9530*/  UMOV UR36, 0x0 ;  /* 0x0000000000247882 */ /* 0x008fe20000000000 */
[----:B----4-:R-:W-:Y:S01]  /*9540*/  UMOV UR37, 0x8100910 ;  /* 0x0810091000257882 */ /* 0x010fe20000000000 */
[----:B------:R-:W-:Y:S01]  /*9550*/  UIADD3 UR67, UPT, UPT, UR10, 0xc0, URZ ;  /* 0x000000c00a437890 */ /* 0x000fe2000fffe0ff */
[----:B------:R2:W-:Y:S01]  /*9560*/  UTCHMMA tmem[UR44], gdesc[UR32], tmem[UR5], tmem[UR36], idesc[UR37], UPT ;  /* 0x00ff24202c0079ea */ /* 0x0005e2000b800005 */
[----:B------:R-:W-:-:S02]  /*9570*/  UIADD3 UR68, UPT, UPT, UR10, 0x1d0, URZ ;  /* 0x000001d00a447890 */ /* 0x000fc4000fffe0ff */
[----:B------:R-:W-:Y:S02]  /*9580*/  UIADD3 UR69, UPT, UPT, UR10, 0xc0, URZ ;  /* 0x000000c00a457890 */ /* 0x000fe4000fffe0ff */
[----:B------:R-:W-:Y:S02]  /*9590*/  UIADD3 UR70, UPT, UPT, UR10, 0x1d8, URZ ;  /* 0x000001d80a467890 */ /* 0x000fe4000fffe0ff */
[----:B------:R-:W-:Y:S02]  /*95a0*/  UIADD3 UR72, UPT, UPT, UR10, 0xc0, URZ ;  /* 0x000000c00a487890 */ /* 0x000fe4000fffe0ff */
[----:B------:R-:W-:Y:S01]  /*95b0*/  UIADD3 UR71, UPT, UPT, UR10, 0x1e0, URZ ;  /* 0x000001e00a477890 */ /* 0x000fe2000fffe0ff */
[----:B-----5:R-:W-:Y:S01]  /*95c0*/  UMOV UR4, 0x0 ;  /* 0x0000000000047882 */ /* 0x020fe20000000000 */
[----:B--2---:R-:W-:Y:S01]  /*95d0*/  UMOV UR5, 0x8100910 ;  /* 0x0810091000057882 */ /* 0x004fe20000000000 */
[----:B------:R-:W-:Y:S01]  /*95e0*/  UMOV UR18, 0x0 ;  /* 0x0000000000127882 */ /* 0x000fe20000000000 */
[----:B------:R-:W-:Y:S01]  /*95f0*/  UMOV UR19, 0x8100910 ;  /* 0x0810091000137882 */ /* 0x000fe20000000000 */
[----:B------:R-:W-:Y:S01]  /*9600*/  UIADD3 UR75, UPT, UPT, UR10, 0xc0, URZ ;  /* 0x000000c00a4b7890 */ /* 0x000fe2000fffe0ff */
[----:B------:R2:W-:Y:S01]  /*9610*/  UTCHMMA tmem[UR45], gdesc[UR34], tmem[UR9], tmem[UR4], idesc[UR5], UPT ;  /* 0x00ff04222d0079ea */ /* 0x0005e2000b800009 */
[----:B------:R-:W-:Y:S01]  /*9620*/  UIADD3 UR73, UPT, UPT, UR10, 0x1e8, URZ ;  /* 0x000001e80a497890 */ /* 0x000fe2000fffe0ff */
[----:B------:R3:W-:Y:S01]  /*9630*/  UTCHMMA tmem[UR17], gdesc[UR60], tmem[UR59], tmem[UR18], idesc[UR19], UPT ;  /* 0x00ff123c110079ea */ /* 0x0007e2000b80003b */
[----:B------:R-:W-:Y:S01]  /*9640*/  UMOV UR20, 0x0 ;  /* 0x0000000000147882 */ /* 0x000fe20000000000 */
[----:B------:R-:W-:Y:S01]  /*9650*/  UMOV UR21, 0x8100910 ;  /* 0x0810091000157882 */ /* 0x000fe20000000000 */
[----:B------:R-:W-:Y:S01]  /*9660*/  UIADD3 UR77, UPT, UPT, UR10, 0xc0, URZ ;  /* 0x000000c00a4d7890 */ /* 0x000fe2000fffe0ff */
[----:B------:R3:W-:Y:S01]  /*9670*/  UTCHMMA tmem[UR74], gdesc[UR62], tmem[UR56], tmem[UR20], idesc[UR21], UPT ;  /* 0x00ff143e4a0079ea */ /* 0x0007e2000b800038 */
[----:B------:R-:W-:Y:S01]  /*9680*/  UIADD3 UR76, UPT, UPT, UR10, 0x1f0, URZ ;  /* 0x000001f00a4c7890 */ /* 0x000fe2000fffe0ff */
[----:B------:R3:W-:Y:S01]  /*9690*/  UTCHMMA tmem[UR64], gdesc[UR22], tmem[UR57], tmem[UR40], idesc[UR41], !UPT ;  /* 0x00ff2816400079ea */ /* 0x0007e2000f800039 */
[----:B------:R-:W-:Y:S01]  /*96a0*/  UIADD3 UR58, UPT, UPT, UR10, 0xc0, URZ ;  /* 0x000000c00a3a7890 */ /* 0x000fe2000fffe0ff */
[----:B------:R3:W-:Y:S01]  /*96b0*/  UTCHMMA tmem[UR65], gdesc[UR24], tmem[UR66], tmem[UR42], idesc[UR43], UPT ;  /* 0x00ff2a18410079ea */ /* 0x0007e2000b800042 */
[----:B------:R-:W-:Y:S01]  /*96c0*/  UIADD3 UR38, UPT, UPT, UR10, 0x1f8, URZ ;  /* 0x000001f80a267890 */ /* 0x000fe2000fffe0ff */
[----:B------:R3:W-:Y:S01]  /*96d0*/  UTCHMMA tmem[UR68], gdesc[UR26], tmem[UR67], tmem[UR46], idesc[UR47], UPT ;  /* 0x00ff2e1a440079ea */ /* 0x0007e2000b800043 */
[----:B------:R3:W-:Y:S01]  /*96e0*/  UTCHMMA tmem[UR70], gdesc[UR30], tmem[UR69], tmem[UR48], idesc[UR49], UPT ;  /* 0x00ff301e460079ea */ /* 0x0007e2000b800045 */
[----:B--2---:R-:W-:Y:S01]  /*96f0*/  UMOV UR4, UR8 ;  /* 0x0000000800047c82 */ /* 0x004fe20008000000 */
[----:B------:R-:W-:Y:S01]  /*9700*/  UMOV UR5, URZ ;  /* 0x000000ff00057c82 */ /* 0x000fe20008000000 */
[----:B------:R3:W-:Y:S01]  /*9710*/  UTCHMMA tmem[UR71], gdesc[UR32], tmem[UR72], tmem[UR50], idesc[UR51], UPT ;  /* 0x00ff3220470079ea */ /* 0x0007e2000b800048 */
[----:B------:R3:W-:Y:S01]  /*9720*/  UTCHMMA tmem[UR73], gdesc[UR34], tmem[UR75], tmem[UR52], idesc[UR53], UPT ;  /* 0x00ff3422490079ea */ /* 0x0007e2000b80004b */
[----:B------:R-:W-:Y:S01]  /*9730*/  UMOV UR4, UR4 ;  /* 0x0000000400047c82 */ /* 0x000fe20008000000 */
[----:B------:R3:W-:Y:S01]  /*9740*/  UTCHMMA tmem[UR76], gdesc[UR60], tmem[UR77], tmem[UR54], idesc[UR55], UPT ;  /* 0x00ff363c4c0079ea */ /* 0x0007e2000b80004d */
[----:B------:R3:W-:Y:S01]  /*9750*/  UTCHMMA tmem[UR38], gdesc[UR62], tmem[UR58], tmem[UR36], idesc[UR37], UPT ;  /* 0x00ff243e260079ea */ /* 0x0007e2000b80003a */
[----:B------:R3:W-:Y:S01]  /*9760*/  UTCBAR [UR4], URZ ;  /* 0x000000ff040073e9 */ /* 0x0007e200080000ff */
[----:B------:R-:W-:Y:S01]  /*9770*/  NOP ;  /* 0x0000000000007918 */ /* 0x000fe20000000000 */
.L_x_7:
[----:B------:R-:W-:Y:S08]  /*9780*/  BAR.SYNC.DEFER_BLOCKING 0x0 ;  /* 0x0000000000007b1d */ /* 0x000ff00000010000 */
[----:B------:R-:W2:Y:S01]  /*9790*/  LDC R82, c[0x0][0x3a0] ;  /* 0x0000e800ff527b82 */ /* 0x000ea20000000800 */
[----:B------:R-:W-:Y:S01]  /*97a0*/  VIADD R80, R83, 0xffffff7d ;  /* 0xffffff7d53507836 */ /* 0x000fe20000000000 */
[----:B------:R4:W-:Y:S01]  /*97b0*/  STL.64 [R1+0x500], R2 ;  /* 0x0005000201007387 */ /* 0x0009e20000100a00 */
[----:B---3--:R-:W3:Y:S01]  /*97c0*/  LDCU UR24, c[0x0][0x3a0] ;  /* 0x00007400ff1877ac */ /* 0x008ee20008000800 */
[----:B------:R-:W1:Y:S04]  /*97d0*/  LDCU UR22, c[0x0][0x3a0] ;  /* 0x00007400ff1677ac */ /* 0x000e680008000800 */
[----:B------:R-:W1:Y:S01]  /*97e0*/  LDC R81, c[0x0][0x3a0] ;  /* 0x0000e800ff517b82 */ /* 0x000e620000000800 */
[----:B------:R-:W-:Y:S01]  /*97f0*/  ISETP.GE.U32.AND P5, PT, R80, 0x7fffff3e, PT ;  /* 0x7fffff3e5000780c */ /* 0x000fe20003fa6070 */
[----:B------:R-:W-:Y:S01]  /*9800*/  VIADD R80, R86, 0xffffff7c ;  /* 0xffffff7c56507836 */ /* 0x000fe20000000000 */
[----:B------:R1:W-:Y:S01]  /*9810*/  STL.64 [R1+0x4f8], R226 ;  /* 0x0004f8e201007387 */ /* 0x0003e20000100a00 */
[----:B------:R-:W1:Y:S03]  /*9820*/  LDCU UR18, c[0x0][0x3a0] ;  /* 0x00007400ff1277ac */ /* 0x000e660008000800 */
[----:B----4-:R-:W4:Y:S01]  /*9830*/  LDL.64 R2, [R1+0x280] ;  /* 0x0002800001027983 */ /* 0x010f220000100a00 */
[----:B------:R-:W3:Y:S01]  /*9840*/  LDC R83, c[0x0][0x3a0] ;  /* 0x0000e800ff537b82 */ /* 0x000ee20000000800 */
[----:B------:R-:W1:Y:S02]  /*9850*/  LDCU UR9, c[0x0][0x3a0] ;  /* 0x00007400ff0977ac */ /* 0x000e640008000800 */
[----:B------:R-:W-:Y:S01]  /*9860*/  @!PT LDS RZ, [RZ] ;  /* 0x00000000fffff984 */ /* 0x000fe20000000800 */
[----:B------:R-:W-:Y:S01]  /*9870*/  @!PT LDS RZ, [RZ] ;  /* 0x00000000fffff984 */ /* 0x000fe20000000800 */
[----:B------:R-:W-:Y:S01]  /*9880*/  @!PT LDS RZ, [RZ] ;  /* 0x00000000fffff984 */ /* 0x000fe20000000800 */
[----:B------:R-:W-:Y:S01]  /*9890*/  LDGSTS.E [R249], desc[UR28][R200.64], !P4 ;  /* 0x00000000c8f97fae */ /* 0x000fe2000e1a101c */
[----:B------:R-:W1:Y:S03]  /*98a0*/  LDCU UR25, c[0x0][0x3a0] ;  /* 0x00007400ff1977ac */ /* 0x000e660008000800 */
[----:B------:R4:W-:Y:S01]  /*98b0*/  LDGSTS.E [R249+0x400], desc[UR28][R198.64], !P4 ;  /* 0x00400000c6f97fae */ /* 0x0009e2000e1a101c */
[----:B------:R-:W-:Y:S01]  /*98c0*/  ISETP.GE.U32.AND P4, PT, R80, 0x7fffff3d, PT ;  /* 0x7fffff3d5000780c */ /* 0x000fe20003f86070 */
[----:B------:R-:W-:Y:S01]  /*98d0*/  VIADD R80, R87, 0xffffff7b ;  /* 0xffffff7b57507836 */ /* 0x000fe20000000000 */
[----:B------:R-:W1:Y:S01]  /*98e0*/  LDCU UR17, c[0x0][0x3a0] ;  /* 0x00007400ff1177ac */ /* 0x000e620008000800 */
[----:B------:R-:W-:Y:S01]  /*98f0*/  LDGSTS.E [R249+0x800], desc[UR28][R196.64], !P1 ;  /* 0x00800000c4f97fae */ /* 0x000fe2000c9a101c */
[----:B------:R-:W3:Y:S01]  /*9900*/  LDC R86, c[0x0][0x3a0] ;  /* 0x0000e800ff567b82 */ /* 0x000ee20000000800 */
[----:B------:R-:W-:Y:S01]  /*9910*/  IMAD.MOV.U32 R251, RZ, RZ, R91 ;  /* 0x000000fffffb7224 */ /* 0x000fe200078e005b */
[----:B------:R-:W-:Y:S01]  /*9920*/  ISETP.GE.U32.AND P2, PT, R80, 0x7fffff3c, PT ;  /* 0x7fffff3c5000780c */ /* 0x000fe20003f46070 */
[----:B--2---:R-:W-:Y:S01]  /*9930*/  VIADD R80, R82, 0xffffff7a ;  /* 0xffffff7a52507836 */ /* 0x004fe20000000000 */
[----:B------:R-:W-:Y:S01]  /*9940*/  LDGSTS.E [R249+0xc00], desc[UR28][R84.64], !P1 ;  /* 0x00c0000054f97fae */ /* 0x000fe2000c9a101c */
[----:B------:R-:W2:Y:S01]  /*9950*/  LDCU UR20, c[0x0][0x3a0] ;  /* 0x00007400ff1477ac */ /* 0x000ea20008000800 */
[----:B------:R-:W-:-:S02]  /*9960*/  IMAD.MOV.U32 R250, RZ, RZ, R90 ;  /* 0x000000fffffa7224 */ /* 0x000fc400078e005a */
[----:B------:R-:W2:Y:S01]  /*9970*/  LDC R82, c[0x0][0x3a0] ;  /* 0x0000e800ff527b82 */ /* 0x000ea20000000800 */
[----:B------:R-:W-:Y:S01]  /*9980*/  ISETP.GE.U32.AND P1, PT, R80, 0x7fffff3b, PT ;  /* 0x7fffff3b5000780c */ /* 0x000fe20003f26070 */
[----:B------:R-:W-:Y:S01]  /*9990*/  LDGSTS.E [R249+0x1000], desc[UR28][R190.64], !P5 ;  /* 0x01000000bef97fae */ /* 0x000fe2000e9a101c */
[----:B-1----:R-:W-:Y:S01]  /*99a0*/  IADD3 R80, PT, PT, R81, -0x87, RZ ;  /* 0xffffff7951507810 */ /* 0x002fe20007ffe0ff */
[----:B------:R-:W-:Y:S01]  /*99b0*/  UIADD3 UR21, UPT, UPT, UR6, -0x93, URZ ;  /* 0xffffff6d06157890 */ /* 0x000fe2000fffe0ff */
[----:B------:R-:W-:Y:S01]  /*99c0*/  IMAD.MOV.U32 R229, RZ, RZ, R209 ;  /* 0x000000ffffe57224 */ /* 0x000fe200078e00d1 */
[----:B------:R-:W-:Y:S01]  /*99d0*/  LDGSTS.E [R249+0x1400], desc[UR28][R88.64], !P5 ;  /* 0x0140000058f97fae */ /* 0x000fe2000e9a101c */
[----:B---3--:R-:W-:Y:S01]  /*99e0*/  UIADD3 UR24, UPT, UPT, UR24, -0x92, URZ ;  /* 0xffffff6e18187890 */ /* 0x008fe2000fffe0ff */
[----:B------:R-:W1:Y:S01]  /*99f0*/  LDC R81, c[0x0][0x3a0] ;  /* 0x0000e800ff517b82 */ /* 0x000e620000000800 */
[----:B------:R-:W3:Y:S01]  /*9a00*/  LDCU UR4, c[0x0][0x3a0] ;  /* 0x00007400ff0477ac */ /* 0x000ee20008000800 */
[----:B------:R-:W-:Y:S01]  /*9a10*/  LDGSTS.E [R249+0x1800], desc[UR28][R184.64], !P4 ;  /* 0x01800000b8f97fae */ /* 0x000fe2000e1a101c */
[----:B------:R-:W-:Y:S01]  /*9a20*/  IMAD.MOV.U32 R228, RZ, RZ, R208 ;  /* 0x000000ffffe47224 */ /* 0x000fe200078e00d0 */
[----:B------:R-:W-:-:S02]  /*9a30*/  UIADD3 UR22, UPT, UPT, UR22, -0x94, URZ ;  /* 0xffffff6c16167890 */ /* 0x000fc4000fffe0ff */
[----:B------:R-:W-:Y:S01]  /*9a40*/  LDGSTS.E [R249+0x1c00], desc[UR28][R210.64], !P4 ;  /* 0x01c00000d2f97fae */ /* 0x000fe2000e1a101c */
[----:B------:R-:W-:Y:S01]  /*9a50*/  ISETP.GE.U32.AND P4, PT, R80, 0x7fffff3a, PT ;  /* 0x7fffff3a5000780c */ /* 0x000fe20003f86070 */
[----:B------:R-:W-:Y:S01]  /*9a60*/  VIADD R80, R83, 0xffffff78 ;  /* 0xffffff7853507836 */ /* 0x000fe20000000000 */
[----:B------:R-:W1:Y:S01]  /*9a70*/  LDCU UR23, c[0x0][0x3a0] ;  /* 0x00007400ff1777ac */ /* 0x000e620008000800 */
[----:B------:R-:W3:Y:S01]  /*9a80*/  LDC R83, c[0x0][0x3a0] ;  /* 0x0000e800ff537b82 */ /* 0x000ee20000000800 */
[----:B------:R-:W4:Y:S01]  /*9a90*/  LDL.64 R246, [R1+0x270] ;  /* 0x0002700001f67983 */ /* 0x000f220000100a00 */
[----:B------:R-:W-:Y:S01]  /*9aa0*/  IMAD.MOV.U32 R226, RZ, RZ, R212 ;  /* 0x000000ffffe27224 */ /* 0x000fe200078e00d4 */
[----:B------:R-:W1:Y:S01]  /*9ab0*/  LDCU UR19, c[0x0][0x3a0] ;  /* 0x00007400ff1377ac */ /* 0x000e620008000800 */
[----:B------:R-:W-:Y:S01]  /*9ac0*/  IMAD.MOV.U32 R227, RZ, RZ, R213 ;  /* 0x000000ffffe37224 */ /* 0x000fe200078e00d5 */
[----:B------:R-:W-:Y:S01]  /*9ad0*/  LDGSTS.E [R249+0x2000], desc[UR28][R178.64], !P2 ;  /* 0x02000000b2f97fae */ /* 0x000fe2000d1a101c */
[----:B------:R-:W-:-:S02]  /*9ae0*/  UIADD3 UR18, UPT, UPT, UR18, -0x98, URZ ;  /* 0xffffff6812127890 */ /* 0x000fc4000fffe0ff */
[----:B------:R-:W3:Y:S01]  /*9af0*/  LDC R87, c[0x0][0x3a0] ;  /* 0x0000e800ff577b82 */ /* 0x000ee20000000800 */
[----:B------:R-:W4:Y:S01]  /*9b00*/  LDL.LU.64 R224, [R1+0x4e8] ;  /* 0x0004e80001e07983 */ /* 0x000f220000300a00 */
[----:B------:R-:W1:Y:S03]  /*9b10*/  LDCU UR5, c[0x0][0x3a0] ;  /* 0x00007400ff0577ac */ /* 0x000e660008000800 */
[----:B------:R-:W-:Y:S01]  /*9b20*/  LDGSTS.E [R249+0x2400], desc[UR28][R214.64], !P2 ;  /* 0x02400000d6f97fae */ /* 0x000fe2000d1a101c */
[----:B------:R-:W-:Y:S01]  /*9b30*/  ISETP.GE.U32.AND P2, PT, R80, 0x7fffff39, PT ;  /* 0x7fffff395000780c */ /* 0x000fe20003f46070 */
[----:B------:R-:W-:Y:S01]  /*9b40*/  UIADD3 UR6, UPT, UPT, UR9, -0x9b, URZ ;  /* 0xffffff6509067890 */ /* 0x000fe2000fffe0ff */
[----:B------:R-:W3:Y:S01]  /*9b50*/  LDC R91, c[0x0][0x3a0] ;  /* 0x0000e800ff5b7b82 */ /* 0x000ee20000000800 */
[----:B------:R1:W-:Y:S01]  /*9b60*/  STL.64 [R1+0x508], R200 ;  /* 0x000508c801007387 */ /* 0x0003e20000100a00 */
[----:B--2---:R-:W-:Y:S01]  /*9b70*/  VIADD R80, R82, 0xffffff77 ;  /* 0xffffff7752507836 */ /* 0x004fe20000000000 */
[----:B------:R-:W2:Y:S02]  /*9b80*/  LDCU UR26, c[0x0][0x3a0] ;  /* 0x00007400ff1a77ac */ /* 0x000ea40008000800 */
[----:B------:R4:W-:Y:S03]  /*9b90*/  STL.64 [R1+0x510], R198 ;  /* 0x000510c601007387 */ /* 0x0009e60000100a00 */
[----:B------:R-:W2:Y:S01]  /*9ba0*/  LDC R82, c[0x0][0x3a0] ;  /* 0x0000e800ff527b82 */ /* 0x000ea20000000800 */
[----:B------:R-:W-:Y:S04]  /*9bb0*/  LDGSTS.E [R249+0x2800], desc[UR28][R172.64], !P1 ;  /* 0x02800000acf97fae */ /* 0x000fe8000c9a101c */
[----:B-1----:R-:W4:Y:S01]  /*9bc0*/  LDL.LU.64 R200, [R1+0x4d0] ;  /* 0x0004d00001c87983 */ /* 0x002f220000300a00 */
[----:B------:R-:W-:-:S02]  /*9bd0*/  UISETP.GE.U32.AND UP6, UPT, UR21, 0x7fffff2e, UPT ;  /* 0x7fffff2e1500788c */ /* 0x000fc4000bfc6070 */
[----:B------:R-:W-:Y:S01]  /*9be0*/  UISETP.GE.U32.AND UP5, UPT, UR24, 0x7fffff2f, UPT ;  /* 0x7fffff2f1800788c */ /* 0x000fe2000bfa6070 */
[----:B------:R-:W-:Y:S01]  /*9bf0*/  LDGSTS.E [R249+0x2c00], desc[UR28][R202.64], !P1 ;  /* 0x02c00000caf97fae */ /* 0x000fe2000c9a101c */
[----:B------:R-:W-:Y:S01]  /*9c00*/  ISETP.GE.U32.AND P1, PT, R80, 0x7fffff38, PT ;  /* 0x7fffff385000780c */ /* 0x000fe20003f26070 */
[----:B------:R-:W-:Y:S01]  /*9c10*/  VIADD R80, R81, 0xffffff76 ;  /* 0xffffff7651507836 */ /* 0x000fe20000000000 */
[----:B------:R-:W-:Y:S01]  /*9c20*/  UIADD3 UR9, UPT, UPT, UR25, -0x9c, URZ ;  /* 0xffffff6419097890 */ /* 0x000fe2000fffe0ff */
[----:B------:R-:W-:Y:S01]  /*9c30*/  LDGSTS.E [R249+0x3000], desc[UR28][R166.64], !P4 ;  /* 0x03000000a6f97fae */ /* 0x000fe2000e1a101c */
[----:B------:R-:W1:Y:S01]  /*9c40*/  LDC R81, c[0x0][0x3a0] ;  /* 0x0000e800ff517b82 */ /* 0x000e620000000800 */
[----:B------:R-:W-:Y:S02]  /*9c50*/  UISETP.GE.U32.AND UP1, UPT, UR18, 0x7fffff29, UPT ;  /* 0x7fffff291200788c */ /* 0x000fe4000bf26070 */
[----:B------:R-:W-:Y:S01]  /*9c60*/  LDGSTS.E [R249+0x3400], desc[UR28][R194.64], !P4 ;  /* 0x03400000c2f97fae */ /* 0x000fe2000e1a101c */
[----:B------:R-:W-:-:S02]  /*9c70*/  UIADD3 UR17, UPT, UPT, UR17, -0x97, URZ ;  /* 0xffffff6911117890 */ /* 0x000fc4000fffe0ff */
[----:B------:R-:W-:Y:S01]  /*9c80*/  UISETP.GE.U32.AND UP3, UPT, UR22, 0x7fffff2d, UPT ;  /* 0x7fffff2d1600788c */ /* 0x000fe2000bf66070 */
[----:B------:R-:W-:Y:S01]  /*9c90*/  LDGSTS.E [R249+0x3800], desc[UR28][R158.64], !P2 ;  /* 0x038000009ef97fae */ /* 0x000fe2000d1a101c */
[----:B------:R-:W-:Y:S01]  /*9ca0*/  USEL UR18, URZ, 0x1fffe, UP6 ;  /* 0x0001fffeff127887 */ /* 0x000fe2000b000000 */
[----:B------:R-:W1:Y:S01]  /*9cb0*/  LDC R90, c[0x0][0x3a0] ;  /* 0x0000e800ff5a7b82 */ /* 0x000e620000000800 */
[----:B------:R-:W-:Y:S01]  /*9cc0*/  UIADD3 UR20, UPT, UPT, UR20, -0x96, URZ ;  /* 0xffffff6a14147890 */ /* 0x000fe2000fffe0ff */
[----:B------:R-:W-:Y:S01]  /*9cd0*/  LDGSTS.E [R249+0x3c00], desc[UR28][R186.64], !P2 ;  /* 0x03c00000baf97fae */ /* 0x000fe2000d1a101c */
[----:B------:R-:W-:Y:S01]  /*9ce0*/  ISETP.GE.U32.AND P2, PT, R80, 0x7fffff37, PT ;  /* 0x7fffff375000780c */ /* 0x000fe20003f46070 */
[----:B---3--:R-:W-:Y:S01]  /*9cf0*/  VIADD R80, R83, 0xffffff75 ;  /* 0xffffff7553507836 */ /* 0x008fe20000000000 */
[----:B------:R-:W-:Y:S01]  /*9d00*/  UISETP.GE.U32.AND UP2, UPT, UR17, 0x7fffff2a, UPT ;  /* 0x7fffff2a1100788c */ /* 0x000fe2000bf46070 */
[----:B------:R-:W-:Y:S01]  /*9d10*/  LDGSTS.E [R249+0x4000], desc[UR28][R152.64], !P1 ;  /* 0x0400000098f97fae */ /* 0x000fe2000c9a101c */
[----:B------:R-:W-:Y:S01]  /*9d20*/  UIADD3 UR4, UPT, UPT, UR4, -0x9f, URZ ;  /* 0xffffff6104047890 */ /* 0x000fe2000fffe0ff */
[----:B------:R-:W3:Y:S01]  /*9d30*/  LDC R83, c[0x0][0x3a0] ;  /* 0x0000e800ff537b82 */ /* 0x000ee20000000800 */
[----:B------:R-:W-:Y:S01]  /*9d40*/  UIADD3 UR23, UPT, UPT, UR23, -0x91, URZ ;  /* 0xffffff6f17177890 */ /* 0x000fe2000fffe0ff */
[----:B------:R-:W-:Y:S01]  /*9d50*/  LDGSTS.E [R249+0x4400], desc[UR28][R176.64], !P1 ;  /* 0x04400000b0f97fae */ /* 0x000fe2000c9a101c */
[----:B------:R-:W-:Y:S01]  /*9d60*/  ISETP.GE.U32.AND P1, PT, R80, 0x7fffff36, PT ;  /* 0x7fffff365000780c */ /* 0x000fe20003f26070 */
[----:B------:R-:W-:Y:S01]  /*9d70*/  UISETP.GE.U32.AND UP6, UPT, UR9, 0x7fffff25, UPT ;  /* 0x7fffff250900788c */ /* 0x000fe2000bfc6070 */
[----:B--2---:R-:W-:Y:S01]  /*9d80*/  VIADD R80, R82, 0xffffff74 ;  /* 0xffffff7452507836 */ /* 0x004fe20000000000 */
[----:B------:R-:W-:-:S02]  /*9d90*/  USEL UR9, URZ, 0x4, UP5 ;  /* 0x00000004ff097887 */ /* 0x000fc4000a800000 */
[----:B------:R-:W-:Y:S01]  /*9da0*/  LDGSTS.E [R249+0x4800], desc[UR28][R144.64], !P2 ;  /* 0x0480000090f97fae */ /* 0x000fe2000d1a101c */
[----:B------:R-:W-:Y:S01]  /*9db0*/  UISETP.GE.U32.AND UP5, UPT, UR6, 0x7fffff26, UPT ;  /* 0x7fffff260600788c */ /* 0x000fe2000bfa6070 */
[----:B------:R-:W2:Y:S01]  /*9dc0*/  LDC R209, c[0x0][0x3a0] ;  /* 0x0000e800ffd17b82 */ /* 0x000ea20000000800 */
[----:B------:R-:W-:Y:S01]  /*9dd0*/  UIADD3 UR19, UPT, UPT, UR19, -0x95, URZ ;  /* 0xffffff6b13137890 */ /* 0x000fe2000fffe0ff */
[----:B------:R-:W-:Y:S01]  /*9de0*/  LDGSTS.E [R249+0x4c00], desc[UR28][R170.64], !P2 ;  /* 0x04c00000aaf97fae */ /* 0x000fe2000d1a101c */
[----:B------:R-:W-:Y:S02]  /*9df0*/  USEL UR17, URZ, 0x1, UP3 ;  /* 0x00000001ff117887 */ /* 0x000fe40009800000 */
[----:B------:R-:W-:Y:S01]  /*9e00*/  UIADD3 UR5, UPT, UPT, UR5, -0x9d, URZ ;  /* 0xffffff6305057890 */ /* 0x000fe2000fffe0ff */
[----:B------:R-:W-:Y:S01]  /*9e10*/  LDGSTS.E [R249+0x5000], desc[UR28][R138.64], !P1 ;  /* 0x050000008af97fae */ /* 0x000fe2000c9a101c */
[----:B------:R-:W-:Y:S01]  /*9e20*/  UISETP.GE.U32.AND UP3, UPT, UR20, 0x7fffff2b, UPT ;  /* 0x7fffff2b1400788c */ /* 0x000fe2000bf66070 */
[----:B------:R-:W2:Y:S01]  /*9e30*/  LDC R208, c[0x0][0x3a0] ;  /* 0x0000e800ffd07b82 */ /* 0x000ea20000000800 */
[----:B------:R-:W-:Y:S01]  /*9e40*/  IMAD.MOV.U32 R232, RZ, RZ, R218 ;  /* 0x000000ffffe87224 */ /* 0x000fe200078e00da */
[----:B------:R-:W-:Y:S01]  /*9e50*/  LDGSTS.E [R249+0x5400], desc[UR28][R162.64], !P1 ;  /* 0x05400000a2f97fae */ /* 0x000fe2000c9a101c */
[----:B------:R-:W-:Y:S01]  /*9e60*/  ISETP.GE.U32.AND P1, PT, R80, 0x7fffff35, PT ;  /* 0x7fffff355000780c */ /* 0x000fe20003f26070 */
[----:B------:R-:W-:Y:S01]  /*9e70*/  USEL UR6, URZ, 0x1, UP6 ;  /* 0x00000001ff067887 */ /* 0x000fe2000b000000 */
[----:B-1----:R-:W-:Y:S01]  /*9e80*/  VIADD R80, R81, 0xffffff66 ;  /* 0xffffff6651507836 */ /* 0x002fe20000000000 */
[----:B------:R-:W-:Y:S01]  /*9e90*/  USEL UR20, URZ, 0x1fffe, UP5 ;  /* 0x0001fffeff147887 */ /* 0x000fe2000a800000 */
[----:B---3--:R-:W-:Y:S01]  /*9ea0*/  VIADD R81, R83, 0xffffff67 ;  /* 0xffffff6753517836 */ /* 0x008fe20000000000 */
[----:B------:R-:W-:Y:S01]  /*9eb0*/  UISETP.GE.U32.AND UP4, UPT, UR23, 0x7fffff30, UPT ;  /* 0x7fffff301700788c */ /* 0x000fe2000bf86070 */
[----:B------:R-:W1:Y:S01]  /*9ec0*/  LDC R212, c[0x0][0x3a0] ;  /* 0x0000e800ffd47b82 */ /* 0x000e620000000800 */
[----:B------:R-:W-:Y:S01]  /*9ed0*/  UIADD3 UR6, UPT, UPT, UR6, UR20, URZ ;  /* 0x0000001406067290 */ /* 0x000fe2000fffe0ff */
[----:B------:R-:W-:Y:S01]  /*9ee0*/  ISETP.GE.U32.AND P2, PT, R80, 0x7fffff27, PT ;  /* 0x7fffff275000780c */ /* 0x000fe20003f46070 */
[----:B------:R-:W-:Y:S01]  /*9ef0*/  VIADD R83, R86, 0xffffff60 ;  /* 0xffffff6056537836 */ /* 0x000fe20000000000 */
[----:B------:R-:W-:Y:S01]  /*9f00*/  ISETP.GE.U32.AND P4, PT, R81, 0x7fffff28, PT ;  /* 0x7fffff285100780c */ /* 0x000fe20003f86070 */
[----:B------:R-:W-:Y:S01]  /*9f10*/  ULOP3.LUT UR6, UR6, 0x3, URZ, 0xc0, !UPT ;  /* 0x0000000306067892 */ /* 0x000fe2000f8ec0ff */
[----:B------:R-:W-:Y:S01]  /*9f20*/  SEL R81, RZ, 0x4, P2 ;  /* 0x00000004ff517807 */ /* 0x000fe20001000000 */
[----:B------:R-:W-:Y:S01]  /*9f30*/  UISETP.GE.U32.AND UP6, UPT, UR4, 0x7fffff22, UPT ;  /* 0x7fffff220400788c */ /* 0x000fe2000bfc6070 */
[----:B------:R-:W-:Y:S01]  /*9f40*/  SEL R80, RZ, 0x7fff8, P4 ;  /* 0x0007fff8ff507807 */ /* 0x000fe20002000000 */
[----:B------:R-:W-:Y:S01]  /*9f50*/  UISETP.GE.U32.AND UP5, UPT, UR19, 0x7fffff2c, UPT ;  /* 0x7fffff2c1300788c */ /* 0x000fe2000bfa6070 */
[----:B------:R-:W-:Y:S01]  /*9f60*/  ISETP.GE.U32.AND P2, PT, R83, 0x7fffff21, PT ;  /* 0x7fffff215300780c */ /* 0x000fe20003f46070 */
[----:B------:R-:W-:Y:S01]  /*9f70*/  USEL UR21, URZ, 0x1fffe, UP6 ;  /* 0x0001fffeff157887 */ /* 0x000fe2000b000000 */
[----:B------:R-:W-:Y:S01]  /*9f80*/  IADD3 R82, PT, PT, R80, UR6, R81 ;  /* 0x0000000650527c10 */ /* 0x000fe2000fffe051 */
[----:B------:R-:W-:Y:S01]  /*9f90*/  VIADD R81, R87, 0xffffff62 ;  /* 0xffffff6257517836 */ /* 0x000fe20000000000 */
[----:B------:R-:W-:Y:S01]  /*9fa0*/  SEL R80, RZ, 0x1, P2 ;  /* 0x00000001ff507807 */ /* 0x000fe20001000000 */
[----:B------:R-:W-:Y:S01]  /*9fb0*/  USEL UR4, URZ, 0x7fff8, UP4 ;  /* 0x0007fff8ff047887 */ /* 0x000fe2000a000000 */
[----:B------:R-:W3:Y:S01]  /*9fc0*/  LDC R83, c[0x0][0x3a0] ;  /* 0x0000e800ff537b82 */ /* 0x000ee20000000800 */
[----:B------:R-:W-:Y:S01]  /*9fd0*/  USEL UR19, URZ, 0x1, UP1 ;  /* 0x00000001ff137887 */ /* 0x000fe20008800000 */
[----:B------:R-:W-:Y:S01]  /*9fe0*/  LDGSTS.E [R249+0x5800], desc[UR28][R130.64], !P1 ;  /* 0x0580000082f97fae */ /* 0x000fe2000c9a101c */
[----:B------:R-:W-:Y:S01]  /*9ff0*/  USEL UR20, URZ, 0x1fffe, UP2 ;  /* 0x0001fffeff147887 */ /* 0x000fe20009000000 */
[----:B------:R-:W-:Y:S01]  /*a000*/  VIADD R80, R80, UR21 ;  /* 0x0000001550507c36 */ /* 0x000fe20008000000 */
[----:B------:R-:W-:Y:S01]  /*a010*/  UISETP.GE.U32.AND UP4, UPT, UR5, 0x7fffff24, UPT ;  /* 0x7fffff240500788c */ /* 0x000fe2000bf86070 */
[----:B------:R-:W-:Y:S01]  /*a020*/  ISETP.GE.U32.AND P4, PT, R81, 0x7fffff23, PT ;  /* 0x7fffff235100780c */ /* 0x000fe20003f86070 */
[----:B------:R-:W-:Y:S01]  /*a030*/  UIADD3 UR19, UPT, UPT, UR19, UR20, URZ ;  /* 0x0000001413137290 */ /* 0x000fe2000fffe0ff */
[----:B------:R-:W1:Y:S01]  /*a040*/  LDC R86, c[0x0][0x3a0] ;  /* 0x0000e800ff567b82 */ /* 0x000e620000000800 */
[----:B------:R-:W-:Y:S01]  /*a050*/  USEL UR20, URZ, 0x7fff8, UP4 ;  /* 0x0007fff8ff147887 */ /* 0x000fe2000a000000 */
[----:B------:R-:W-:Y:S01]  /*a060*/  SEL R81, RZ, 0x4, P4 ;  /* 0x00000004ff517807 */ /* 0x000fe20002000000 */
[----:B------:R-:W-:Y:S01]  /*a070*/  USEL UR5, URZ, 0x4, UP3 ;  /* 0x00000004ff057887 */ /* 0x000fe20009800000 */
[----:B------:R-:W-:Y:S01]  /*a080*/  LOP3.LUT R80, R80, 0x3, RZ, 0xc0, !PT ;  /* 0x0000000350507812 */ /* 0x000fe200078ec0ff */
[----:B------:R-:W-:Y:S01]  /*a090*/  USEL UR6, URZ, 0x7fff8, UP5 ;  /* 0x0007fff8ff067887 */ /* 0x000fe2000a800000 */
[----:B------:R-:W-:Y:S01]  /*a0a0*/  LDGSTS.E [R249+0x5c00], desc[UR28][R154.64], !P1 ;  /* 0x05c000009af97fae */ /* 0x000fe2000c9a101c */
[----:B------:R-:W-:Y:S01]  /*a0b0*/  ULOP3.LUT UR19, UR19, 0x3, URZ, 0xc0, !UPT ;  /* 0x0000000313137892 */ /* 0x000fe2000f8ec0ff */
[----:B------:R-:W-:Y:S01]  /*a0c0*/  IADD3 R80, PT, PT, R80, UR20, R81 ;  /* 0x0000001450507c10 */ /* 0x000fe2000fffe051 */
[----:B------:R-:W-:Y:S01]  /*a0d0*/  UIADD3 UR17, UPT, UPT, UR17, UR18, URZ ;  /* 0x0000001211117290 */ /* 0x000fe2000fffe0ff */
[----:B------:R-:W2:Y:S01]  /*a0e0*/  LDC R87, c[0x0][0x3a0] ;  /* 0x0000e800ff577b82 */ /* 0x000ea20000000800 */
[----:B------:R-:W-:Y:S01]  /*a0f0*/  UIADD3 UR5, UPT, UPT, UR19, UR6, UR5 ;  /* 0x0000000613057290 */ /* 0x000fe2000fffe005 */
[----:B------:R-:W-:Y:S01]  /*a100*/  VIADD R81, R91, 0xffffff73 ;  /* 0xffffff735b517836 */ /* 0x000fe20000000000 */
[----:B------:R-:W-:Y:S01]  /*a110*/  LOP3.LUT R80, R80, 0xf, RZ, 0xc0, !PT ;  /* 0x0000000f50507812 */ /* 0x000fe200078ec0ff */
[----:B------:R-:W-:-:S02]  /*a120*/  ULOP3.LUT UR17, UR17, 0x3, URZ, 0xc0, !UPT ;  /* 0x0000000311117892 */ /* 0x000fc4000f8ec0ff */
[----:B------:R-:W-:Y:S01]  /*a130*/  USHF.L.U32 UR5, UR5, 0x8, URZ ;  /* 0x0000000805057899 */ /* 0x000fe200080006ff */
[----:B------:R-:W-:Y:S01]  /*a140*/  ISETP.GE.U32.AND P5, PT, R81, 0x7fffff34, PT ;  /* 0x7fffff345100780c */ /* 0x000fe20003fa6070 */
[----:B------:R-:W-:Y:S01]  /*a150*/  UIADD3 UR4, UPT, UPT, UR17, UR4, UR9 ;  /* 0x0000000411047290 */ /* 0x000fe2000fffe009 */
[----:B------:R-:W-:Y:S01]  /*a160*/  IMAD R80, R82, 0x10, R80 ;  /* 0x0000001052507824 */ /* 0x000fe200078e0250 */
[----:B------:R-:W-:Y:S01]  /*a170*/  ULOP3.LUT UR5, UR5, 0xf00, URZ, 0xe2, !UPT ;  /* 0x00000f0005057892 */ /* 0x000fe2000f8ee2ff */
[----:B------:R-:W-:Y:S01]  /*a180*/  VIADD R81, R90, 0xffffff72 ;  /* 0xffffff725a517836 */ /* 0x000fe20000000000 */
[----:B------:R-:W2:Y:S01]  /*a190*/  LDC R82, c[0x0][0x3a0] ;  /* 0x0000e800ff527b82 */ /* 0x000ea20000000800 */
[----:B------:R-:W-:Y:S01]  /*a1a0*/  IMAD.MOV.U32 R236, RZ, RZ, R222 ;  /* 0x000000ffffec7224 */ /* 0x000fe200078e00de */
[----:B------:R-:W-:Y:S01]  /*a1b0*/  ULEA UR4, UR4, UR5, 0xc ;  /* 0x0000000504047291 */ /* 0x000fe2000f8e60ff */
[----:B------:R-:W-:Y:S01]  /*a1c0*/  LOP3.LUT R80, R80, 0xff, RZ, 0xc0, !PT ;  /* 0x000000ff50507812 */ /* 0x000fe200078ec0ff */
[----:B------:R-:W-:Y:S01]  /*a1d0*/  IMAD.MOV.U32 R237, RZ, RZ, R223 ;  /* 0x000000ffffed7224 */ /* 0x000fe200078e00df */
[----:B------:R-:W-:Y:S01]  /*a1e0*/  ISETP.GE.U32.AND P4, PT, R81, 0x7fffff33, PT ;  /* 0x7fffff335100780c */ /* 0x000fe20003f86070 */
[----:B---3--:R-:W-:Y:S01]  /*a1f0*/  VIADD R81, R83, 0xffffff71 ;  /* 0xffffff7153517836 */ /* 0x008fe20000000000 */
[----:B------:R-:W3:Y:S01]  /*a200*/  LDCU UR25, c[0x0][0x3a0] ;  /* 0x00007400ff1977ac */ /* 0x000ee20008000800 */
[----:B------:R-:W-:Y:S01]  /*a210*/  VIADD R80, R80, UR4 ;  /* 0x0000000450507c36 */ /* 0x000fe20008000000 */
[----:B------:R-:W-:Y:S01]  /*a220*/  LDGSTS.E [R249+0x6000], desc[UR28][R126.64], !P5 ;  /* 0x060000007ef97fae */ /* 0x000fe2000e9a101c */
[----:B------:R-:W2:Y:S01]  /*a230*/  LDC R83, c[0x0][0x3a0] ;  /* 0x0000e800ff537b82 */ /* 0x000ea20000000800 */
[----:B------:R-:W-:Y:S01]  /*a240*/  ISETP.GE.U32.AND P1, PT, R81, 0x7fffff32, PT ;  /* 0x7fffff325100780c */ /* 0x000fe20003f26070 */
[----:B-1----:R-:W-:Y:S01]  /*a250*/  VIADD R81, R86, 0xffffff70 ;  /* 0xffffff7056517836 */ /* 0x002fe20000000000 */
[----:B------:R-:W-:Y:S01]  /*a260*/  LOP3.LUT R80, R80, 0xffff, RZ, 0xc0, !PT ;  /* 0x0000ffff50507812 */ /* 0x000fe200078ec0ff */
[----:B------:R-:W-:Y:S01]  /*a270*/  LDGSTS.E [R249+0x6400], desc[UR28][R146.64], !P5 ;  /* 0x0640000092f97fae */ /* 0x000fe2000e9a101c */
[----:B------:R-:W-:Y:S01]  /*a280*/  IMAD.MOV.U32 R233, RZ, RZ, R219 ;  /* 0x000000ffffe97224 */ /* 0x000fe200078e00db */
[----:B------:R-:W1:Y:S01]  /*a290*/  LDCU UR21, c[0x0][0x3a0] ;  /* 0x00007400ff1577ac */ /* 0x000e620008000800 */
[----:B------:R-:W-:Y:S01]  /*a2a0*/  ISETP.GE.U32.AND P5, PT, R81, 0x7fffff31, PT ;  /* 0x7fffff315100780c */ /* 0x000fe20003fa6070 */
[----:B------:R-:W-:Y:S01]  /*a2b0*/  LDGSTS.E [R249+0x6800], desc[UR28][R118.64], !P4 ;  /* 0x0680000076f97fae */ /* 0x000fe2000e1a101c */
[----:B------:R-:W-:Y:S01]  /*a2c0*/  SHF.R.U32.HI R81, RZ, 0xf, R80 ;  /* 0x0000000fff517819 */ /* 0x000fe20000011650 */
[----:B------:R-:W1:Y:S01]  /*a2d0*/  LDC R86, c[0x0][0x3a0] ;  /* 0x0000e800ff567b82 */ /* 0x000e620000000800 */
[----:B------:R-:W1:Y:S01]  /*a2e0*/  LDCU UR24, c[0x0][0x3a0] ;  /* 0x00007400ff1877ac */ /* 0x000e620008000800 */
[----:B------:R-:W-:Y:S01]  /*a2f0*/  LDGSTS.E [R249+0x6c00], desc[UR28][R136.64], !P4 ;  /* 0x06c0000088f97fae */ /* 0x000fe2000e1a101c */
[----:B------:R-:W-:-:S02]  /*a300*/  LOP3.LUT P4, RZ, R81, 0x1, RZ, 0xc0, !PT ;  /* 0x0000000151ff7812 */ /* 0x000fc4000788c0ff */
[--C-:B------:R-:W-:Y:S01]  /*a310*/  SHF.R.U32.HI R81, RZ, 0xe, R80.reuse ;  /* 0x0000000eff517819 */ /* 0x100fe20000011650 */
[----:B------:R-:W-:Y:S01]  /*a320*/  LDGSTS.E [R249+0x7000], desc[UR28][R112.64], !P1 ;  /* 0x0700000070f97fae */ /* 0x000fe2000c9a101c */
[----:B------:R-:W1:Y:S01]  /*a330*/  LDCU UR18, c[0x0][0x3a0] ;  /* 0x00007400ff1277ac */ /* 0x000e620008000800 */
[----:B------:R-:W1:Y:S02]  /*a340*/  LDC R91, c[0x0][0x3a0] ;  /* 0x0000e800ff5b7b82 */ /* 0x000e640000000800 */
[----:B------:R-:W-:Y:S01]  /*a350*/  LDGSTS.E [R249+0x7400], desc[UR28][R132.64], !P1 ;  /* 0x0740000084f97fae */ /* 0x000fe2000c9a101c */
[----:B------:R-:W-:Y:S01]  /*a360*/  LOP3.LUT P1, RZ, R81, 0x1, RZ, 0xc0, !PT ;  /* 0x0000000151ff7812 */ /* 0x000fe2000782c0ff */
[----:B------:R-:W1:Y:S01]  /*a370*/  LDCU UR23, c[0x0][0x3a0] ;  /* 0x00007400ff1777ac */ /* 0x000e620008000800 */
[----:B------:R-:W-:Y:S01]  /*a380*/  SHF.R.U32.HI R81, RZ, 0xd, R80 ;  /* 0x0000000dff517819 */ /* 0x000fe20000011650 */
[----:B------:R-:W-:Y:S02]  /*a390*/  LDGSTS.E [R249+0x7800], desc[UR28][R104.64], !P5 ;  /* 0x0780000068f97fae */ /* 0x000fe4000e9a101c */
[----:B------:R-:W1:Y:S01]  /*a3a0*/  LDC R90, c[0x0][0x3a0] ;  /* 0x0000e800ff5a7b82 */ /* 0x000e620000000800 */
[----:B------:R-:W1:Y:S01]  /*a3b0*/  LDCU UR22, c[0x0][0x3a0] ;  /* 0x00007400ff1677ac */ /* 0x000e620008000800 */
[----:B------:R-:W-:Y:S01]  /*a3c0*/  LDGSTS.E [R249+0x7c00], desc[UR28][R124.64], !P5 ;  /* 0x07c000007cf97fae */ /* 0x000fe2000e9a101c */
[----:B------:R-:W-:-:S02]  /*a3d0*/  LOP3.LUT P5, RZ, R81, 0x1, RZ, 0xc0, !PT ;  /* 0x0000000151ff7812 */ /* 0x000fc400078ac0ff */
[--C-:B------:R-:W-:Y:S01]  /*a3e0*/  SHF.R.U32.HI R81, RZ, 0xc, R80.reuse ;  /* 0x0000000cff517819 */ /* 0x100fe20000011650 */
[----:B------:R-:W-:Y:S01]  /*a3f0*/  LDGSTS.E [R249+0x8000], desc[UR28][R98.64], P4 ;  /* 0x0800000062f97fae */ /* 0x000fe2000a1a101c */
[----:B------:R-:W1:Y:S01]  /*a400*/  LDCU UR17, c[0x0][0x3a0] ;  /* 0x00007400ff1177ac */ /* 0x000e620008000800 */
[----:B------:R-:W1:Y:S02]  /*a410*/  LDC R216, c[0x0][0x3a0] ;  /* 0x0000e800ffd87b82 */ /* 0x000e640000000800 */
[----:B------:R-:W-:Y:S01]  /*a420*/  LDGSTS.E [R249+0x8400], desc[UR28][R116.64], P4 ;  /* 0x0840000074f97fae */ /* 0x000fe2000a1a101c */
[----:B------:R-:W-:Y:S01]  /*a430*/  LOP3.LUT P4, RZ, R81, 0x1, RZ, 0xc0, !PT ;  /* 0x0000000151ff7812 */ /* 0x000fe2000788c0ff */
[----:B------:R-:W1:Y:S01]  /*a440*/  LDCU UR5, c[0x0][0x3a0] ;  /* 0x00007400ff0577ac */ /* 0x000e620008000800 */
[----:B------:R-:W-:Y:S01]  /*a450*/  SHF.R.U32.HI R81, RZ, 0xb, R80 ;  /* 0x0000000bff517819 */ /* 0x000fe20000011650 */
[----:B------:R-:W-:Y:S02]  /*a460*/  LDGSTS.E [R249+0x8800], desc[UR28][R96.64], P1 ;  /* 0x0880000060f97fae */ /* 0x000fe400089a101c */
[----:B------:R-:W1:Y:S01]  /*a470*/  LDC R217, c[0x0][0x3a0] ;  /* 0x0000e800ffd97b82 */ /* 0x000e620000000800 */
[----:B------:R-:W1:Y:S01]  /*a480*/  LDCU UR4, c[0x0][0x3a0] ;  /* 0x00007400ff0477ac */ /* 0x000e620008000800 */
[----:B------:R-:W-:Y:S01]  /*a490*/  LDGSTS.E [R249+0x8c00], desc[UR28][R108.64], P1 ;  /* 0x08c000006cf97fae */ /* 0x000fe200089a101c */
        /* <DEDUP_REMOVED lines=15> */
[----:B------:R-:W-:Y:S02]  /*a590*/  LDGSTS.E [R249+0xa000], desc[UR28][R74.64], P1 ;  /* 0x0a0000004af97fae */ /* 0x000fe400089a101c */
[----:B------:R-:W1:Y:S01]  /*a5a0*/  LDC R220, c[0x0][0x3a0] ;  /* 0x0000e800ffdc7b82 */ /* 0x000e620000000800 */
[----:B------:R-:W-:Y:S01]  /*a5b0*/  LOP3.LUT P6, RZ, R81, 0x1, RZ, 0xc0, !PT ;  /* 0x0000000151ff7812 */ /* 0x000fe200078cc0ff */
[----:B------:R-:W-:Y:S01]  /*a5c0*/  LDGSTS.E [R249+0xa400], desc[UR28][R72.64], P1 ;  /* 0x0a40000048f97fae */ /* 0x000fe200089a101c */
[----:B------:R-:W-:-:S05]  /*a5d0*/  SHF.R.U32.HI R81, RZ, 0x7, R80 ;  /* 0x00000007ff517819 */ /* 0x000fca0000011650 */
[----:B------:R-:W1:Y:S01]  /*a5e0*/  LDC R221, c[0x0][0x3a0] ;  /* 0x0000e800ffdd7b82 */ /* 0x000e620000000800 */
[----:B------:R-:W-:Y:S01]  /*a5f0*/  LOP3.LUT P1, RZ, R81, 0x1, RZ, 0xc0, !PT ;  /* 0x0000000151ff7812 */ /* 0x000fe2000782c0ff */
[----:B------:R-:W-:Y:S01]  /*a600*/  LDGSTS.E [R249+0xa800], desc[UR28][R70.64], P5 ;  /* 0x0a80000046f97fae */ /* 0x000fe2000a9a101c */
[--C-:B------:R-:W-:Y:S01]  /*a610*/  SHF.R.U32.HI R81, RZ, 0x6, R80.reuse ;  /* 0x00000006ff517819 */ /* 0x100fe20000011650 */
[----:B------:R-:W-:Y:S02]  /*a620*/  UIADD3 UR26, UPT, UPT, UR26, -0xa4, URZ ;  /* 0xffffff5c1a1a7890 */ /* 0x000fe4000fffe0ff */
[----:B------:R-:W-:Y:S01]  /*a630*/  LDGSTS.E [R249+0xac00], desc[UR28][R68.64], P5 ;  /* 0x0ac0000044f97fae */ /* 0x000fe2000a9a101c */
[----:B------:R-:W-:Y:S01]  /*a640*/  LOP3.LUT P5, RZ, R81, 0x1, RZ, 0xc0, !PT ;  /* 0x0000000151ff7812 */ /* 0x000fe200078ac0ff */
[----:B------:R-:W1:Y:S01]  /*a650*/  LDC R222, c[0x0][0x3a0] ;  /* 0x0000e800ffde7b82 */ /* 0x000e620000000800 */
[--C-:B------:R-:W-:Y:S01]  /*a660*/  SHF.R.U32.HI R81, RZ, 0x5, R80.reuse ;  /* 0x00000005ff517819 */ /* 0x100fe20000011650 */
[----:B------:R-:W-:Y:S01]  /*a670*/  LDGSTS.E [R249+0xb000], desc[UR28][R64.64], P4 ;  /* 0x0b00000040f97fae */ /* 0x000fe2000a1a101c */
[----:B------:R-:W1:Y:S03]  /*a680*/  LDCU UR6, c[0x0][0x3a0] ;  /* 0x00007400ff0677ac */ /* 0x000e660008000800 */
[----:B------:R-:W-:Y:S01]  /*a690*/  LDGSTS.E [R249+0xb400], desc[UR28][R60.64], P4 ;  /* 0x0b4000003cf97fae */ /* 0x000fe2000a1a101c */
[----:B------:R-:W-:Y:S01]  /*a6a0*/  LOP3.LUT P4, RZ, R81, 0x1, RZ, 0xc0, !PT ;  /* 0x0000000151ff7812 */ /* 0x000fe2000788c0ff */
[----:B------:R-:W3:Y:S01]  /*a6b0*/  LDC R223, c[0x0][0x3a0] ;  /* 0x0000e800ffdf7b82 */ /* 0x000ee20000000800 */
[----:B------:R-:W-:Y:S01]  /*a6c0*/  SHF.R.U32.HI R81, RZ, 0x4, R80 ;  /* 0x00000004ff517819 */ /* 0x000fe20000011650 */
[----:B------:R-:W-:Y:S04]  /*a6d0*/  LDGSTS.E [R249+0xb800], desc[UR28][R56.64], P6 ;  /* 0x0b80000038f97fae */ /* 0x000fe8000b1a101c */
[----:B------:R-:W-:Y:S04]  /*a6e0*/  LDGSTS.E [R249+0xbc00], desc[UR28][R52.64], P6 ;  /* 0x0bc0000034f97fae */ /* 0x000fe8000b1a101c */
[----:B------:R-:W-:Y:S04]  /*a6f0*/  LDGSTS.E [R249+0xc000], desc[UR28][R48.64], P1 ;  /* 0x0c00000030f97fae */ /* 0x000fe800089a101c */
[----:B------:R-:W-:Y:S01]  /*a700*/  LDGSTS.E [R249+0xc400], desc[UR28][R44.64], P1 ;  /* 0x0c4000002cf97fae */ /* 0x000fe200089a101c */
[----:B------:R-:W-:-:S02]  /*a710*/  LOP3.LUT P1, RZ, R81, 0x1, RZ, 0xc0, !PT ;  /* 0x0000000151ff7812 */ /* 0x000fc4000782c0ff */
[----:B------:R-:W-:Y:S01]  /*a720*/  SHF.R.U32.HI R81, RZ, 0x3, R80 ;  /* 0x00000003ff517819 */ /* 0x000fe20000011650 */
[----:B------:R-:W-:Y:S04]  /*a730*/  LDGSTS.E [R249+0xc800], desc[UR28][R40.64], P5 ;  /* 0x0c80000028f97fae */ /* 0x000fe8000a9a101c */
[----:B------:R-:W-:Y:S01]  /*a740*/  LDGSTS.E [R249+0xcc00], desc[UR28][R36.64], P5 ;  /* 0x0cc0000024f97fae */ /* 0x000fe2000a9a101c */
[----:B------:R-:W-:Y:S01]  /*a750*/  LOP3.LUT P5, RZ, R81, 0x1, RZ, 0xc0, !PT ;  /* 0x0000000151ff7812 */ /* 0x000fe200078ac0ff */
[----:B--2---:R-:W-:Y:S02]  /*a760*/  VIADD R81, R82, 0xffffff4c ;  /* 0xffffff4c52517836 */ /* 0x004fe40000000000 */
[----:B------:R-:W-:Y:S04]  /*a770*/  LDGSTS.E [R249+0xd000], desc[UR28][R32.64], P4 ;  /* 0x0d00000020f97fae */ /* 0x000fe8000a1a101c */
[----:B------:R-:W-:Y:S04]  /*a780*/  LDGSTS.E [R249+0xd400], desc[UR28][R28.64], P4 ;  /* 0x0d4000001cf97fae */ /* 0x000fe8000a1a101c */
[----:B------:R-:W-:Y:S04]  /*a790*/  LDGSTS.E [R249+0xd800], desc[UR28][R24.64], P1 ;  /* 0x0d80000018f97fae */ /* 0x000fe800089a101c */
[----:B------:R-:W-:Y:S01]  /*a7a0*/  LDGSTS.E [R249+0xdc00], desc[UR28][R20.64], P1 ;  /* 0x0dc0000014f97fae */ /* 0x000fe200089a101c */
[----:B------:R-:W-:Y:S01]  /*a7b0*/  ISETP.GE.U32.AND P1, PT, R81, 0x7fffff0d, PT ;  /* 0x7fffff0d5100780c */ /* 0x000fe20003f26070 */
[----:B------:R-:W-:Y:S01]  /*a7c0*/  VIADD R81, R83, 0xffffff4e ;  /* 0xffffff4e53517836 */ /* 0x000fe20000000000 */
[----:B-1----:R-:W-:Y:S01]  /*a7d0*/  IADD3 R82, PT, PT, R86, -0xb3, RZ ;  /* 0xffffff4d56527810 */ /* 0x002fe20007ffe0ff */
[----:B------:R-:W-:Y:S01]  /*a7e0*/  VIADD R220, R220, 0xffffff43 ;  /* 0xffffff43dcdc7836 */ /* 0x000fe20000000000 */
[----:B------:R-:W-:Y:S01]  /*a7f0*/  SEL R83, RZ, 0x1, P1 ;  /* 0x00000001ff537807 */ /* 0x000fe20000800000 */
[----:B----4-:R-:W-:Y:S01]  /*a800*/  IMAD.MOV.U32 R198, RZ, RZ, R2 ;  /* 0x000000ffffc67224 */ /* 0x010fe200078e0002 */
[----:B------:R-:W-:Y:S01]  /*a810*/  ISETP.GE.U32.AND P1, PT, R81, 0x7fffff0f, PT ;  /* 0x7fffff0f5100780c */ /* 0x000fe20003f26070 */
[----:B------:R-:W-:Y:S01]  /*a820*/  VIADD R81, R91, 0xffffff48 ;  /* 0xffffff485b517836 */ /* 0x000fe20000000000 */
[----:B------:R-:W-:Y:S01]  /*a830*/  ISETP.GE.U32.AND P4, PT, R82, 0x7fffff0e, PT ;  /* 0x7fffff0e5200780c */ /* 0x000fe20003f86070 */
[----:B------:R-:W-:Y:S01]  /*a840*/  VIADD R86, R87, 0xffffff4f ;  /* 0xffffff4f57567836 */ /* 0x000fe20000000000 */
[----:B------:R-:W-:Y:S01]  /*a850*/  SEL R91, RZ, 0x4, P1 ;  /* 0x00000004ff5b7807 */ /* 0x000fe20000800000 */
[----:B------:R-:W-:Y:S01]  /*a860*/  IMAD.MOV.U32 R199, RZ, RZ, R3 ;  /* 0x000000ffffc77224 */ /* 0x000fe200078e0003 */
[----:B------:R-:W-:Y:S01]  /*a870*/  SEL R82, RZ, 0x1fffe, P4 ;  /* 0x0001fffeff527807 */ /* 0x000fe20002000000 */
[----:B---3--:R-:W-:Y:S01]  /*a880*/  UIADD3 UR25, UPT, UPT, UR25, -0xa3, URZ ;  /* 0xffffff5d19197890 */ /* 0x008fe2000fffe0ff */
[----:B------:R-:W-:Y:S01]  /*a890*/  ISETP.GE.U32.AND P1, PT, R81, 0x7fffff09, PT ;  /* 0x7fffff095100780c */ /* 0x000fe20003f26070 */
[----:B------:R-:W-:Y:S01]  /*a8a0*/  VIADD R81, R90, 0xffffff49 ;  /* 0xffffff495a517836 */ /* 0x000fe20000000000 */
[----:B------:R-:W-:Y:S01]  /*a8b0*/  ISETP.GE.U32.AND P4, PT, R86, 0x7fffff10, PT ;  /* 0x7fffff105600780c */ /* 0x000fe20003f86070 */
[----:B------:R-:W-:Y:S01]  /*a8c0*/  VIADD R86, R209, 0xffffff4a ;  /* 0xffffff4ad1567836 */ /* 0x000fe20000000000 */
[----:B------:R-:W-:Y:S01]  /*a8d0*/  UIADD3 UR21, UPT, UPT, UR21, -0xa7, URZ ;  /* 0xffffff5915157890 */ /* 0x000fe2000fffe0ff */
[----:B------:R-:W-:Y:S01]  /*a8e0*/  LDGSTS.E [R249+0xe000], desc[UR28][R16.64], P5 ;  /* 0x0e00000010f97fae */ /* 0x000fe2000a9a101c */
[----:B------:R-:W-:-:S02]  /*a8f0*/  SEL R90, RZ, 0x7fff8, P4 ;  /* 0x0007fff8ff5a7807 */ /* 0x000fc40002000000 */
[----:B------:R-:W-:Y:S01]  /*a900*/  ISETP.GE.U32.AND P4, PT, R81, 0x7fffff0a, PT ;  /* 0x7fffff0a5100780c */ /* 0x000fe20003f86070 */
[----:B------:R-:W-:Y:S01]  /*a910*/  VIADD R81, R208, 0xffffff4b ;  /* 0xffffff4bd0517836 */ /* 0x000fe20000000000 */
[----:B------:R-:W-:Y:S01]  /*a920*/  SEL R87, RZ, 0x1, P1 ;  /* 0x00000001ff577807 */ /* 0x000fe20000800000 */
[----:B------:R-:W-:Y:S01]  /*a930*/  VIADD R208, R212, 0xffffff44 ;  /* 0xffffff44d4d07836 */ /* 0x000fe20000000000 */
[----:B------:R-:W-:Y:S01]  /*a940*/  ISETP.GE.U32.AND P1, PT, R86, 0x7fffff0b, PT ;  /* 0x7fffff0b5600780c */ /* 0x000fe20003f26070 */
[----:B------:R-:W-:Y:S01]  /*a950*/  UIADD3 UR24, UPT, UPT, UR24, -0xa6, URZ ;  /* 0xffffff5a18187890 */ /* 0x000fe2000fffe0ff */
[----:B------:R-:W-:Y:S01]  /*a960*/  SEL R86, RZ, 0x1fffe, P4 ;  /* 0x0001fffeff567807 */ /* 0x000fe20002000000 */
[----:B------:R-:W-:Y:S01]  /*a970*/  UISETP.GE.U32.AND UP3, UPT, UR26, 0x7fffff1d, UPT ;  /* 0x7fffff1d1a00788c */ /* 0x000fe2000bf66070 */
[----:B------:R-:W-:Y:S01]  /*a980*/  ISETP.GE.U32.AND P4, PT, R81, 0x7fffff0c, PT ;  /* 0x7fffff0c5100780c */ /* 0x000fe20003f86070 */
[----:B------:R-:W-:Y:S01]  /*a990*/  VIADD R81, R216, 0xffffff45 ;  /* 0xffffff45d8517836 */ /* 0x000fe20000000000 */
[----:B------:R-:W-:Y:S01]  /*a9a0*/  SEL R209, RZ, 0x4, P1 ;  /* 0x00000004ffd17807 */ /* 0x000fe20000800000 */
[----:B------:R-:W-:Y:S01]  /*a9b0*/  VIADD R212, R217, 0xffffff46 ;  /* 0xffffff46d9d47836 */ /* 0x000fe20000000000 */
[----:B------:R-:W-:Y:S01]  /*a9c0*/  ISETP.GE.U32.AND P1, PT, R208, 0x7fffff05, PT ;  /* 0x7fffff05d000780c */ /* 0x000fe20003f26070 */
[----:B------:R-:W-:Y:S01]  /*a9d0*/  UIADD3 UR18, UPT, UPT, UR18, -0xac, URZ ;  /* 0xffffff5412127890 */ /* 0x000fe2000fffe0ff */
[----:B------:R-:W-:Y:S01]  /*a9e0*/  SEL R208, RZ, 0x7fff8, P4 ;  /* 0x0007fff8ffd07807 */ /* 0x000fe20002000000 */
[----:B------:R-:W-:Y:S01]  /*a9f0*/  UIADD3 UR23, UPT, UPT, UR23, -0xa5, URZ ;  /* 0xffffff5b17177890 */ /* 0x000fe2000fffe0ff */
[----:B------:R-:W-:Y:S01]  /*aa00*/  ISETP.GE.U32.AND P4, PT, R81, 0x7fffff06, PT ;  /* 0x7fffff065100780c */ /* 0x000fe20003f86070 */
[----:B------:R-:W-:Y:S01]  /*aa10*/  VIADD R81, R213, 0xffffff47 ;  /* 0xffffff47d5517836 */ /* 0x000fe20000000000 */
[----:B------:R-:W-:Y:S01]  /*aa20*/  SEL R216, RZ, 0x1, P1 ;  /* 0x00000001ffd87807 */ /* 0x000fe20000800000 */
[----:B------:R-:W-:Y:S01]  /*aa30*/  UISETP.GE.U32.AND UP4, UPT, UR25, 0x7fffff1e, UPT ;  /* 0x7fffff1e1900788c */ /* 0x000fe2000bf86070 */
[----:B------:R-:W-:Y:S01]  /*aa40*/  ISETP.GE.U32.AND P1, PT, R212, 0x7fffff07, PT ;  /* 0x7fffff07d400780c */ /* 0x000fe20003f26070 */
[----:B------:R-:W-:Y:S01]  /*aa50*/  VIADD R212, R218, 0xffffff41 ;  /* 0xffffff41dad47836 */ /* 0x000fe20000000000 */
[----:B------:R-:W-:Y:S01]  /*aa60*/  SEL R213, RZ, 0x1fffe, P4 ;  /* 0x0001fffeffd57807 */ /* 0x000fe20002000000 */
[----:B------:R-:W-:Y:S01]  /*aa70*/  VIADD R217, R222, 0xffffff42 ;  /* 0xffffff42ded97836 */ /* 0x000fe20000000000 */
[----:B------:R-:W-:Y:S01]  /*aa80*/  ISETP.GE.U32.AND P4, PT, R81, 0x7fffff08, PT ;  /* 0x7fffff085100780c */ /* 0x000fe20003f86070 */
[----:B------:R-:W1:Y:S01]  /*aa90*/  LDC R222, c[0x0][0x3a0] ;  /* 0x0000e800ffde7b82 */ /* 0x000e620000000800 */
[----:B------:R-:W-:Y:S01]  /*aaa0*/  SEL R219, RZ, 0x4, P1 ;  /* 0x00000004ffdb7807 */ /* 0x000fe20000800000 */
[----:B------:R-:W-:Y:S01]  /*aab0*/  UIADD3 UR22, UPT, UPT, UR22, -0xa8, URZ ;  /* 0xffffff5816167890 */ /* 0x000fe2000fffe0ff */
[----:B------:R-:W-:Y:S01]  /*aac0*/  SHF.R.U32.HI R81, RZ, 0x2, R80 ;  /* 0x00000002ff517819 */ /* 0x000fe20000011650 */
[----:B------:R-:W-:Y:S01]  /*aad0*/  UIADD3 UR17, UPT, UPT, UR17, -0xab, URZ ;  /* 0xffffff5511117890 */ /* 0x000fe2000fffe0ff */
[----:B------:R-:W-:Y:S01]  /*aae0*/  ISETP.GE.U32.AND P1, PT, R212, 0x7fffff02, PT ;  /* 0x7fffff02d400780c */ /* 0x000fe20003f26070 */
[----:B------:R-:W-:Y:S01]  /*aaf0*/  UISETP.GE.U32.AND UP6, UPT, UR21, 0x7fffff1a, UPT ;  /* 0x7fffff1a1500788c */ /* 0x000fe2000bfc6070 */
[----:B------:R-:W-:Y:S01]  /*ab00*/  SEL R218, RZ, 0x7fff8, P4 ;  /* 0x0007fff8ffda7807 */ /* 0x000fe20002000000 */
[----:B------:R-:W-:Y:S01]  /*ab10*/  UIADD3 UR5, UPT, UPT, UR5, -0xb0, URZ ;  /* 0xffffff5005057890 */ /* 0x000fe2000fffe0ff */
[----:B------:R-:W-:Y:S01]  /*ab20*/  LOP3.LUT P4, RZ, R81, 0x1, RZ, 0xc0, !PT ;  /* 0x0000000151ff7812 */ /* 0x000fe2000788c0ff */
[----:B------:R-:W-:Y:S01]  /*ab30*/  IMAD.IADD R81, R83, 0x1, R82 ;  /* 0x0000000153517824 */ /* 0x000fe200078e0252 */
[----:B------:R-:W-:Y:S01]  /*ab40*/  SEL R212, RZ, 0x1fffe, P1 ;  /* 0x0001fffeffd47807 */ /* 0x000fe20000800000 */
[----:B------:R-:W-:Y:S01]  /*ab50*/  UIADD3 UR4, UPT, UPT, UR4, -0xaf, URZ ;  /* 0xffffff5104047890 */ /* 0x000fe2000fffe0ff */
[----:B------:R-:W-:Y:S01]  /*ab60*/  ISETP.GE.U32.AND P1, PT, R217, 0x7fffff03, PT ;  /* 0x7fffff03d900780c */ /* 0x000fe20003f26070 */
[----:B------:R-:W-:Y:S01]  /*ab70*/  VIADD R82, R221, 0xffffff5e ;  /* 0xffffff5edd527836 */ /* 0x000fe20000000000 */
[----:B------:R-:W-:Y:S01]  /*ab80*/  LOP3.LUT R81, R81, 0x3, RZ, 0xc0, !PT ;  /* 0x0000000351517812 */ /* 0x000fe200078ec0ff */
[----:B------:R-:W-:Y:S01]  /*ab90*/  UIADD3 UR20, UPT, UPT, UR20, -0xaa, URZ ;  /* 0xffffff5614147890 */ /* 0x000fe2000fffe0ff */
[----:B------:R-:W-:Y:S01]  /*aba0*/  SEL R217, RZ, 0x4, P1 ;  /* 0x00000004ffd97807 */ /* 0x000fe20000800000 */
[----:B------:R-:W-:Y:S01]  /*abb0*/  UIADD3 UR19, UPT, UPT, UR19, -0xa9, URZ ;  /* 0xffffff5713137890 */ /* 0x000fe2000fffe0ff */
[----:B------:R-:W-:Y:S01]  /*abc0*/  ISETP.GE.U32.AND P1, PT, R220, 0x7fffff04, PT ;  /* 0x7fffff04dc00780c */ /* 0x000fe20003f26070 */
[----:B------:R-:W-:Y:S01]  /*abd0*/  UIADD3 UR9, UPT, UPT, UR9, -0xae, URZ ;  /* 0xffffff5209097890 */ /* 0x000fe2000fffe0ff */
[----:B------:R-:W-:Y:S01]  /*abe0*/  IADD3 R220, PT, PT, R81, R90, R91 ;  /* 0x0000005a51dc7210 */ /* 0x000fe20007ffe05b */
[----:B------:R-:W-:Y:S01]  /*abf0*/  UIADD3 UR6, UPT, UPT, UR6, -0xad, URZ ;  /* 0xffffff5306067890 */ /* 0x000fe2000fffe0ff */
[----:B------:R-:W-:Y:S01]  /*ac00*/  SEL R90, RZ, 0x7fff8, P1 ;  /* 0x0007fff8ff5a7807 */ /* 0x000fe20000800000 */
[----:B------:R-:W-:Y:S01]  /*ac10*/  LDGSTS.E [R249+0xe400], desc[UR28][R12.64], P5 ;  /* 0x0e4000000cf97fae */ /* 0x000fe2000a9a101c */
[----:B------:R-:W-:Y:S01]  /*ac20*/  ISETP.GE.U32.AND P1, PT, R82, 0x7fffff1f, PT ;  /* 0x7fffff1f5200780c */ /* 0x000fe20003f26070 */
[----:B------:R-:W-:-:S02]  /*ac30*/  VIADD R82, R223, 0xffffff5f ;  /* 0xffffff5fdf527836 */ /* 0x000fc40000000000 */
[----:B------:R-:W-:Y:S01]  /*ac40*/  IMAD.IADD R81, R87, 0x1, R86 ;  /* 0x0000000157517824 */ /* 0x000fe200078e0256 */
[----:B------:R-:W-:Y:S02]  /*ac50*/  SEL R91, RZ, 0x4, P1 ;  /* 0x00000004ff5b7807 */ /* 0x000fe40000800000 */
[----:B-1----:R-:W-:Y:S01]  /*ac60*/  IADD3 R244, PT, PT, R222, -0xc0, RZ ;  /* 0xffffff40def47810 */ /* 0x002fe20007ffe0ff */
[----:B------:R-:W-:Y:S01]  /*ac70*/  UISETP.GE.U32.AND UP1, UPT, UR24, 0x7fffff1b, UPT ;  /* 0x7fffff1b1800788c */ /* 0x000fe2000bf26070 */
[----:B------:R-:W-:Y:S01]  /*ac80*/  ISETP.GE.U32.AND P1, PT, R82, 0x7fffff20, PT ;  /* 0x7fffff205200780c */ /* 0x000fe20003f26070 */
[----:B------:R-:W-:Y:S01]  /*ac90*/  USEL UR21, URZ, 0x1, UP3 ;  /* 0x00000001ff157887 */ /* 0x000fe20009800000 */
[----:B------:R-:W-:Y:S01]  /*aca0*/  LOP3.LUT R81, R81, 0x3, RZ, 0xc0, !PT ;  /* 0x0000000351517812 */ /* 0x000fe200078ec0ff */
[----:B------:R-:W-:Y:S01]  /*acb0*/  UISETP.GE.U32.AND UP2, UPT, UR23, 0x7fffff1c, UPT ;  /* 0x7fffff1c1700788c */ /* 0x000fe2000bf46070 */
[----:B------:R-:W-:Y:S01]  /*acc0*/  SEL R87, RZ, 0x7fff8, P1 ;  /* 0x0007fff8ff577807 */ /* 0x000fe20000800000 */
[----:B------:R-:W-:Y:S01]  /*acd0*/  UISETP.GE.U32.AND UP5, UPT, UR22, 0x7fffff19, UPT ;  /* 0x7fffff191600788c */ /* 0x000fe2000bfa6070 */
[----:B------:R-:W-:Y:S01]  /*ace0*/  ISETP.GE.U32.AND P1, PT, R244, 0x7fffff01, PT ;  /* 0x7fffff01f400780c */ /* 0x000fe20003f26070 */
[----:B------:R-:W-:Y:S01]  /*acf0*/  LDGSTS.E [R249+0xe800], desc[UR28][R8.64], P4 ;  /* 0x0e80000008f97fae */ /* 0x000fe2000a1a101c */
[----:B------:R-:W-:-:S02]  /*ad00*/  IADD3 R83, PT, PT, R81, R208, R209 ;  /* 0x000000d051537210 */ /* 0x000fc40007ffe0d1 */
[----:B------:R-:W-:Y:S01]  /*ad10*/  SEL R81, RZ, 0x1, P1 ;  /* 0x00000001ff517807 */ /* 0x000fe20000800000 */
[----:B------:R-:W-:Y:S01]  /*ad20*/  IMAD.IADD R82, R216, 0x1, R213 ;  /* 0x00000001d8527824 */ /* 0x000fe200078e02d5 */
[----:B------:R-:W-:Y:S01]  /*ad30*/  IADD3 R222, P6, PT, R200, UR13, RZ ;  /* 0x0000000dc8de7c10 */ /* 0x000fe2000ffde0ff */
[----:B------:R-:W-:Y:S01]  /*ad40*/  UISETP.GE.U32.AND UP3, UPT, UR18, 0x7fffff15, UPT ;  /* 0x7fffff151200788c */ /* 0x000fe2000bf66070 */
[----:B------:R-:W-:Y:S01]  /*ad50*/  SHF.R.U32.HI R80, RZ, 0x1, R80 ;  /* 0x00000001ff507819 */ /* 0x000fe20000011650 */
[----:B------:R-:W-:Y:S01]  /*ad60*/  IMAD.IADD R81, R81, 0x1, R212 ;  /* 0x0000000151517824 */ /* 0x000fe200078e02d4 */
[----:B------:R-:W-:Y:S01]  /*ad70*/  USEL UR22, URZ, 0x1, UP5 ;  /* 0x00000001ff167887 */ /* 0x000fe2000a800000 */
[----:B------:R-:W-:Y:S03]  /*ad80*/  LDGSTS.E [R249+0xec00], desc[UR28][R4.64], P4 ;  /* 0x0ec0000004f97fae */ /* 0x000fe6000a1a101c */
[----:B------:R-:W-:-:S02]  /*ad90*/  LOP3.LUT R81, R81, 0x3, RZ, 0xc0, !PT ;  /* 0x0000000351517812 */ /* 0x000fc400078ec0ff */
[----:B------:R-:W-:Y:S02]  /*ada0*/  MOV R216, R232 ;  /* 0x000000e800d87202 */ /* 0x000fe40000000f00 */
[----:B------:R-:W-:Y:S01]  /*adb0*/  IADD3 R81, PT, PT, R81, R90, R217 ;  /* 0x0000005a51517210 */ /* 0x000fe20007ffe0d9 */
[----:B------:R-:W-:Y:S02]  /*adc0*/  IMAD.MOV.U32 R217, RZ, RZ, R233 ;  /* 0x000000ffffd97224 */ /* 0x000fe400078e00e9 */
[----:B------:R-:W-:Y:S02]  /*add0*/  IMAD.MOV.U32 R232, RZ, RZ, R228 ;  /* 0x000000ffffe87224 */ /* 0x000fe400078e00e4 */
[----:B------:R-:W-:Y:S02]  /*ade0*/  IMAD.MOV.U32 R233, RZ, RZ, R229 ;  /* 0x000000ffffe97224 */ /* 0x000fe400078e00e5 */
[----:B------:R-:W2:Y:S01]  /*adf0*/  LDL.64 R228, [R1+0x228] ;  /* 0x0002280001e47983 */ /* 0x000ea20000100a00 */
[----:B------:R-:W-:Y:S01]  /*ae00*/  IADD3.X R223, PT, PT, R201, UR14, RZ, P6, !PT ;  /* 0x0000000ec9df7c10 */ /* 0x000fe2000b7fe4ff */
[----:B------:R-:W-:-:S02]  /*ae10*/  IMAD.MOV.U32 R200, RZ, RZ, R226 ;  /* 0x000000ffffc87224 */ /* 0x000fc400078e00e2 */
[----:B------:R-:W-:Y:S02]  /*ae20*/  IMAD.MOV.U32 R201, RZ, RZ, R227 ;  /* 0x000000ffffc97224 */ /* 0x000fe400078e00e3 */
[----:B------:R1:W-:Y:S04]  /*ae30*/  STL.64 [R1+0x378], R222 ;  /* 0x000378de01007387 */ /* 0x0003e80000100a00 */
[----:B------:R-:W3:Y:S04]  /*ae40*/  LDL.64 R226, [R1+0x290] ;  /* 0x0002900001e27983 */ /* 0x000ee80000100a00 */
[----:B------:R-:W4:Y:S01]  /*ae50*/  LDL.64 R2, [R1+0x298] ;  /* 0x0002980001027983 */ /* 0x000f220000100a00 */
[----:B------:R-:W-:-:S02]  /*ae60*/  USEL UR18, URZ, 0x1fffe, UP4 ;  /* 0x0001fffeff127887 */ /* 0x000fc4000a000000 */
[----:B------:R-:W-:Y:S02]  /*ae70*/  UISETP.GE.U32.AND UP4, UPT, UR17, 0x7fffff16, UPT ;  /* 0x7fffff161100788c */ /* 0x000fe4000bf86070 */
[----:B------:R-:W-:Y:S02]  /*ae80*/  USEL UR17, URZ, 0x4, UP1 ;  /* 0x00000004ff117887 */ /* 0x000fe40008800000 */
[----:B------:R-:W-:Y:S02]  /*ae90*/  UISETP.GE.U32.AND UP1, UPT, UR5, 0x7fffff11, UPT ;  /* 0x7fffff110500788c */ /* 0x000fe4000bf26070 */
[----:B------:R-:W-:Y:S02]  /*aea0*/  USEL UR5, URZ, 0x7fff8, UP2 ;  /* 0x0007fff8ff057887 */ /* 0x000fe40009000000 */
[----:B------:R-:W-:Y:S02]  /*aeb0*/  UISETP.GE.U32.AND UP2, UPT, UR4, 0x7fffff12, UPT ;  /* 0x7fffff120400788c */ /* 0x000fe4000bf46070 */
[----:B------:R-:W-:-:S02]  /*aec0*/  UISETP.GE.U32.AND UP5, UPT, UR20, 0x7fffff17, UPT ;  /* 0x7fffff171400788c */ /* 0x000fc4000bfa6070 */
[----:B------:R-:W-:Y:S02]  /*aed0*/  USEL UR20, URZ, 0x1fffe, UP6 ;  /* 0x0001fffeff147887 */ /* 0x000fe4000b000000 */
[----:B------:R-:W-:Y:S02]  /*aee0*/  UISETP.GE.U32.AND UP6, UPT, UR19, 0x7fffff18, UPT ;  /* 0x7fffff181300788c */ /* 0x000fe4000bfc6070 */
[----:B------:R-:W-:Y:S02]  /*aef0*/  USEL UR19, URZ, 0x1, UP3 ;  /* 0x00000001ff137887 */ /* 0x000fe40009800000 */
[----:B------:R-:W-:Y:S02]  /*af00*/  USEL UR25, URZ, 0x1, UP1 ;  /* 0x00000001ff197887 */ /* 0x000fe40008800000 */
[----:B------:R-:W-:Y:S02]  /*af10*/  USEL UR26, URZ, 0x1fffe, UP2 ;  /* 0x0001fffeff1a7887 */ /* 0x000fe40009000000 */
[----:B------:R-:W-:-:S02]  /*af20*/  UISETP.GE.U32.AND UP3, UPT, UR9, 0x7fffff13, UPT ;  /* 0x7fffff130900788c */ /* 0x000fc4000bf66070 */
[----:B------:R-:W-:Y:S02]  /*af30*/  USEL UR9, URZ, 0x1fffe, UP4 ;  /* 0x0001fffeff097887 */ /* 0x000fe4000a000000 */
[----:B------:R-:W-:Y:S02]  /*af40*/  UIADD3 UR20, UPT, UPT, UR22, UR20, URZ ;  /* 0x0000001416147290 */ /* 0x000fe4000fffe0ff */
[----:B------:R-:W-:Y:S02]  /*af50*/  UISETP.GE.U32.AND UP4, UPT, UR6, 0x7fffff14, UPT ;  /* 0x7fffff140600788c */ /* 0x000fe4000bf86070 */
[----:B------:R-:W-:Y:S02]  /*af60*/  UIADD3 UR25, UPT, UPT, UR25, UR26, URZ ;  /* 0x0000001a19197290 */ /* 0x000fe4000fffe0ff */
[----:B------:R-:W-:Y:S02]  /*af70*/  UIADD3 UR9, UPT, UPT, UR19, UR9, URZ ;  /* 0x0000000913097290 */ /* 0x000fe4000fffe0ff */
[----:B------:R-:W-:Y:S01]  /*af80*/  ULOP3.LUT UR20, UR20, 0x3, URZ, 0xc0, !UPT ;  /* 0x0000000314147892 */ /* 0x000fe2000f8ec0ff */
[----:B------:R-:W-:Y:S01]  /*af90*/  LOP3.LUT R82, R82, 0x3, RZ, 0xc0, !PT ;  /* 0x0000000352527812 */ /* 0x000fe200078ec0ff */
[----:B------:R-:W-:-:S02]  /*afa0*/  USEL UR23, URZ, 0x4, UP3 ;  /* 0x00000004ff177887 */ /* 0x000fc40009800000 */
[----:B------:R-:W-:Y:S02]  /*afb0*/  USEL UR24, URZ, 0x7fff8, UP4 ;  /* 0x0007fff8ff187887 */ /* 0x000fe4000a000000 */
[----:B------:R-:W-:Y:S02]  /*afc0*/  ULOP3.LUT UR25, UR25, 0x3, URZ, 0xc0, !UPT ;  /* 0x0000000319197892 */ /* 0x000fe4000f8ec0ff */
[----:B------:R-:W-:Y:S02]  /*afd0*/  USEL UR4, URZ, 0x4, UP5 ;  /* 0x00000004ff047887 */ /* 0x000fe4000a800000 */
[----:B------:R-:W-:Y:S02]  /*afe0*/  USEL UR6, URZ, 0x7fff8, UP6 ;  /* 0x0007fff8ff067887 */ /* 0x000fe4000b000000 */
[----:B------:R-:W-:Y:S02]  /*aff0*/  ULOP3.LUT UR9, UR9, 0x3, URZ, 0xc0, !UPT ;  /* 0x0000000309097892 */ /* 0x000fe4000f8ec0ff */
[----:B------:R-:W-:-:S02]  /*b000*/  UIADD3 UR18, UPT, UPT, UR21, UR18, URZ ;  /* 0x0000001215127290 */ /* 0x000fc4000fffe0ff */
[----:B------:R-:W-:Y:S01]  /*b010*/  UIADD3 UR5, UPT, UPT, UR20, UR5, UR17 ;  /* 0x0000000514057290 */ /* 0x000fe2000fffe011 */
[----:B------:R-:W-:Y:S01]  /*b020*/  IADD3 R86, PT, PT, R82, R218, R219 ;  /* 0x000000da52567210 */ /* 0x000fe20007ffe0db */
[----:B------:R-:W-:Y:S01]  /*b030*/  UIADD3 UR23, UPT, UPT, UR25, UR24, UR23 ;  /* 0x0000001819177290 */ /* 0x000fe2000fffe017 */
[----:B------:R-:W-:Y:S01]  /*b040*/  IMAD.SHL.U32 R82, R83, 0x100, RZ ;  /* 0x0000010053527824 */ /* 0x000fe200078e00ff */
[----:B------:R-:W-:Y:S01]  /*b050*/  UIADD3 UR6, UPT, UPT, UR9, UR6, UR4 ;  /* 0x0000000609067290 */ /* 0x000fe2000fffe004 */
[----:B------:R-:W-:Y:S01]  /*b060*/  LOP3.LUT R81, R81, 0xf, RZ, 0xc0, !PT ;  /* 0x0000000f51517812 */ /* 0x000fe200078ec0ff */
[----:B------:R-:W-:Y:S02]  /*b070*/  ULOP3.LUT UR18, UR18, 0x3, URZ, 0xc0, !UPT ;  /* 0x0000000312127892 */ /* 0x000fe4000f8ec0ff */
[----:B------:R-:W-:Y:S02]  /*b080*/  USHF.L.U32 UR4, UR5, 0x8, URZ ;  /* 0x0000000805047899 */ /* 0x000fe400080006ff */
[----:B------:R-:W-:Y:S01]  /*b090*/  ULOP3.LUT UR23, UR23, 0xf, URZ, 0xc0, !UPT ;  /* 0x0000000f17177892 */ /* 0x000fe2000f8ec0ff */
[----:B------:R-:W-:Y:S01]  /*b0a0*/  LOP3.LUT R83, R82, 0xf00, RZ, 0xe2, !PT ;  /* 0x00000f0052537812 */ /* 0x000fe200078ee2ff */
[----:B------:R-:W-:Y:S01]  /*b0b0*/  ULOP3.LUT UR4, UR4, 0xf00, URZ, 0xe2, !UPT ;  /* 0x00000f0004047892 */ /* 0x000fe2000f8ee2ff */
[----:B------:R-:W-:Y:S01]  /*b0c0*/  IMAD R82, R86, 0x10, R81 ;  /* 0x0000001056527824 */ /* 0x000fe200078e0251 */
[----:B------:R-:W-:Y:S01]  /*b0d0*/  ULEA UR6, UR6, UR23, 0x4 ;  /* 0x0000001706067291 */ /* 0x000fe2000f8e20ff */
[----:B------:R-:W-:Y:S01]  /*b0e0*/  IADD3 R81, PT, PT, R87, UR18, R91 ;  /* 0x0000001257517c10 */ /* 0x000fe2000fffe05b */
[----:B------:R-:W-:-:S02]  /*b0f0*/  IMAD R83, R220, 0x1000, R83 ;  /* 0x00001000dc537824 */ /* 0x000fc400078e0253 */
[----:B------:R-:W-:Y:S01]  /*b100*/  ULOP3.LUT UR6, UR6, 0xff, URZ, 0xc0, !UPT ;  /* 0x000000ff06067892 */ /* 0x000fe2000f8ec0ff */
[----:B------:R-:W-:Y:S02]  /*b110*/  LOP3.LUT R82, R82, 0xff, RZ, 0xc0, !PT ;  /* 0x000000ff52527812 */ /* 0x000fe400078ec0ff */
[----:B------:R-:W-:-:S03]  /*b120*/  LEA R81, R81, UR4, 0xc ;  /* 0x0000000451517c11 */ /* 0x000fc6000f8e60ff */
[----:B------:R-:W-:Y:S02]  /*b130*/  IMAD.IADD R82, R83, 0x1, R82 ;  /* 0x0000000153527824 */ /* 0x000fe400078e0252 */
[----:B------:R-:W-:Y:S01]  /*b140*/  VIADD R81, R81, UR6 ;  /* 0x0000000651517c36 */ /* 0x000fe20008000000 */
[----:B------:R-:W-:-:S04]  /*b150*/  LOP3.LUT P5, RZ, R80, 0x1, RZ, 0xc0, !PT ;  /* 0x0000000150ff7812 */ /* 0x000fc800078ac0ff */
[----:B------:R-:W-:-:S04]  /*b160*/  PRMT R80, R82, 0x5410, R81 ;  /* 0x0000541052507816 */ /* 0x000fc80000000051 */
[----:B------:R-:W-:-:S04]  /*b170*/  SHF.R.U64 R81, R80, 0x1f, RZ ;  /* 0x0000001f50517819 */ /* 0x000fc800000012ff */
[----:B------:R-:W-:Y:S01]  /*b180*/  LOP3.LUT P4, RZ, R81, 0x1, RZ, 0xc0, !PT ;  /* 0x0000000151ff7812 */ /* 0x000fe2000788c0ff */
[----:B------:R-:W-:Y:S01]  /*b190*/  LDGSTS.E [R249+0xf000], desc[UR28][R6.64], P5 ;  /* 0x0f00000006f97fae */ /* 0x000fe2000a9a101c */
[----:B------:R-:W-:-:S03]  /*b1a0*/  SHF.R.U64 R81, R80, 0x1e, RZ ;  /* 0x0000001e50517819 */ /* 0x000fc600000012ff */
[----:B------:R-:W-:Y:S01]  /*b1b0*/  LDGSTS.E [R249+0xf400], desc[UR28][R10.64], P5 ;  /* 0x0f4000000af97fae */ /* 0x000fe2000a9a101c */
[----:B------:R-:W-:Y:S02]  /*b1c0*/  LOP3.LUT P5, RZ, R81, 0x1, RZ, 0xc0, !PT ;  /* 0x0000000151ff7812 */ /* 0x000fe400078ac0ff */
[C---:B------:R-:W-:Y:S01]  /*b1d0*/  SHF.R.U64 R81, R80.reuse, 0x1d, RZ ;  /* 0x0000001d50517819 */ /* 0x040fe200000012ff */
[----:B------:R-:W-:Y:S04]  /*b1e0*/  LDGSTS.E [R249+0xf800], desc[UR28][R14.64], !P2 ;  /* 0x0f8000000ef97fae */ /* 0x000fe8000d1a101c */
[----:B------:R-:W-:Y:S01]  /*b1f0*/  LDGSTS.E [R249+0xfc00], desc[UR28][R18.64], !P2 ;  /* 0x0fc0000012f97fae */ /* 0x000fe2000d1a101c */
[----:B------:R-:W-:Y:S02]  /*b200*/  LOP3.LUT P2, RZ, R81, 0x1, RZ, 0xc0, !PT ;  /* 0x0000000151ff7812 */ /* 0x000fe4000784c0ff */
[----:B------:R-:W-:Y:S01]  /*b210*/  SHF.R.U64 R81, R80, 0x1c, RZ ;  /* 0x0000001c50517819 */ /* 0x000fe200000012ff */
[----:B------:R-:W-:Y:S04]  /*b220*/  LDGSTS.E [R249+0x10000], desc[UR28][R22.64], P4 ;  /* 0x1000000016f97fae */ /* 0x000fe8000a1a101c */
[----:B------:R-:W-:Y:S01]  /*b230*/  LDGSTS.E [R249+0x10400], desc[UR28][R26.64], P4 ;  /* 0x104000001af97fae */ /* 0x000fe2000a1a101c */
[----:B------:R-:W-:-:S02]  /*b240*/  LOP3.LUT P4, RZ, R81, 0x1, RZ, 0xc0, !PT ;  /* 0x0000000151ff7812 */ /* 0x000fc4000788c0ff */
[C---:B------:R-:W-:Y:S01]  /*b250*/  SHF.R.U64 R81, R80.reuse, 0x1b, RZ ;  /* 0x0000001b50517819 */ /* 0x040fe200000012ff */
[----:B------:R-:W-:Y:S04]  /*b260*/  LDGSTS.E [R249+0x10800], desc[UR28][R30.64], P5 ;  /* 0x108000001ef97fae */ /* 0x000fe8000a9a101c */
[----:B------:R-:W-:Y:S01]  /*b270*/  LDGSTS.E [R249+0x10c00], desc[UR28][R34.64], P5 ;  /* 0x10c0000022f97fae */ /* 0x000fe2000a9a101c */
[----:B------:R-:W-:Y:S02]  /*b280*/  LOP3.LUT P5, RZ, R81, 0x1, RZ, 0xc0, !PT ;  /* 0x0000000151ff7812 */ /* 0x000fe400078ac0ff */
[----:B------:R-:W-:Y:S01]  /*b290*/  SHF.R.U64 R81, R80, 0x1a, RZ ;  /* 0x0000001a50517819 */ /* 0x000fe200000012ff */
[----:B------:R-:W-:Y:S04]  /*b2a0*/  LDGSTS.E [R249+0x11000], desc[UR28][R38.64], P2 ;  /* 0x1100000026f97fae */ /* 0x000fe800091a101c */
[----:B------:R-:W-:Y:S01]  /*b2b0*/  LDGSTS.E [R249+0x11400], desc[UR28][R42.64], P2 ;  /* 0x114000002af97fae */ /* 0x000fe200091a101c */
[----:B------:R-:W-:-:S02]  /*b2c0*/  LOP3.LUT P2, RZ, R81, 0x1, RZ, 0xc0, !PT ;  /* 0x0000000151ff7812 */ /* 0x000fc4000784c0ff */
[C---:B------:R-:W-:Y:S01]  /*b2d0*/  SHF.R.U64 R81, R80.reuse, 0x19, RZ ;  /* 0x0000001950517819 */ /* 0x040fe200000012ff */
[----:B------:R-:W-:Y:S03]  /*b2e0*/  LDGSTS.E [R249+0x11800], desc[UR28][R46.64], P4 ;  /* 0x118000002ef97fae */ /* 0x000fe6000a1a101c */
[----:B------:R-:W-:Y:S01]  /*b2f0*/  LOP3.LUT P6, RZ, R81, 0x1, RZ, 0xc0, !PT ;  /* 0x0000000151ff7812 */ /* 0x000fe200078cc0ff */
[----:B------:R-:W-:Y:S01]  /*b300*/  LDGSTS.E [R249+0x11c00], desc[UR28][R50.64], P4 ;  /* 0x11c0000032f97fae */ /* 0x000fe2000a1a101c */
[----:B------:R-:W-:-:S03]  /*b310*/  SHF.R.U64 R81, R80, 0x18, RZ ;  /* 0x0000001850517819 */ /* 0x000fc600000012ff */
[----:B------:R-:W-:Y:S01]  /*b320*/  LDGSTS.E [R249+0x12000], desc[UR28][R54.64], P5 ;  /* 0x1200000036f97fae */ /* 0x000fe2000a9a101c */
[----:B------:R-:W-:Y:S02]  /*b330*/  LOP3.LUT P4, RZ, R81, 0x1, RZ, 0xc0, !PT ;  /* 0x0000000151ff7812 */ /* 0x000fe4000788c0ff */
        /* <DEDUP_REMOVED lines=31> */
[----:B------:R-:W-:Y:S01]  /*b530*/  SHF.R.U64 R81, R80, 0xf, RZ ;  /* 0x0000000f50517819 */ /* 0x000fe200000012ff */
[----:B------:R-:W-:Y:S04]  /*b540*/  LDGSTS.E [R249+0x16000], desc[UR28][R168.64], P5 ;  /* 0x16000000a8f97fae */ /* 0x000fe8000a9a101c */
[----:B------:R-:W-:Y:S01]  /*b550*/  LDGSTS.E [R249+0x16400], desc[UR28][R140.64], P5 ;  /* 0x164000008cf97fae */ /* 0x000fe2000a9a101c */
[----:B------:R-:W-:-:S03]  /*b560*/  LOP3.LUT P5, RZ, R81, 0x1, RZ, 0xc0, !PT ;  /* 0x0000000151ff7812 */ /* 0x000fc600078ac0ff */
[----:B------:R-:W-:Y:S04]  /*b570*/  LDGSTS.E [R249+0x16800], desc[UR28][R182.64], P2 ;  /* 0x16800000b6f97fae */ /* 0x000fe800091a101c */
[----:B------:R-:W-:Y:S01]  /*b580*/  LDGSTS.E [R249+0x16c00], desc[UR28][R148.64], P2 ;  /* 0x16c0000094f97fae */ /* 0x000fe200091a101c */
[----:B------:R-:W-:-:S03]  /*b590*/  IMAD.MOV.U32 R208, RZ, RZ, R250 ;  /* 0x000000ffffd07224 */ /* 0x000fc600078e00fa */
[----:B------:R-:W-:Y:S01]  /*b5a0*/  LDGSTS.E [R249+0x17000], desc[UR28][R188.64], P6 ;  /* 0x17000000bcf97fae */ /* 0x000fe2000b1a101c */
[----:B------:R-:W-:-:S03]  /*b5b0*/  IMAD.MOV.U32 R209, RZ, RZ, R251 ;  /* 0x000000ffffd17224 */ /* 0x000fc600078e00fb */
[----:B------:R-:W-:Y:S04]  /*b5c0*/  LDGSTS.E [R249+0x17400], desc[UR28][R156.64], P6 ;  /* 0x174000009cf97fae */ /* 0x000fe8000b1a101c */
[----:B------:R-:W-:Y:S04]  /*b5d0*/  LDGSTS.E [R249+0x17800], desc[UR28][R204.64], P4 ;  /* 0x17800000ccf97fae */ /* 0x000fe8000a1a101c */
[----:B------:R-:W-:Y:S04]  /*b5e0*/  LDGSTS.E [R249+0x17c00], desc[UR28][R164.64], P4 ;  /* 0x17c00000a4f97fae */ /* 0x000fe8000a1a101c */
[----:B------:R-:W4:Y:S01]  /*b5f0*/  LDL.64 R250, [R1+0x2a0] ;  /* 0x0002a00001fa7983 */ /* 0x000f220000100a00 */
[----:B------:R-:W-:-:S04]  /*b600*/  SHF.R.U64 R81, R80, 0xe, RZ ;  /* 0x0000000e50517819 */ /* 0x000fc800000012ff */
[----:B------:R-:W-:Y:S02]  /*b610*/  LOP3.LUT P2, RZ, R81, 0x1, RZ, 0xc0, !PT ;  /* 0x0000000151ff7812 */ /* 0x000fe4000784c0ff */
[----:B------:R-:W-:-:S04]  /*b620*/  SHF.R.U64 R81, R80, 0xd, RZ ;  /* 0x0000000d50517819 */ /* 0x000fc800000012ff */
[----:B------:R-:W-:Y:S02]  /*b630*/  LOP3.LUT P6, RZ, R81, 0x1, RZ, 0xc0, !PT ;  /* 0x0000000151ff7812 */ /* 0x000fe400078cc0ff */
[----:B------:R-:W-:-:S04]  /*b640*/  SHF.R.U64 R81, R80, 0xc, RZ ;  /* 0x0000000c50517819 */ /* 0x000fc800000012ff */
[----:B------:R-:W-:Y:S02]  /*b650*/  LOP3.LUT P4, RZ, R81, 0x1, RZ, 0xc0, !PT ;  /* 0x0000000151ff7812 */ /* 0x000fe4000788c0ff */
[----:B------:R-:W-:Y:S01]  /*b660*/  SHF.R.U64 R81, R80, 0xb, RZ ;  /* 0x0000000b50517819 */ /* 0x000fe200000012ff */
[----:B--2---:R-:W-:Y:S04]  /*b670*/  LDGSTS.E [R249+0x18000], desc[UR28][R228.64], P5 ;  /* 0x18000000e4f97fae */ /* 0x004fe8000a9a101c */
[----:B------:R-:W-:Y:S04]  /*b680*/  LDGSTS.E [R249+0x18400], desc[UR28][R174.64], P5 ;  /* 0x18400000aef97fae */ /* 0x000fe8000a9a101c */
[----:B------:R-:W2:Y:S01]  /*b690*/  LDL.64 R228, [R1+0x2a8] ;  /* 0x0002a80001e47983 */ /* 0x000ea20000100a00 */
[----:B------:R-:W-:-:S02]  /*b6a0*/  LOP3.LUT P5, RZ, R81, 0x1, RZ, 0xc0, !PT ;  /* 0x0000000151ff7812 */ /* 0x000fc400078ac0ff */
[----:B------:R-:W-:Y:S01]  /*b6b0*/  SHF.R.U64 R81, R80, 0xa, RZ ;  /* 0x0000000a50517819 */ /* 0x000fe200000012ff */
[----:B------:R-:W-:Y:S01]  /*b6c0*/  IMAD.MOV.U32 R212, RZ, RZ, R246 ;  /* 0x000000ffffd47224 */ /* 0x000fe200078e00f6 */
[----:B------:R-:W-:Y:S01]  /*b6d0*/  LDGSTS.E [R249+0x18800], desc[UR28][R232.64], P2 ;  /* 0x18800000e8f97fae */ /* 0x000fe200091a101c */
[----:B------:R-:W-:Y:S02]  /*b6e0*/  IMAD.MOV.U32 R213, RZ, RZ, R247 ;  /* 0x000000ffffd57224 */ /* 0x000fe400078e00f7 */
[----:B------:R-:W-:Y:S01]  /*b6f0*/  IMAD.MOV.U32 R218, RZ, RZ, R236 ;  /* 0x000000ffffda7224 */ /* 0x000fe200078e00ec */
[----:B------:R-:W2:Y:S01]  /*b700*/  LDL.64 R246, [R1+0x2b0] ;  /* 0x0002b00001f67983 */ /* 0x000ea20000100a00 */
[----:B------:R-:W-:-:S03]  /*b710*/  IMAD.MOV.U32 R219, RZ, RZ, R237 ;  /* 0x000000ffffdb7224 */ /* 0x000fc600078e00ed */
[----:B------:R-:W-:Y:S01]  /*b720*/  LDGSTS.E [R249+0x18c00], desc[UR28][R180.64], P2 ;  /* 0x18c00000b4f97fae */ /* 0x000fe200091a101c */
[----:B------:R-:W-:-:S03]  /*b730*/  LOP3.LUT P2, RZ, R81, 0x1, RZ, 0xc0, !PT ;  /* 0x0000000151ff7812 */ /* 0x000fc6000784c0ff */
[----:B------:R-:W2:Y:S01]  /*b740*/  LDL.64 R236, [R1+0x2b8] ;  /* 0x0002b80001ec7983 */ /* 0x000ea20000100a00 */
[----:B------:R-:W-:-:S03]  /*b750*/  SHF.R.U64 R81, R80, 0x9, RZ ;  /* 0x0000000950517819 */ /* 0x000fc600000012ff */
[----:B------:R-:W2:Y:S04]  /*b760*/  LDL.64 R232, [R1+0x2c0] ;  /* 0x0002c00001e87983 */ /* 0x000ea80000100a00 */
[----:B------:R-:W-:Y:S04]  /*b770*/  LDGSTS.E [R249+0x19000], desc[UR28][R216.64], P6 ;  /* 0x19000000d8f97fae */ /* 0x000fe8000b1a101c */
[----:B------:R-:W-:Y:S01]  /*b780*/  LDGSTS.E [R249+0x19400], desc[UR28][R192.64], P6 ;  /* 0x19400000c0f97fae */ /* 0x000fe2000b1a101c */
[----:B------:R-:W-:-:S03]  /*b790*/  LOP3.LUT P6, RZ, R81, 0x1, RZ, 0xc0, !PT ;  /* 0x0000000151ff7812 */ /* 0x000fc600078cc0ff */
[----:B------:R-:W-:Y:S04]  /*b7a0*/  LDGSTS.E [R249+0x19800], desc[UR28][R218.64], P4 ;  /* 0x19800000daf97fae */ /* 0x000fe8000a1a101c */
[----:B------:R-:W-:Y:S04]  /*b7b0*/  LDGSTS.E [R249+0x19c00], desc[UR28][R206.64], P4 ;  /* 0x19c00000cef97fae */ /* 0x000fe8000a1a101c */
[----:B------:R-:W-:Y:S04]  /*b7c0*/  LDGSTS.E [R249+0x1a000], desc[UR28][R212.64], P5 ;  /* 0x1a000000d4f97fae */ /* 0x000fe8000a9a101c */
[----:B------:R-:W-:Y:S04]  /*b7d0*/  LDGSTS.E [R249+0x1a400], desc[UR28][R208.64], P5 ;  /* 0x1a400000d0f97fae */ /* 0x000fe8000a9a101c */
[----:B------:R-:W-:Y:S04]  /*b7e0*/  LDGSTS.E [R249+0x1a800], desc[UR28][R198.64], P2 ;  /* 0x1a800000c6f97fae */ /* 0x000fe800091a101c */
[----:B------:R-:W-:Y:S04]  /*b7f0*/  LDGSTS.E [R249+0x1ac00], desc[UR28][R200.64], P2 ;  /* 0x1ac00000c8f97fae */ /* 0x000fe800091a101c */
[----:B---3--:R-:W-:Y:S04]  /*b800*/  LDGSTS.E [R249+0x1b000], desc[UR28][R226.64], P6 ;  /* 0x1b000000e2f97fae */ /* 0x008fe8000b1a101c */
[----:B------:R-:W3:Y:S04]  /*b810*/  LDL.LU.64 R198, [R1+0x4e0] ;  /* 0x0004e00001c67983 */ /* 0x000ee80000300a00 */
[----:B------:R-:W3:Y:S04]  /*b820*/  LDL.LU.64 R200, [R1+0x4d8] ;  /* 0x0004d80001c87983 */ /* 0x000ee80000300a00 */
[----:B----4-:R-:W-:Y:S04]  /*b830*/  LDGSTS.E [R249+0x1b400], desc[UR28][R2.64], P6 ;  /* 0x1b40000002f97fae */ /* 0x010fe8000b1a101c */
[----:B------:R-:W4:Y:S01]  /*b840*/  LDL.64 R226, [R1+0x2f8] ;  /* 0x0002f80001e27983 */ /* 0x000f220000100a00 */
[----:B------:R-:W-:Y:S01]  /*b850*/  SHF.R.U64 R81, R80, 0x8, RZ ;  /* 0x0000000850517819 */ /* 0x000fe200000012ff */
[----:B------:R-:W-:-:S02]  /*b860*/  IMAD.MOV.U32 R86, RZ, RZ, R224 ;  /* 0x000000ffff567224 */ /* 0x000fc400078e00e0 */
[----:B------:R-:W-:Y:S01]  /*b870*/  IMAD.MOV.U32 R87, RZ, RZ, R225 ;  /* 0x000000ffff577224 */ /* 0x000fe200078e00e1 */
[C---:B------:R-:W-:Y:S01]  /*b880*/  SHF.R.U64 R82, R80.reuse, 0x2, RZ ;  /* 0x0000000250527819 */ /* 0x040fe200000012ff */
[----:B------:R-:W4:Y:S04]  /*b890*/  LDL.64 R220, [R1+0x308] ;  /* 0x0003080001dc7983 */ /* 0x000f280000100a00 */
[----:B------:R-:W4:Y:S01]  /*b8a0*/  LDL.64 R2, [R1+0x2f0] ;  /* 0x0002f00001027983 */ /* 0x000f220000100a00 */
[----:B------:R-:W-:Y:S02]  /*b8b0*/  LOP3.LUT P4, RZ, R81, 0x1, RZ, 0xc0, !PT ;  /* 0x0000000151ff7812 */ /* 0x000fe4000788c0ff */
[C---:B------:R-:W-:Y:S01]  /*b8c0*/  SHF.R.U64 R81, R80.reuse, 0x7, RZ ;  /* 0x0000000750517819 */ /* 0x040fe200000012ff */
[----:B------:R-:W4:Y:S03]  /*b8d0*/  LDL.64 R216, [R1+0x310] ;  /* 0x0003100001d87983 */ /* 0x000f260000100a00 */
[----:B------:R-:W-:Y:S01]  /*b8e0*/  LOP3.LUT P5, RZ, R81, 0x1, RZ, 0xc0, !PT ;  /* 0x0000000151ff7812 */ /* 0x000fe200078ac0ff */
[----:B------:R-:W4:Y:S01]  /*b8f0*/  LDL.64 R218, [R1+0x318] ;  /* 0x0003180001da7983 */ /* 0x000f220000100a00 */
[----:B------:R-:W-:-:S03]  /*b900*/  SHF.R.U64 R81, R80, 0x6, RZ ;  /* 0x0000000650517819 */ /* 0x000fc600000012ff */
[----:B------:R-:W4:Y:S01]  /*b910*/  LDL.64 R212, [R1+0x320] ;  /* 0x0003200001d47983 */ /* 0x000f220000100a00 */
[----:B------:R-:W-:Y:S02]  /*b920*/  LOP3.LUT P2, RZ, R81, 0x1, RZ, 0xc0, !PT ;  /* 0x0000000151ff7812 */ /* 0x000fe4000784c0ff */
[C---:B------:R-:W-:Y:S01]  /*b930*/  SHF.R.U64 R81, R80.reuse, 0x5, RZ ;  /* 0x0000000550517819 */ /* 0x040fe200000012ff */
[----:B------:R-:W4:Y:S03]  /*b940*/  LDL.64 R208, [R1+0x328] ;  /* 0x0003280001d07983 */ /* 0x000f260000100a00 */
[----:B------:R-:W-:Y:S01]  /*b950*/  LOP3.LUT P6, RZ, R81, 0x1, RZ, 0xc0, !PT ;  /* 0x0000000151ff7812 */ /* 0x000fe200078cc0ff */
[----:B------:R-:W4:Y:S01]  /*b960*/  LDL.64 R224, [R1+0x390] ;  /* 0x0003900001e07983 */ /* 0x000f220000100a00 */
[----:B------:R-:W-:Y:S01]  /*b970*/  SHF.R.U64 R81, R80, 0x4, RZ ;  /* 0x0000000450517819 */ /* 0x000fe200000012ff */
[----:B------:R-:W-:-:S02]  /*b980*/  IMAD.MOV.U32 R83, RZ, RZ, R87 ;  /* 0x000000ffff537224 */ /* 0x000fc400078e0057 */
[----:B------:R-:W-:Y:S04]  /*b990*/  LDGSTS.E [R249+0x1b800], desc[UR28][R250.64], P4 ;  /* 0x1b800000faf97fae */ /* 0x000fe8000a1a101c */
[----:B------:R-:W4:Y:S04]  /*b9a0*/  LDL.64 R250, [R1+0x3a0] ;  /* 0x0003a00001fa7983 */ /* 0x000f280000100a00 */
[----:B--2---:R2:W-:Y:S02]  /*b9b0*/  LDGSTS.E [R249+0x1bc00], desc[UR28][R228.64], P4 ;  /* 0x1bc00000e4f97fae */ /* 0x0045e4000a1a101c */
[----:B--2---:R-:W2:Y:S01]  /*b9c0*/  S2R R228, SR_TID.X ;  /* 0x0000000000e47919 */ /* 0x004ea20000002100 */
[----:B------:R-:W-:-:S02]  /*b9d0*/  LOP3.LUT P4, RZ, R81, 0x1, RZ, 0xc0, !PT ;  /* 0x0000000151ff7812 */ /* 0x000fc4000788c0ff */
[----:B------:R-:W-:Y:S01]  /*b9e0*/  SHF.R.U64 R81, R80, 0x3, RZ ;  /* 0x0000000350517819 */ /* 0x000fe200000012ff */
[----:B------:R1:W-:Y:S04]  /*b9f0*/  LDGSTS.E [R249+0x1c000], desc[UR28][R246.64], P5 ;  /* 0x1c000000f6f97fae */ /* 0x0003e8000a9a101c */
[----:B------:R1:W-:Y:S04]  /*ba00*/  LDGSTS.E [R249+0x1c400], desc[UR28][R236.64], P5 ;  /* 0x1c400000ecf97fae */ /* 0x0003e8000a9a101c */
[----:B------:R1:W-:Y:S04]  /*ba10*/  LDGSTS.E [R249+0x1c800], desc[UR28][R232.64], P2 ;  /* 0x1c800000e8f97fae */ /* 0x0003e800091a101c */
[----:B------:R1:W-:Y:S01]  /*ba20*/  LDGSTS.E [R249+0x1cc00], desc[UR28][R238.64], P2 ;  /* 0x1cc00000eef97fae */ /* 0x0003e200091a101c */
[----:B------:R-:W-:-:S03]  /*ba30*/  LOP3.LUT P2, RZ, R81, 0x1, RZ, 0xc0, !PT ;  /* 0x0000000151ff7812 */ /* 0x000fc6000784c0ff */
[----:B------:R1:W-:Y:S04]  /*ba40*/  LDGSTS.E [R249+0x1d000], desc[UR28][R240.64], P6 ;  /* 0x1d000000f0f97fae */ /* 0x0003e8000b1a101c */
[----:B------:R1:W-:Y:S04]  /*ba50*/  LDGSTS.E [R249+0x1d400], desc[UR28][R234.64], P6 ;  /* 0x1d400000eaf97fae */ /* 0x0003e8000b1a101c */
[----:B------:R1:W-:Y:S01]  /*ba60*/  LDGSTS.E [R249+0x1d800], desc[UR28][R242.64], P4 ;  /* 0x1d800000f2f97fae */ /* 0x0003e2000a1a101c */
[----:B--2---:R-:W-:-:S03]  /*ba70*/  LOP3.LUT R228, R228, 0x3f, RZ, 0xc0, !PT ;  /* 0x0000003fe4e47812 */ /* 0x004fc600078ec0ff */
[----:B------:R1:W-:Y:S01]  /*ba80*/  LDGSTS.E [R249+0x1dc00], desc[UR28][R230.64], P4 ;  /* 0x1dc00000e6f97fae */ /* 0x0003e2000a1a101c */
[----:B------:R-:W-:-:S03]  /*ba90*/  ISETP.GE.AND P5, PT, R228, R248, PT ;  /* 0x000000f8e400720c */ /* 0x000fc60003fa6270 */
[----:B------:R-:W2:Y:S01]  /*baa0*/  LDL.64 R246, [R1+0x3b8] ;  /* 0x0003b80001f67983 */ /* 0x000ea20000100a00 */
[----:B------:R-:W-:-:S03]  /*bab0*/  SEL R81, RZ, 0x4, P5 ;  /* 0x00000004ff517807 */ /* 0x000fc60002800000 */
[----:B------:R-:W2:Y:S01]  /*bac0*/  LDL.64 R242, [R1+0x3c0] ;  /* 0x0003c00001f27983 */ /* 0x000ea20000100a00 */
[----:B------:R-:W-:Y:S02]  /*bad0*/  ISETP.GT.AND P5, PT, R245, 0xbf, PT ;  /* 0x000000bff500780c */ /* 0x000fe40003fa4270 */
[----:B------:R-:W-:Y:S01]  /*bae0*/  LOP3.LUT P4, RZ, R82, 0x1, RZ, 0xc0, !PT ;  /* 0x0000000152ff7812 */ /* 0x000fe2000788c0ff */
[----:B------:R-:W2:Y:S01]  /*baf0*/  LDL.64 R240, [R1+0x3d8] ;  /* 0x0003d80001f07983 */ /* 0x000ea20000100a00 */
[----:B------:R-:W-:Y:S02]  /*bb00*/  SEL R81, R81, RZ, P5 ;  /* 0x000000ff51517207 */ /* 0x000fe40002800000 */
[----:B------:R-:W-:Y:S01]  /*bb10*/  IADD3 R90, P5, PT, R86, UR13, RZ ;  /* 0x0000000d565a7c10 */ /* 0x000fe2000ffbe0ff */
[----:B------:R-:W-:Y:S01]  /*bb20*/  IMAD.MOV.U32 R82, RZ, RZ, R86 ;  /* 0x000000ffff527224 */ /* 0x000fe200078e0056 */
[----:B---3--:R-:W-:Y:S01]  /*bb30*/  IADD3 R86, P6, PT, R198, UR13, RZ ;  /* 0x0000000dc6567c10 */ /* 0x008fe2000ffde0ff */
[----:B------:R-:W3:Y:S01]  /*bb40*/  LDL.64 R238, [R1+0x3f0] ;  /* 0x0003f00001ee7983 */ /* 0x000ee20000100a00 */
[----:B------:R-:W-:-:S02]  /*bb50*/  IADD3.X R91, PT, PT, R83, UR14, RZ, P5, !PT ;  /* 0x0000000e535b7c10 */ /* 0x000fc4000affe4ff */
[----:B------:R-:W-:Y:S01]  /*bb60*/  IADD3 R82, P5, PT, R200, UR13, RZ ;  /* 0x0000000dc8527c10 */ /* 0x000fe2000ffbe0ff */
[----:B------:R-:W2:Y:S01]  /*bb70*/  LDL.64 R236, [R1+0x408] ;  /* 0x0004080001ec7983 */ /* 0x000ea20000100a00 */
[----:B------:R-:W-:Y:S02]  /*bb80*/  IADD3.X R87, PT, PT, R199, UR14, RZ, P6, !PT ;  /* 0x0000000ec7577c10 */ /* 0x000fe4000b7fe4ff */
[----:B------:R-:W-:Y:S01]  /*bb90*/  SHF.R.U64 R80, R80, 0x1, RZ ;  /* 0x0000000150507819 */ /* 0x000fe200000012ff */
[----:B------:R-:W2:Y:S01]  /*bba0*/  LDL.64 R234, [R1+0x420] ;  /* 0x0004200001ea7983 */ /* 0x000ea20000100a00 */
[----:B------:R-:W-:-:S03]  /*bbb0*/  IADD3.X R83, PT, PT, R201, UR14, RZ, P5, !PT ;  /* 0x0000000ec9537c10 */ /* 0x000fc6000affe4ff */
[----:B------:R-:W2:Y:S04]  /*bbc0*/  LDL.64 R232, [R1+0x438] ;  /* 0x0004380001e87983 */ /* 0x000ea80000100a00 */
[----:B------:R-:W2:Y:S04]  /*bbd0*/  LDL.64 R230, [R1+0x358] ;  /* 0x0003580001e67983 */ /* 0x000ea80000100a00 */
[----:B------:R-:W2:Y:S04]  /*bbe0*/  LDL.64 R228, [R1+0x370] ;  /* 0x0003700001e47983 */ /* 0x000ea80000100a00 */
[----:B------:R1:W5:Y:S04]  /*bbf0*/  LDL.LU.64 R198, [R1+0x510] ;  /* 0x0005100001c67983 */ /* 0x0003680000300a00 */
[----:B------:R1:W-:Y:S01]  /*bc00*/  STL.64 [R1+0x388], R90 ;  /* 0x0003885a01007387 */ /* 0x0003e20000100a00 */
[----:B------:R-:W-:-:S03]  /*bc10*/  LOP3.LUT P6, RZ, R80, 0x1, RZ, 0xc0, !PT ;  /* 0x0000000150ff7812 */ /* 0x000fc600078cc0ff */
[----:B------:R1:W5:Y:S04]  /*bc20*/  LDL.LU.64 R200, [R1+0x508] ;  /* 0x0005080001c87983 */ /* 0x0003680000300a00 */
[----:B----4-:R1:W-:Y:S04]  /*bc30*/  LDGSTS.E [R249+0x1e000], desc[UR28][R2.64], P2 ;  /* 0x1e00000002f97fae */ /* 0x0103e800091a101c */
[----:B------:R1:W-:Y:S01]  /*bc40*/  LDGSTS.E [R249+0x1e400], desc[UR28][R226.64], P2 ;  /* 0x1e400000e2f97fae */ /* 0x0003e200091a101c */
[----:B------:R-:W-:-:S03]  /*bc50*/  ISETP.NE.U32.AND P2, PT, R81, RZ, PT ;  /* 0x000000ff5100720c */ /* 0x000fc60003f45070 */
[----:B------:R-:W4:Y:S04]  /*bc60*/  LDL.LU.64 R2, [R1+0x500] ;  /* 0x0005000001027983 */ /* 0x000f280000300a00 */
[----:B------:R1:W-:Y:S04]  /*bc70*/  STL.64 [R1+0x398], R86 ;  /* 0x0003985601007387 */ /* 0x0003e80000100a00 */
[----:B------:R-:W2:Y:S04]  /*bc80*/  LDL.LU.64 R226, [R1+0x4f8] ;  /* 0x0004f80001e27983 */ /* 0x000ea80000300a00 */
[----:B------:R-:W2:Y:S04]  /*bc90*/  LDL.64 R80, [R1+0x300] ;  /* 0x0003000001507983 */ /* 0x000ea80000100a00 */
[----:B------:R1:W-:Y:S01]  /*bca0*/  STL.64 [R1+0x3a8], R82 ;  /* 0x0003a85201007387 */ /* 0x0003e20000100a00 */
[----:B------:R-:W-:-:S03]  /*bcb0*/  UMOV UR4, URZ ;  /* 0x000000ff00047c82 */ /* 0x000fc60008000000 */
[----:B--2---:R1:W-:Y:S04]  /*bcc0*/  LDGSTS.E [R249+0x1e800], desc[UR28][R80.64], P4 ;  /* 0x1e80000050f97fae */ /* 0x0043e8000a1a101c */
[----:B------:R1:W-:Y:S04]  /*bcd0*/  LDGSTS.E [R249+0x1ec00], desc[UR28][R220.64], P4 ;  /* 0x1ec00000dcf97fae */ /* 0x0003e8000a1a101c */
[----:B------:R1:W-:Y:S04]  /*bce0*/  LDGSTS.E [R249+0x1f000], desc[UR28][R216.64], P6 ;  /* 0x1f000000d8f97fae */ /* 0x0003e8000b1a101c */
[----:B------:R1:W-:Y:S04]  /*bcf0*/  LDGSTS.E [R249+0x1f400], desc[UR28][R218.64], P6 ;  /* 0x1f400000daf97fae */ /* 0x0003e8000b1a101c */
[----:B------:R1:W-:Y:S04]  /*bd00*/  LDGSTS.E [R249+0x1f800], desc[UR28][R212.64], !P1 ;  /* 0x1f800000d4f97fae */ /* 0x0003e8000c9a101c */
[----:B------:R1:W-:Y:S04]  /*bd10*/  LDGSTS.E [R249+0x1fc00], desc[UR28][R208.64], !P1 ;  /* 0x1fc00000d0f97fae */ /* 0x0003e8000c9a101c */
[----:B------:R-:W0:Y:S04]  /*bd20*/  LDGDEPBAR ;  /* 0x00000000000079af */ /* 0x000e280000000000 */
[----:B----4-:R1:W-:Y:S04]  /*bd30*/  LDGSTS.E [R3+0x48000], desc[UR28][R250.64], P2 ;  /* 0x48000000fa037fae */ /* 0x0103e800091a101c */
[----:B------:R1:W-:Y:S04]  /*bd40*/  LDGSTS.E [R3+0x48400], desc[UR28][R246.64], P2 ;  /* 0x48400000f6037fae */ /* 0x0003e800091a101c */
[----:B------:R1:W-:Y:S04]  /*bd50*/  LDGSTS.E [R3+0x48800], desc[UR28][R242.64], P2 ;  /* 0x48800000f2037fae */ /* 0x0003e800091a101c */
[----:B------:R1:W-:Y:S04]  /*bd60*/  LDGSTS.E [R3+0x48c00], desc[UR28][R240.64], P2 ;  /* 0x48c00000f0037fae */ /* 0x0003e800091a101c */
[----:B---3--:R1:W-:Y:S04]  /*bd70*/  LDGSTS.E [R3+0x49000], desc[UR28][R238.64], P2 ;  /* 0x49000000ee037fae */ /* 0x0083e800091a101c */
[----:B------:R1:W-:Y:S04]  /*bd80*/  LDGSTS.E [R3+0x49400], desc[UR28][R236.64], P2 ;  /* 0x49400000ec037fae */ /* 0x0003e800091a101c */
        /* <DEDUP_REMOVED lines=9> */
[----:B------:R1:W-:Y:S01]  /*be20*/  LDGSTS.E [R2+0x49e00], desc[UR28][R82.64], P2 ;  /* 0x49e0000052027fae */ /* 0x0003e200091a101c */
[----:B------:R-:W-:-:S03]  /*be30*/  ISETP.GE.AND P2, PT, R245, 0x80, PT ;  /* 0x00000080f500780c */ /* 0x000fc60003f46270 */
[----:B------:R-:W0:Y:S01]  /*be40*/  LDGDEPBAR ;  /* 0x00000000000079af */ /* 0x000e220000000000 */
[----:B------:R-:W-:-:S09]  /*be50*/  ISETP.GE.AND P1, PT, R245, 0x40, PT ;  /* 0x00000040f500780c */ /* 0x000fd20003f26270 */
[----:B-1----:R-:W-:Y:S05]  /*be60*/  @!P2 BRA `(.L_x_8) ;  /* 0x0000008c0044a947 */ /* 0x002fea0003800000 */
[----:B------:R-:W-:Y:S01]  /*be70*/  STL [R1+0x4], R132 ;  /* 0x0000048401007387 */ /* 0x000fe20000100800 */
[----:B------:R-:W-:Y:S01]  /*be80*/  IMAD.MOV.U32 R238, RZ, RZ, R162 ;  /* 0x000000ffffee7224 */ /* 0x000fe200078e00a2 */
[----:B------:R-:W-:Y:S01]  /*be90*/  MOV R230, R176 ;  /* 0x000000b000e67202 */ /* 0x000fe20000000f00 */
[----:B------:R-:W-:Y:S01]  /*bea0*/  IMAD.MOV.U32 R237, RZ, RZ, R163 ;  /* 0x000000ffffed7224 */ /* 0x000fe200078e00a3 */
[----:B------:R-:W-:Y:S01]  /*beb0*/  STL [R1], R133 ;  /* 0x0000008501007387 */ /* 0x000fe20000100800 */
[----:B------:R-:W-:Y:S01]  /*bec0*/  IMAD.MOV.U32 R236, RZ, RZ, R138 ;  /* 0x000000ffffec7224 */ /* 0x000fe200078e008a */
[----:B------:R-:W-:Y:S01]  /*bed0*/  MOV R209, R211 ;  /* 0x000000d300d17202 */ /* 0x000fe20000000f00 */
[----:B------:R-:W-:Y:S01]  /*bee0*/  IMAD.MOV.U32 R235, RZ, RZ, R139 ;  /* 0x000000ffffeb7224 */ /* 0x000fe200078e008b */
[----:B------:R-:W-:Y:S01]  /*bef0*/  STL [R1+0xc], R104 ;  /* 0x00000c6801007387 */ /* 0x000fe20000100800 */
[----:B------:R-:W-:Y:S01]  /*bf00*/  IMAD.MOV.U32 R234, RZ, RZ, R170 ;  /* 0x000000ffffea7224 */ /* 0x000fe200078e00aa */
[----:B------:R-:W-:Y:S01]  /*bf10*/  SHF.R.S32.HI R90, RZ, 0x1f, R245 ;  /* 0x0000001fff5a7819 */ /* 0x000fe200000114f5 */
[----:B------:R-:W-:Y:S01]  /*bf20*/  IMAD.MOV.U32 R233, RZ, RZ, R171 ;  /* 0x000000ffffe97224 */ /* 0x000fe200078e00ab */
[----:B------:R-:W-:Y:S01]  /*bf30*/  STL [R1+0x8], R105 ;  /* 0x0000086901007387 */ /* 0x000fe20000100800 */
[----:B------:R-:W-:Y:S01]  /*bf40*/  IMAD.MOV.U32 R213, RZ, RZ, R215 ;  /* 0x000000ffffd57224 */ /* 0x000fe200078e00d7 */
[----:B------:R-:W-:Y:S01]  /*bf50*/  LEA.HI R90, R90, R245, RZ, 0x6 ;  /* 0x000000f55a5a7211 */ /* 0x000fe200078f30ff */
[----:B------:R-:W-:Y:S01]  /*bf60*/  IMAD.MOV.U32 R232, RZ, RZ, R144 ;  /* 0x000000ffffe87224 */ /* 0x000fe200078e0090 */
[----:B------:R-:W-:Y:S01]  /*bf70*/  STL [R1+0x14], R124 ;  /* 0x0000147c01007387 */ /* 0x000fe20000100800 */
[----:B------:R-:W-:Y:S01]  /*bf80*/  IMAD.MOV.U32 R231, RZ, RZ, R145 ;  /* 0x000000ffffe77224 */ /* 0x000fe200078e0091 */
[----:B------:R-:W-:Y:S01]  /*bf90*/  MOV R248, R118 ;  /* 0x0000007600f87202 */ /* 0x000fe20000000f00 */
[----:B------:R-:W-:Y:S01]  /*bfa0*/  IMAD.MOV.U32 R216, RZ, RZ, R172 ;  /* 0x000000ffffd87224 */ /* 0x000fe200078e00ac */
[----:B------:R-:W-:Y:S01]  /*bfb0*/  STL [R1+0x10], R125 ;  /* 0x0000107d01007387 */ /* 0x000fe20000100800 */
[----:B------:R-:W-:-:S02]  /*bfc0*/  IMAD.MOV.U32 R215, RZ, RZ, R173 ;  /* 0x000000ffffd77224 */ /* 0x000fc400078e00ad */
[----:B------:R-:W-:Y:S01]  /*bfd0*/  IMAD.MOV.U32 R229, RZ, RZ, R177 ;  /* 0x000000ffffe57224 */ /* 0x000fe200078e00b1 */
[----:B------:R-:W-:Y:S01]  /*bfe0*/  STL [R1+0x1c], R98 ;  /* 0x00001c6201007387 */ /* 0x000fe20000100800 */
[----:B------:R-:W-:Y:S02]  /*bff0*/  IMAD.MOV.U32 R228, RZ, RZ, R152 ;  /* 0x000000ffffe47224 */ /* 0x000fe400078e0098 */
[----:B------:R-:W-:Y:S01]  /*c000*/  IMAD.MOV.U32 R227, RZ, RZ, R153 ;  /* 0x000000ffffe37224 */ /* 0x000fe200078e0099 */
[----:B------:R-:W-:Y:S01]  /*c010*/  STL [R1+0x18], R99 ;  /* 0x0000186301007387 */ /* 0x000fe20000100800 */
[----:B------:R-:W-:Y:S02]  /*c020*/  IMAD.MOV.U32 R226, RZ, RZ, R186 ;  /* 0x000000ffffe27224 */ /* 0x000fe400078e00ba */
        /* <DEDUP_REMOVED lines=26> */
[----:B-----5:R-:W-:Y:S02]  /*c1d0*/  IMAD.MOV.U32 R80, RZ, RZ, R198 ;  /* 0x000000ffff507224 */ /* 0x020fe400078e00c6 */
        /* <DEDUP_REMOVED lines=23> */
[----:B------:R-:W-:-:S03]  /*c350*/  IMAD.MOV.U32 R239, RZ, RZ, R131 ;  /* 0x000000ffffef7224 */ /* 0x000fc600078e0083 */
[----:B------:R-:W-:Y:S04]  /*c360*/  STL [R1+0x60], R73 ;  /* 0x0000604901007387 */ /* 0x000fe80000100800 */
        /* <DEDUP_REMOVED lines=34> */
[----:B------:R1:W-:Y:S04]  /*c590*/  STL [R1+0x100], R4 ;  /* 0x0001000401007387 */ /* 0x0003e80000100800 */
        /* <DEDUP_REMOVED lines=60> */
[----:B------:R-:W1:Y:S04]  /*c960*/  LDL.LU.64 R162, [R1+0x228] ;  /* 0x0002280001a27983 */ /* 0x000e680000300a00 */
[----:B------:R-:W-:Y:S04]  /*c970*/  STL [R1+0x1ec], R141 ;  /* 0x0001ec8d01007387 */ /* 0x000fe80000100800 */
[----:B------:R-:W-:Y:S04]  /*c980*/  STL [R1+0x1f8], R182 ;  /* 0x0001f8b601007387 */ /* 0x000fe80000100800 */
[----:B------:R-:W-:Y:S04]  /*c990*/  STL [R1+0x1f4], R183 ;  /* 0x0001f4b701007387 */ /* 0x000fe80000100800 */
[----:B------:R-:W2:Y:S04]  /*c9a0*/  LDL.LU.64 R138, [R1+0x238] ;  /* 0x00023800018a7983 */ /* 0x000ea80000300a00 */
[----:B------:R-:W-:Y:S04]  /*c9b0*/  STL [R1+0x200], R148 ;  /* 0x0002009401007387 */ /* 0x000fe80000100800 */
[----:B------:R-:W-:Y:S04]  /*c9c0*/  STL [R1+0x1fc], R149 ;  /* 0x0001fc9501007387 */ /* 0x000fe80000100800 */
[----:B------:R-:W-:Y:S04]  /*c9d0*/  STL [R1+0x208], R188 ;  /* 0x000208bc01007387 */ /* 0x000fe80000100800 */
[----:B------:R-:W3:Y:S04]  /*c9e0*/  LDL.LU.64 R170, [R1+0x250] ;  /* 0x0002500001aa7983 */ /* 0x000ee80000300a00 */
[----:B------:R-:W-:Y:S04]  /*c9f0*/  STL [R1+0x204], R189 ;  /* 0x000204bd01007387 */ /* 0x000fe80000100800 */
[----:B------:R-:W-:Y:S04]  /*ca00*/  STL [R1+0x210], R156 ;  /* 0x0002109c01007387 */ /* 0x000fe80000100800 */
[----:B------:R-:W4:Y:S04]  /*ca10*/  LDL.LU.64 R144, [R1+0x280] ;  /* 0x0002800001907983 */ /* 0x000f280000300a00 */
[----:B------:R-:W4:Y:S04]  /*ca20*/  LDL.LU.64 R172, [R1+0x270] ;  /* 0x0002700001ac7983 */ /* 0x000f280000300a00 */
[----:B------:R-:W4:Y:S04]  /*ca30*/  LDL.LU.64 R176, [R1+0x260] ;  /* 0x0002600001b07983 */ /* 0x000f280000300a00 */
[----:B------:R-:W-:Y:S04]  /*ca40*/  STL [R1+0x20c], R157 ;  /* 0x00020c9d01007387 */ /* 0x000fe80000100800 */
[----:B------:R-:W-:Y:S04]  /*ca50*/  STL [R1+0x218], R204 ;  /* 0x000218cc01007387 */ /* 0x000fe80000100800 */
[----:B------:R-:W4:Y:S04]  /*ca60*/  LDL.LU.64 R152, [R1+0x2a0] ;  /* 0x0002a00001987983 */ /* 0x000f280000300a00 */
[----:B------:R-:W4:Y:S04]  /*ca70*/  LDL.LU.64 R186, [R1+0x288] ;  /* 0x0002880001ba7983 */ /* 0x000f280000300a00 */
[----:B------:R-:W-:Y:S04]  /*ca80*/  STL [R1+0x214], R205 ;  /* 0x000214cd01007387 */ /* 0x000fe80000100800 */
[----:B------:R-:W4:Y:S04]  /*ca90*/  LDL.LU.64 R158, [R1+0x290] ;  /* 0x00029000019e7983 */ /* 0x000f280000300a00 */
[----:B------:R-:W-:Y:S04]  /*caa0*/  STL [R1+0x220], R164 ;  /* 0x000220a401007387 */ /* 0x000fe80000100800 */
[----:B------:R-:W4:Y:S04]  /*cab0*/  LDL.LU.64 R194, [R1+0x298] ;  /* 0x0002980001c27983 */ /* 0x000f280000300a00 */
[----:B------:R-:W4:Y:S04]  /*cac0*/  LDL.LU.64 R178, [R1+0x2a8] ;  /* 0x0002a80001b27983 */ /* 0x000f280000300a00 */
[----:B------:R-:W4:Y:S04]  /*cad0*/  LDL.LU.64 R166, [R1+0x2c8] ;  /* 0x0002c80001a67983 */ /* 0x000f280000300a00 */
[----:B------:R-:W4:Y:S04]  /*cae0*/  LDL.LU.64 R202, [R1+0x2b8] ;  /* 0x0002b80001ca7983 */ /* 0x000f280000300a00 */
[----:B------:R-:W-:Y:S04]  /*caf0*/  STL [R1+0x21c], R165 ;  /* 0x00021ca501007387 */ /* 0x000fe80000100800 */
[----:B------:R-:W4:Y:S04]  /*cb00*/  LDL.LU.64 R184, [R1+0x2c0] ;  /* 0x0002c00001b87983 */ /* 0x000f280000300a00 */
[----:B------:R-:W4:Y:S04]  /*cb10*/  LDL.LU.64 R190, [R1+0x2d0] ;  /* 0x0002d00001be7983 */ /* 0x000f280000300a00 */
[----:B------:R-:W4:Y:S04]  /*cb20*/  LDL.LU.64 R196, [R1+0x2e8] ;  /* 0x0002e80001c47983 */ /* 0x000f280000300a00 */
[----:B------:R-:W4:Y:S04]  /*cb30*/  LDL.LU.64 R198, [R1+0x2f0] ;  /* 0x0002f00001c67983 */ /* 0x000f280000300a00 */
[----:B------:R-:W4:Y:S01]  /*cb40*/  LDL.LU.64 R200, [R1+0x278] ;  /* 0x0002780001c87983 */ /* 0x000f220000300a00 */
[----:B-1----:R-:W-:-:S03]  /*cb50*/  IMAD.MOV.U32 R4, RZ, RZ, R163 ;  /* 0x000000ffff047224 */ /* 0x002fc600078e00a3 */
[----:B------:R-:W-:Y:S04]  /*cb60*/  STL [R1+0x228], R162 ;  /* 0x000228a201007387 */ /* 0x000fe80000100800 */
[----:B------:R-:W-:Y:S04]  /*cb70*/  STL [R1+0x230], R174 ;  /* 0x000230ae01007387 */ /* 0x000fe80000100800 */
[----:B------:R1:W-:Y:S04]  /*cb80*/  STL [R1+0x224], R4 ;  /* 0x0002240401007387 */ /* 0x0003e80000100800 */
[----:B------:R-:W-:Y:S04]  /*cb90*/  STL [R1+0x22c], R175 ;  /* 0x00022caf01007387 */ /* 0x000fe80000100800 */
[----:B--2---:R-:W-:Y:S01]  /*cba0*/  STL [R1+0x238], R138 ;  /* 0x0002388a01007387 */ /* 0x004fe20000100800 */
[----:B-1----:R-:W-:-:S03]  /*cbb0*/  IMAD.MOV.U32 R4, RZ, RZ, R139 ;  /* 0x000000ffff047224 */ /* 0x002fc600078e008b */
[----:B------:R-:W-:Y:S04]  /*cbc0*/  STL [R1+0x244], R180 ;  /* 0x000244b401007387 */ /* 0x000fe80000100800 */
[----:B------:R1:W-:Y:S04]  /*cbd0*/  STL [R1+0x234], R4 ;  /* 0x0002340401007387 */ /* 0x0003e80000100800 */
[----:B------:R-:W-:Y:S04]  /*cbe0*/  STL [R1+0x23c], R181 ;  /* 0x00023cb501007387 */ /* 0x000fe80000100800 */
[----:B---3--:R-:W-:Y:S01]  /*cbf0*/  STL [R1+0x24c], R170 ;  /* 0x00024caa01007387 */ /* 0x008fe20000100800 */
[----:B-1----:R-:W-:-:S03]  /*cc00*/  IMAD.MOV.U32 R4, RZ, RZ, R171 ;  /* 0x000000ffff047224 */ /* 0x002fc600078e00ab */
[----:B------:R-:W-:Y:S04]  /*cc10*/  STL [R1+0x254], R192 ;  /* 0x000254c001007387 */ /* 0x000fe80000100800 */
[----:B------:R1:W-:Y:S01]  /*cc20*/  STL [R1+0x248], R4 ;  /* 0x0002480401007387 */ /* 0x0003e20000100800 */
[----:B----4-:R-:W-:-:S03]  /*cc30*/  IMAD.MOV.U32 R132, RZ, RZ, R144 ;  /* 0x000000ffff847224 */ /* 0x010fc600078e0090 */
[----:B------:R-:W-:Y:S01]  /*cc40*/  STL [R1+0x250], R193 ;  /* 0x000250c101007387 */ /* 0x000fe20000100800 */
[----:B------:R-:W-:Y:S02]  /*cc50*/  IMAD.MOV.U32 R133, RZ, RZ, R145 ;  /* 0x000000ffff857224 */ /* 0x000fe400078e0091 */
[----:B-1----:R-:W-:Y:S01]  /*cc60*/  IMAD.MOV.U32 R4, RZ, RZ, R177 ;  /* 0x000000ffff047224 */ /* 0x002fe200078e00b1 */
[----:B------:R-:W-:Y:S04]  /*cc70*/  STL [R1+0x25c], R176 ;  /* 0x00025cb001007387 */ /* 0x000fe80000100800 */
[----:B------:R-:W-:Y:S04]  /*cc80*/  STL [R1+0x264], R206 ;  /* 0x000264ce01007387 */ /* 0x000fe80000100800 */
[----:B------:R1:W-:Y:S01]  /*cc90*/  STL [R1+0x258], R4 ;  /* 0x0002580401007387 */ /* 0x0003e20000100800 */
[----:B------:R-:W-:-:S03]  /*cca0*/  IMAD.MOV.U32 R170, RZ, RZ, R152 ;  /* 0x000000ffffaa7224 */ /* 0x000fc600078e0098 */
[----:B------:R-:W-:Y:S01]  /*ccb0*/  STL [R1+0x260], R207 ;  /* 0x000260cf01007387 */ /* 0x000fe20000100800 */
[----:B------:R-:W-:Y:S02]  /*ccc0*/  IMAD.MOV.U32 R171, RZ, RZ, R153 ;  /* 0x000000ffffab7224 */ /* 0x000fe400078e0099 */
[----:B------:R-:W-:Y:S01]  /*ccd0*/  IMAD.MOV.U32 R112, RZ, RZ, R186 ;  /* 0x000000ffff707224 */ /* 0x000fe200078e00ba */
[----:B------:R-:W-:Y:S01]  /*cce0*/  STL [R1+0x26c], R172 ;  /* 0x00026cac01007387 */ /* 0x000fe20000100800 */
[----:B------:R-:W-:Y:S02]  /*ccf0*/  IMAD.MOV.U32 R113, RZ, RZ, R187 ;  /* 0x000000ffff717224 */ /* 0x000fe400078e00bb */
[----:B-1----:R-:W-:Y:S02]  /*cd00*/  IMAD.MOV.U32 R4, RZ, RZ, R173 ;  /* 0x000000ffff047224 */ /* 0x002fe400078e00ad */
[----:B------:R-:W-:-:S03]  /*cd10*/  IMAD.MOV.U32 R136, RZ, RZ, R158 ;  /* 0x000000ffff887224 */ /* 0x000fc600078e009e */
[----:B------:R1:W-:Y:S01]  /*cd20*/  STL [R1+0x268], R4 ;  /* 0x0002680401007387 */ /* 0x0003e20000100800 */
[----:B------:R-:W-:Y:S01]  /*cd30*/  IMAD.MOV.U32 R137, RZ, RZ, R159 ;  /* 0x000000ffff897224 */ /* 0x000fe200078e009f */
[----:B------:R-:W-:Y:S01]  /*cd40*/  MOV R118, R194 ;  /* 0x000000c200767202 */ /* 0x000fe20000000f00 */
        /* <DEDUP_REMOVED lines=13> */
[----:B------:R2:W-:Y:S01]  /*ce20*/  STL [R1+0x274], R200 ;  /* 0x000274c801007387 */ /* 0x0005e20000100800 */
[----:B-1----:R-:W-:-:S03]  /*ce30*/  IMAD.MOV.U32 R4, RZ, RZ, R201 ;  /* 0x000000ffff047224 */ /* 0x002fc600078e00c9 */
[----:B------:R-:W3:Y:S04]  /*ce40*/  LDL.LU.64 R144, [R1+0x3a0] ;  /* 0x0003a00001907983 */ /* 0x000ee80000300a00 */
[----:B------:R-:W4:Y:S04]  /*ce50*/  LDL.LU.64 R176, [R1+0x2f8] ;  /* 0x0002f80001b07983 */ /* 0x000f280000300a00 */
[----:B------:R-:W4:Y:S04]  /*ce60*/  LDL.LU.64 R152, [R1+0x358] ;  /* 0x0003580001987983 */ /* 0x000f280000300a00 */
[----:B------:R-:W4:Y:S04]  /*ce70*/  LDL.LU.64 R184, [R1+0x2d8] ;  /* 0x0002d80001b87983 */ /* 0x000f280000300a00 */
[----:B------:R-:W4:Y:S04]  /*ce80*/  LDL.LU.64 R186, [R1+0x3b8] ;  /* 0x0003b80001ba7983 */ /* 0x000f280000300a00 */
[----:B------:R-:W4:Y:S04]  /*ce90*/  LDL.LU.64 R158, [R1+0x300] ;  /* 0x00030000019e7983 */ /* 0x000f280000300a00 */
[----:B------:R-:W4:Y:S04]  /*cea0*/  LDL.LU.64 R194, [R1+0x370] ;  /* 0x0003700001c27983 */ /* 0x000f280000300a00 */
[----:B------:R-:W4:Y:S04]  /*ceb0*/  LDL.LU.64 R166, [R1+0x3c0] ;  /* 0x0003c00001a67983 */ /* 0x000f280000300a00 */
[----:B------:R1:W-:Y:S04]  /*cec0*/  STL [R1+0x270], R4 ;  /* 0x0002700401007387 */ /* 0x0003e80000100800 */
[----:B------:R-:W4:Y:S04]  /*ced0*/  LDL.LU.64 R202, [R1+0x308] ;  /* 0x0003080001ca7983 */ /* 0x000f280000300a00 */
[----:B------:R-:W4:Y:S04]  /*cee0*/  LDL.LU.64 R172, [R1+0x390] ;  /* 0x0003900001ac7983 */ /* 0x000f280000300a00 */
[----:B------:R1:W-:Y:S04]  /*cef0*/  STL [R1+0x27c], R132 ;  /* 0x00027c8401007387 */ /* 0x0003e80000100800 */
[----:B------:R-:W4:Y:S04]  /*cf00*/  LDL.LU.64 R190, [R1+0x3d8] ;  /* 0x0003d80001be7983 */ /* 0x000f280000300a00 */
[----:B------:R-:W4:Y:S04]  /*cf10*/  LDL.LU.64 R196, [R1+0x310] ;  /* 0x0003100001c47983 */ /* 0x000f280000300a00 */
[----:B------:R-:W4:Y:S04]  /*cf20*/  LDL.LU.64 R198, [R1+0x368] ;  /* 0x0003680001c67983 */ /* 0x000f280000300a00 */
[----:B--2---:R-:W2:Y:S01]  /*cf30*/  LDL.LU.64 R200, [R1+0x2b0] ;  /* 0x0002b00001c87983 */ /* 0x004ea20000300a00 */
[----:B-1----:R-:W-:-:S02]  /*cf40*/  IMAD.MOV.U32 R4, RZ, RZ, R133 ;  /* 0x000000ffff047224 */ /* 0x002fc400078e0085 */
[----:B------:R-:W-:Y:S01]  /*cf50*/  IMAD.MOV.U32 R132, RZ, RZ, R126 ;  /* 0x000000ffff847224 */ /* 0x000fe200078e007e */
[----:B------:R1:W-:Y:S01]  /*cf60*/  STL [R1+0x284], R112 ;  /* 0x0002847001007387 */ /* 0x0003e20000100800 */
[----:B------:R-:W-:-:S03]  /*cf70*/  IMAD.MOV.U32 R133, RZ, RZ, R127 ;  /* 0x000000ffff857224 */ /* 0x000fc600078e007f */
[----:B------:R1:W-:Y:S04]  /*cf80*/  STL [R1+0x278], R4 ;  /* 0x0002780401007387 */ /* 0x0003e80000100800 */
[----:B------:R1:W-:Y:S02]  /*cf90*/  STL [R1+0x28c], R136 ;  /* 0x00028c8801007387 */ /* 0x0003e40000100800 */
[----:B-1----:R-:W-:Y:S02]  /*cfa0*/  IMAD.MOV.U32 R112, RZ, RZ, R154 ;  /* 0x000000ffff707224 */ /* 0x002fe400078e009a */
[----:B------:R-:W-:Y:S02]  /*cfb0*/  IMAD.MOV.U32 R4, RZ, RZ, R113 ;  /* 0x000000ffff047224 */ /* 0x000fe400078e0071 */
[----:B------:R-:W-:-:S03]  /*cfc0*/  IMAD.MOV.U32 R113, RZ, RZ, R155 ;  /* 0x000000ffff717224 */ /* 0x000fc600078e009b */
[----:B------:R1:W-:Y:S01]  /*cfd0*/  STL [R1+0x280], R4 ;  /* 0x0002800401007387 */ /* 0x0003e20000100800 */
[----:B------:R-:W-:Y:S02]  /*cfe0*/  IMAD.MOV.U32 R136, RZ, RZ, R146 ;  /* 0x000000ffff887224 */ /* 0x000fe400078e0092 */
[----:B------:R-:W-:Y:S01]  /*cff0*/  IMAD.MOV.U32 R146, RZ, RZ, R138 ;  /* 0x000000ffff927224 */ /* 0x000fe200078e008a */
[----:B------:R1:W-:Y:S02]  /*d000*/  STL [R1+0x294], R118 ;  /* 0x0002947601007387 */ /* 0x0003e40000100800 */
[----:B-1----:R-:W-:Y:S01]  /*d010*/  MOV R4, R137 ;  /* 0x0000008900047202 */ /* 0x002fe20000000f00 */
[----:B------:R-:W-:Y:S02]  /*d020*/  IMAD.MOV.U32 R137, RZ, RZ, R147 ;  /* 0x000000ffff897224 */ /* 0x000fe400078e0093 */
[----:B------:R-:W-:Y:S02]  /*d030*/  IMAD.MOV.U32 R147, RZ, RZ, R139 ;  /* 0x000000ffff937224 */ /* 0x000fe400078e008b */
[----:B------:R1:W-:Y:S01]  /*d040*/  STL [R1+0x288], R4 ;  /* 0x0002880401007387 */ /* 0x0003e20000100800 */
[----:B------:R-:W-:-:S02]  /*d050*/  IMAD.MOV.U32 R118, RZ, RZ, R130 ;  /* 0x000000ffff767224 */ /* 0x000fc400078e0082 */
[----:B-1----:R-:W-:Y:S02]  /*d060*/  IMAD.MOV.U32 R4, RZ, RZ, R119 ;  /* 0x000000ffff047224 */ /* 0x002fe400078e0077 */
[----:B------:R-:W-:-:S03]  /*d070*/  IMAD.MOV.U32 R119, RZ, RZ, R131 ;  /* 0x000000ffff777224 */ /* 0x000fc600078e0083 */
[----:B------:R1:W-:Y:S04]  /*d080*/  STL [R1+0x290], R4 ;  /* 0x0002900401007387 */ /* 0x0003e80000100800 */
[----:B------:R-:W-:Y:S01]  /*d090*/  STL [R1+0x29c], R170 ;  /* 0x00029caa01007387 */ /* 0x000fe20000100800 */
[----:B-1----:R-:W-:-:S05]  /*d0a0*/  IMAD.MOV.U32 R4, RZ, RZ, R171 ;  /* 0x000000ffff047224 */ /* 0x002fca00078e00ab */
[----:B------:R1:W-:Y:S04]  /*d0b0*/  STL [R1+0x298], R4 ;  /* 0x0002980401007387 */ /* 0x0003e80000100800 */
[----:B------:R-:W-:Y:S01]  /*d0c0*/  STL [R1+0x2a4], R178 ;  /* 0x0002a4b201007387 */ /* 0x000fe20000100800 */
[----:B-1----:R-:W-:-:S05]  /*d0d0*/  IMAD.MOV.U32 R4, RZ, RZ, R179 ;  /* 0x000000ffff047224 */ /* 0x002fca00078e00b3 */
[----:B------:R1:W-:Y:S01]  /*d0e0*/  STL [R1+0x2a0], R4 ;  /* 0x0002a00401007387 */ /* 0x0003e20000100800 */
[----:B---3--:R-:W-:Y:S02]  /*d0f0*/  IMAD.MOV.U32 R170, RZ, RZ, R144 ;  /* 0x000000ffffaa7224 */ /* 0x008fe400078e0090 */
[----:B------:R-:W-:Y:S02]  /*d100*/  IMAD.MOV.U32 R171, RZ, RZ, R145 ;  /* 0x000000ffffab7224 */ /* 0x000fe400078e0091 */
[----:B----4-:R-:W-:Y:S02]  /*d110*/  IMAD.MOV.U32 R126, RZ, RZ, R176 ;  /* 0x000000ffff7e7224 */ /* 0x010fe400078e00b0 */
[----:B------:R-:W-:Y:S02]  /*d120*/  IMAD.MOV.U32 R127, RZ, RZ, R177 ;  /* 0x000000ffff7f7224 */ /* 0x000fe400078e00b1 */
[----:B------:R-:W-:Y:S01]  /*d130*/  IMAD.MOV.U32 R144, RZ, RZ, R152 ;  /* 0x000000ffff907224 */ /* 0x000fe200078e0098 */
[----:B------:R-:W-:Y:S01]  /*d140*/  MOV R145, R153 ;  /* 0x0000009900917202 */ /* 0x000fe20000000f00 */
        /* <DEDUP_REMOVED lines=15> */
[----:B------:R-:W-:Y:S01]  /*d240*/  IMAD.MOV.U32 R139, RZ, RZ, R197 ;  /* 0x000000ffff8b7224 */ /* 0x000fe200078e00c5 */
[----:B------:R-:W-:Y:S01]  /*d250*/  MOV R166, R198 ;  /* 0x000000c600a67202 */ /* 0x000fe20000000f00 */
[----:B------:R-:W-:Y:S01]  /*d260*/  IMAD.MOV.U32 R167, RZ, RZ, R199 ;  /* 0x000000ffffa77224 */ /* 0x000fe200078e00c7 */
[----:B--2---:R2:W-:Y:S01]  /*d270*/  STL [R1+0x2ac], R200 ;  /* 0x0002acc801007387 */ /* 0x0045e20000100800 */
[----:B-1----:R-:W-:-:S03]  /*d280*/  IMAD.MOV.U32 R4, RZ, RZ, R201 ;  /* 0x000000ffff047224 */ /* 0x002fc600078e00c9 */
[----:B------:R-:W3:Y:S04]  /*d290*/  LDL.LU.64 R202, [R1+0x3f0] ;  /* 0x0003f00001ca7983 */ /* 0x000ee80000300a00 */
[----:B------:R-:W4:Y:S04]  /*d2a0*/  LDL.LU.64 R172, [R1+0x318] ;  /* 0x0003180001ac7983 */ /* 0x000f280000300a00 */
[----:B------:R-:W3:Y:S04]  /*d2b0*/  LDL.LU.64 R178, [R1+0x378] ;  /* 0x0003780001b27983 */ /* 0x000ee80000300a00 */
[----:B------:R-:W3:Y:S04]  /*d2c0*/  LDL.LU.64 R190, [R1+0x408] ;  /* 0x0004080001be7983 */ /* 0x000ee80000300a00 */
[----:B------:R1:W-:Y:S04]  /*d2d0*/  STL [R1+0x2a8], R4 ;  /* 0x0002a80401007387 */ /* 0x0003e80000100800 */
[----:B------:R-:W3:Y:S04]  /*d2e0*/  LDL.LU.64 R196, [R1+0x320] ;  /* 0x0003200001c47983 */ /* 0x000ee80000300a00 */
[----:B------:R-:W3:Y:S04]  /*d2f0*/  LDL.LU.64 R198, [R1+0x388] ;  /* 0x0003880001c67983 */ /* 0x000ee80000300a00 */
[----:B--2---:R-:W2:Y:S01]  /*d300*/  LDL.LU.64 R200, [R1+0x2e0] ;  /* 0x0002e00001c87983 */ /* 0x004ea20000300a00 */
[----:B-1----:R-:W-:-:S03]  /*d310*/  IMAD.MOV.U32 R4, RZ, RZ, R133 ;  /* 0x000000ffff047224 */ /* 0x002fc600078e0085 */
[----:B------:R-:W-:Y:S04]  /*d320*/  STL [R1+0x2b4], R132 ;  /* 0x0002b48401007387 */ /* 0x000fe80000100800 */
[----:B------:R-:W-:Y:S04]  /*d330*/  STL [R1+0x2bc], R112 ;  /* 0x0002bc7001007387 */ /* 0x000fe80000100800 */
[----:B------:R1:W-:Y:S02]  /*d340*/  STL [R1+0x2b0], R4 ;  /* 0x0002b00401007387 */ /* 0x0003e40000100800 */
[----:B-1----:R-:W-:-:S05]  /*d350*/  IMAD.MOV.U32 R4, RZ, RZ, R113 ;  /* 0x000000ffff047224 */ /* 0x002fca00078e0071 */
[----:B------:R1:W-:Y:S04]  /*d360*/  STL [R1+0x2b8], R4 ;  /* 0x0002b80401007387 */ /* 0x0003e80000100800 */
[----:B------:R-:W-:Y:S01]  /*d370*/  STL [R1+0x2c4], R136 ;  /* 0x0002c48801007387 */ /* 0x000fe20000100800 */
[----:B-1----:R-:W-:-:S05]  /*d380*/  IMAD.MOV.U32 R4, RZ, RZ, R137 ;  /* 0x000000ffff047224 */ /* 0x002fca00078e0089 */
[----:B------:R1:W-:Y:S04]  /*d390*/  STL [R1+0x2c0], R4 ;  /* 0x0002c00401007387 */ /* 0x0003e80000100800 */
[----:B------:R1:W-:Y:S02]  /*d3a0*/  STL [R1+0x2cc], R162 ;  /* 0x0002cca201007387 */ /* 0x0003e40000100800 */
[----:B-1----:R-:W-:-:S05]  /*d3b0*/  IMAD.MOV.U32 R4, RZ, RZ, R163 ;  /* 0x000000ffff047224 */ /* 0x002fca00078e00a3 */
[----:B------:R1:W-:Y:S01]  /*d3c0*/  STL [R1+0x2c8], R4 ;  /* 0x0002c80401007387 */ /* 0x0003e20000100800 */
[----:B------:R-:W-:Y:S02]  /*d3d0*/  IMAD.MOV.U32 R162, RZ, RZ, R138 ;  /* 0x000000ffffa27224 */ /* 0x000fe400078e008a */
[----:B------:R-:W-:Y:S01]  /*d3e0*/  IMAD.MOV.U32 R163, RZ, RZ, R139 ;  /* 0x000000ffffa37224 */ /* 0x000fe200078e008b */
[----:B------:R3:W-:Y:S01]  /*d3f0*/  STL [R1+0x2d4], R184 ;  /* 0x0002d4b801007387 */ /* 0x0007e20000100800 */
[----:B-1----:R-:W-:-:S05]  /*d400*/  IMAD.MOV.U32 R4, RZ, RZ, R185 ;  /* 0x000000ffff047224 */ /* 0x002fca00078e00b9 */
[----:B------:R2:W-:Y:S01]  /*d410*/  STL [R1+0x2d0], R4 ;  /* 0x0002d00401007387 */ /* 0x0005e20000100800 */
[----:B----4-:R-:W-:Y:S02]  /*d420*/  IMAD.MOV.U32 R138, RZ, RZ, R172 ;  /* 0x000000ffff8a7224 */ /* 0x010fe400078e00ac */
[----:B------:R-:W-:Y:S02]  /*d430*/  IMAD.MOV.U32 R139, RZ, RZ, R173 ;  /* 0x000000ffff8b7224 */ /* 0x000fe400078e00ad */
[----:B---3--:R-:W-:Y:S02]  /*d440*/  IMAD.MOV.U32 R172, RZ, RZ, R178 ;  /* 0x000000ffffac7224 */ /* 0x008fe400078e00b2 */
[----:B------:R-:W-:Y:S02]  /*d450*/  IMAD.MOV.U32 R173, RZ, RZ, R179 ;  /* 0x000000ffffad7224 */ /* 0x000fe400078e00b3 */
[----:B------:R-:W-:Y:S02]  /*d460*/  IMAD.MOV.U32 R178, RZ, RZ, R190 ;  /* 0x000000ffffb27224 */ /* 0x000fe400078e00be */
[----:B------:R-:W-:-:S02]  /*d470*/  IMAD.MOV.U32 R179, RZ, RZ, R191 ;  /* 0x000000ffffb37224 */ /* 0x000fc400078e00bf */
[----:B------:R-:W-:Y:S02]  /*d480*/  IMAD.MOV.U32 R184, RZ, RZ, R198 ;  /* 0x000000ffffb87224 */ /* 0x000fe400078e00c6 */
[----:B------:R-:W-:Y:S01]  /*d490*/  IMAD.MOV.U32 R185, RZ, RZ, R199 ;  /* 0x000000ffffb97224 */ /* 0x000fe200078e00c7 */
[----:B--2---:R-:W-:Y:S01]  /*d4a0*/  MOV R4, R201 ;  /* 0x000000c900047202 */ /* 0x004fe20000000f00 */
[----:B------:R1:W-:Y:S04]  /*d4b0*/  STL [R1+0x2dc], R200 ;  /* 0x0002dcc801007387 */ /* 0x0003e80000100800 */
[----:B------:R-:W2:Y:S04]  /*d4c0*/  LDL.LU.64 R190, [R1+0x420] ;  /* 0x0004200001be7983 */ /* 0x000ea80000300a00 */
[----:B------:R-:W3:Y:S04]  /*d4d0*/  LDL.LU.64 R198, [R1+0x398] ;  /* 0x0003980001c67983 */ /* 0x000ee80000300a00 */
[----:B------:R4:W-:Y:S04]  /*d4e0*/  STL [R1+0x2d8], R4 ;  /* 0x0002d80401007387 */ /* 0x0009e80000100800 */
[----:B-1----:R-:W2:Y:S04]  /*d4f0*/  LDL.LU.64 R200, [R1+0x328] ;  /* 0x0003280001c87983 */ /* 0x002ea80000300a00 */
[----:B------:R-:W-:Y:S01]  /*d500*/  STL [R1+0x2e4], R118 ;  /* 0x0002e47601007387 */ /* 0x000fe20000100800 */
[----:B----4-:R-:W-:-:S03]  /*d510*/  IMAD.MOV.U32 R4, RZ, RZ, R119 ;  /* 0x000000ffff047224 */ /* 0x010fc600078e0077 */
[----:B------:R-:W-:Y:S04]  /*d520*/  STL [R1+0x2ec], R146 ;  /* 0x0002ec9201007387 */ /* 0x000fe80000100800 */
[----:B------:R1:W-:Y:S02]  /*d530*/  STL [R1+0x2e0], R4 ;  /* 0x0002e00401007387 */ /* 0x0003e40000100800 */
[----:B-1----:R-:W-:-:S05]  /*d540*/  IMAD.MOV.U32 R4, RZ, RZ, R147 ;  /* 0x000000ffff047224 */ /* 0x002fca00078e0093 */
[----:B------:R1:W-:Y:S04]  /*d550*/  STL [R1+0x2e8], R4 ;  /* 0x0002e80401007387 */ /* 0x0003e80000100800 */
[----:B------:R-:W-:Y:S01]  /*d560*/  STL [R1+0x2f4], R126 ;  /* 0x0002f47e01007387 */ /* 0x000fe20000100800 */
        /* <DEDUP_REMOVED lines=14> */
[----:B------:R3:W-:Y:S01]  /*d650*/  STL [R1+0x31c], R196 ;  /* 0x00031cc401007387 */ /* 0x0007e20000100800 */
[----:B-1----:R-:W-:-:S05]  /*d660*/  IMAD.MOV.U32 R4, RZ, RZ, R197 ;  /* 0x000000ffff047224 */ /* 0x002fca00078e00c5 */
[----:B------:R1:W-:Y:S01]  /*d670*/  STL [R1+0x318], R4 ;  /* 0x0003180401007387 */ /* 0x0003e20000100800 */
[----:B---3--:R-:W-:Y:S02]  /*d680*/  IMAD.MOV.U32 R196, RZ, RZ, R198 ;  /* 0x000000ffffc47224 */ /* 0x008fe400078e00c6 */
[----:B------:R-:W-:Y:S01]  /*d690*/  IMAD.MOV.U32 R197, RZ, RZ, R199 ;  /* 0x000000ffffc57224 */ /* 0x000fe200078e00c7 */
[----:B--2---:R2:W-:Y:S04]  /*d6a0*/  STL [R1+0x324], R200 ;  /* 0x000324c801007387 */ /* 0x0045e80000100800 */
[----:B------:R-:W3:Y:S01]  /*d6b0*/  LDL.LU.64 R198, [R1+0x438] ;  /* 0x0004380001c67983 */ /* 0x000ee20000300a00 */
[----:B-1----:R-:W-:-:S03]  /*d6c0*/  IMAD.MOV.U32 R4, RZ, RZ, R201 ;  /* 0x000000ffff047224 */ /* 0x002fc600078e00c9 */
[----:B--2---:R-:W2:Y:S01]  /*d6d0*/  LDL.64 R200, [R1+0x3a8] ;  /* 0x0003a80001c87983 */ /* 0x004ea20000100a00 */
[----:B------:R-:W-:Y:S01]  /*d6e0*/  UMOV UR17, 0x1 ;  /* 0x0000000100117882 */ /* 0x000fe20000000000 */
[----:B------:R-:W-:Y:S01]  /*d6f0*/  UMOV UR18, 0x2 ;  /* 0x0000000200127882 */ /* 0x000fe20000000000 */
[----:B------:R-:W-:Y:S01]  /*d700*/  UMOV UR5, URZ ;  /* 0x000000ff00057c82 */ /* 0x000fe20008000000 */
[----:B------:R1:W-:Y:S01]  /*d710*/  STL [R1+0x320], R4 ;  /* 0x0003200401007387 */ /* 0x0003e20000100800 */
[----:B------:R-:W-:Y:S01]  /*d720*/  UMOV UR6, URZ ;  /* 0x000000ff00067c82 */ /* 0x000fe20008000000 */
[----:B------:R-:W-:Y:S02]  /*d730*/  UMOV UR9, URZ ;  /* 0x000000ff00097c82 */ /* 0x000fe40008000000 */
[----:B------:R-:W-:Y:S04]  /*d740*/  STL [R1+0x32c], R170 ;  /* 0x00032caa01007387 */ /* 0x000fe80000100800 */
        /* <DEDUP_REMOVED lines=19> */
[----:B-1----:R-:W-:-:S05]  /*d880*/  MOV R4, R195 ;  /* 0x000000c300047202 */ /* 0x002fca0000000f00 */
        /* <DEDUP_REMOVED lines=18> */
[----:B------:R1:W-:Y:S02]  /*d9b0*/  STL [R1+0x388], R4 ;  /* 0x0003880401007387 */ /* 0x0003e40000100800 */
[----:B-1----:R-:W-:Y:S02]  /*d9c0*/  IMAD.MOV.U32 R4, RZ, RZ, R197 ;  /* 0x000000ffff047224 */ /* 0x002fe400078e00c5 */
[----:B---3--:R-:W-:Y:S04]  /*d9d0*/  STL [R1+0x39c], R198 ;  /* 0x00039cc601007387 */ /* 0x008fe80000100800 */
[----:B------:R1:W-:Y:S04]  /*d9e0*/  STL [R1+0x390], R4 ;  /* 0x0003900401007387 */ /* 0x0003e80000100800 */
[----:B--2---:R-:W-:Y:S01]  /*d9f0*/  STL [R1+0x3a4], R200 ;  /* 0x0003a4c801007387 */ /* 0x004fe20000100800 */
[----:B------:R-:W-:-:S02]  /*da00*/  IMAD.MOV.U32 R5, RZ, RZ, R201 ;  /* 0x000000ffff057224 */ /* 0x000fc400078e00c9 */
[----:B-1----:R-:W-:-:S05]  /*da10*/  IMAD.MOV.U32 R4, RZ, RZ, R199 ;  /* 0x000000ffff047224 */ /* 0x002fca00078e00c7 */
[----:B------:R1:W-:Y:S04]  /*da20*/  STL [R1+0x398], R4 ;  /* 0x0003980401007387 */ /* 0x0003e80000100800 */
[----:B------:R2:W-:Y:S01]  /*da30*/  STL [R1+0x3a0], R5 ;  /* 0x0003a00501007387 */ /* 0x0005e20000100800 */
[----:B-1----:R-:W-:Y:S01]  /*da40*/  SHF.R.S32.HI R4, RZ, 0x6, R90 ;  /* 0x00000006ff047819 */ /* 0x002fe2000001145a */
[----:B------:R-:W-:-:S03]  /*da50*/  IMAD.MOV.U32 R90, RZ, RZ, RZ ;  /* 0x000000ffff5a7224 */ /* 0x000fc600078e00ff */
[C---:B--2---:R-:W-:Y:S01]  /*da60*/  VIMNMX R5, PT, PT, R4.reuse, 0x2, !PT ;  /* 0x0000000204057848 */ /* 0x044fe20007fe0100 */
[----:B------:R-:W-:Y:S02]  /*da70*/  VIADD R6, R4, 0xfffffffd ;  /* 0xfffffffd04067836 */ /* 0x000fe40000000000 */
[----:B------:R-:W-:Y:S02]  /*da80*/  IMAD.MOV.U32 R4, RZ, RZ, RZ ;  /* 0x000000ffff047224 */ /* 0x000fe400078e00ff */
[----:B------:R-:W-:-:S05]  /*da90*/  VIADD R5, R5, 0xfffffffe ;  /* 0xfffffffe05057836 */ /* 0x000fca0000000000 */
[----:B------:R1:W-:Y:S02]  /*daa0*/  STL [R1+0x3a8], R5 ;  /* 0x0003a80501007387 */ /* 0x0003e40000100800 */
.L_x_11:
[----:B------:R-:W-:Y:S01]  /*dab0*/  IMAD.U32 R4, R4, -0x80000000, RZ ;  /* 0x8000000004047824 */ /* 0x000fe200078e00ff */
[----:B------:R-:W-:-:S03]  /*dac0*/  UIADD3 UR6, UPT, UPT, UR6, 0x1, URZ ;  /* 0x0000000106067890 */ /* 0x000fc6000fffe0ff */
[----:B------:R-:W2:Y:S01]  /*dad0*/  SYNCS.PHASECHK.TRANS64.TRYWAIT P2, [UR8], R4 ;  /* 0x00000004ff0075a7 */ /* 0x000ea20008041108 */
[----:B------:R-:W-:-:S04]  /*dae0*/  UISETP.GT.AND UP1, UPT, UR6, 0x1, UPT ;  /* 0x000000010600788c */ /* 0x000fc8000bf24270 */
[----:B------:R-:W-:-:S04]  /*daf0*/  USEL UR6, UR6, URZ, !UP1 ;  /* 0x000000ff06067287 */ /* 0x000fc8000c800000 */
[----:B------:R-:W-:Y:S01]  /*db00*/  ULEA UR19, UR6, UR7, 0x11 ;  /* 0x0000000706137291 */ /* 0x000fe2000f8e88ff */
[----:B--2---:R-:W-:Y:S11]  /*db10*/  @!P2 BRA `(.L_x_9) ;  /* 0x0000009c00cca947 */ /* 0x004ff60003800000 */
.L_x_17:
[----:B------:R-:W-:-:S04]  /*db20*/  DEPBAR.LE SB0, 0x2 ;  /* 0x000080800000791a */ /* 0x000fc80000000000 */
[----:B------:R-:W-:Y:S01]  /*db30*/  BAR.SYNC.DEFER_BLOCKING 0x0 ;  /* 0x0000000000007b1d */ /* 0x000fe20000010000 */
[----:B------:R-:W-:Y:S02]  /*db40*/  UIADD3 UR5, UPT, UPT, UR5, 0x1, URZ ;  /* 0x0000000105057890 */ /* 0x000fe4000fffe0ff */
[----:B------:R-:W-:Y:S02]  /*db50*/  ULEA UR8, UR17, UR7, 0x3 ;  /* 0x0000000711087291 */ /* 0x000fe4000f8e18ff */
[----:B------:R-:W-:Y:S02]  /*db60*/  UISETP.GT.AND UP1, UPT, UR5, 0x2, UPT ;  /* 0x000000020500788c */ /* 0x000fe4000bf24270 */
[----:B------:R-:W-:Y:S02]  /*db70*/  UIADD3 UR8, UPT, UPT, UR8, 0x4c000, URZ ;  /* 0x0004c00008087890 */ /* 0x000fe4000fffe0ff */
[----:B------:R-:W-:Y:S01]  /*db80*/  USEL UR5, UR5, URZ, !UP1 ;  /* 0x000000ff05057287 */ /* 0x000fe2000c800000 */
[----:B------:R-:W-:Y:S01]  /*db90*/  UMOV UR4, UR9 ;  /* 0x0000000900047c82 */ /* 0x000fe20008000000 */
[----:B-1----:R-:W1:Y:S04]  /*dba0*/  LDSM.16.M88.4 R4, [R0+UR19] ;  /* 0x000000130004783b */ /* 0x002e680008000200 */
[----:B------:R-:W2:Y:S04]  /*dbb0*/  LDSM.16.M88.4 R8, [R0+UR19+0x1000] ;  /* 0x001000130008783b */ /* 0x000ea80008000200 */
[----:B------:R-:W3:Y:S04]  /*dbc0*/  LDSM.16.M88.4 R204, [R0+UR19+0x2000] ;  /* 0x0020001300cc783b */ /* 0x000ee80008000200 */
[----:B------:R-:W4:Y:S04]  /*dbd0*/  LDSM.16.M88.4 R12, [R0+UR19+0x3000] ;  /* 0x00300013000c783b */ /* 0x000f280008000200 */
[----:B------:R-:W5:Y:S04]  /*dbe0*/  LDSM.16.M88.4 R200, [R0+UR19+0x4000] ;  /* 0x0040001300c8783b */ /* 0x000f680008000200 */
[----:B------:R-:W5:Y:S04]  /*dbf0*/  LDSM.16.M88.4 R192, [R0+UR19+0x5000] ;  /* 0x0050001300c0783b */ /* 0x000f680008000200 */
[----:B------:R-:W5:Y:S04]  /*dc00*/  LDSM.16.M88.4 R196, [R0+UR19+0x6000] ;  /* 0x0060001300c4783b */ /* 0x000f680008000200 */
[----:B------:R-:W5:Y:S04]  /*dc10*/  LDSM.16.M88.4 R184, [R0+UR19+0x7000] ;  /* 0x0070001300b8783b */ /* 0x000f680008000200 */
[----:B------:R-:W5:Y:S04]  /*dc20*/  LDSM.16.M88.4 R188, [R0+UR19+0x8000] ;  /* 0x0080001300bc783b */ /* 0x000f680008000200 */
[----:B------:R-:W5:Y:S04]  /*dc30*/  LDSM.16.M88.4 R176, [R0+UR19+0x9000] ;  /* 0x0090001300b0783b */ /* 0x000f680008000200 */
[----:B------:R-:W5:Y:S01]  /*dc40*/  LDSM.16.M88.4 R180, [R0+UR19+0xa000] ;  /* 0x00a0001300b4783b */ /* 0x000f620008000200 */
[----:B-1----:R-:W-:-:S02]  /*dc50*/  IMAD.MOV.U32 R16, RZ, RZ, R4 ;  /* 0x000000ffff107224 */ /* 0x002fc400078e0004 */
[----:B------:R-:W-:Y:S01]  /*dc60*/  IMAD.MOV.U32 R17, RZ, RZ, R6 ;  /* 0x000000ffff117224 */ /* 0x000fe200078e0006 */
[----:B------:R-:W1:Y:S01]  /*dc70*/  LDSM.16.M88.4 R168, [R0+UR19+0xb000] ;  /* 0x00b0001300a8783b */ /* 0x000e620008000200 */
[----:B--2---:R-:W-:Y:S01]  /*dc80*/  IMAD.MOV.U32 R18, RZ, RZ, R8 ;  /* 0x000000ffff127224 */ /* 0x004fe200078e0008 */
[----:B------:R-:W-:Y:S01]  /*dc90*/  MOV R19, R10 ;  /* 0x0000000a00137202 */ /* 0x000fe20000000f00 */
[----:B------:R-:W-:Y:S01]  /*dca0*/  IMAD.MOV.U32 R4, RZ, RZ, R5 ;  /* 0x000000ffff047224 */ /* 0x000fe200078e0005 */
[----:B------:R-:W2:Y:S01]  /*dcb0*/  LDSM.16.M88.4 R172, [R0+UR19+0xc000] ;  /* 0x00c0001300ac783b */ /* 0x000ea20008000200 */
[----:B---3--:R-:W-:Y:S02]  /*dcc0*/  IMAD.MOV.U32 R20, RZ, RZ, R204 ;  /* 0x000000ffff147224 */ /* 0x008fe400078e00cc */
[----:B------:R-:W-:Y:S01]  /*dcd0*/  IMAD.MOV.U32 R21, RZ, RZ, R206 ;  /* 0x000000ffff157224 */ /* 0x000fe200078e00ce */
[----:B------:R-:W3:Y:S01]  /*dce0*/  LDSM.16.M88.4 R160, [R0+UR19+0xd000] ;  /* 0x00d0001300a0783b */ /* 0x000ee20008000200 */
[----:B----4-:R-:W-:-:S02]  /*dcf0*/  IMAD.MOV.U32 R22, RZ, RZ, R12 ;  /* 0x000000ffff167224 */ /* 0x010fc400078e000c */
[----:B------:R-:W-:Y:S01]  /*dd00*/  IMAD.MOV.U32 R23, RZ, RZ, R14 ;  /* 0x000000ffff177224 */ /* 0x000fe200078e000e */
[----:B------:R-:W4:Y:S01]  /*dd10*/  LDSM.16.M88.4 R164, [R0+UR19+0xe000] ;  /* 0x00e0001300a4783b */ /* 0x000f220008000200 */
[----:B-----5:R-:W-:Y:S02]  /*dd20*/  IMAD.MOV.U32 R24, RZ, RZ, R200 ;  /* 0x000000ffff187224 */ /* 0x020fe400078e00c8 */
[----:B------:R-:W-:Y:S01]  /*dd30*/  IMAD.MOV.U32 R25, RZ, RZ, R202 ;  /* 0x000000ffff197224 */ /* 0x000fe200078e00ca */
[----:B------:R-:W5:Y:S01]  /*dd40*/  LDSM.16.M88.4 R152, [R0+UR19+0xf000] ;  /* 0x00f000130098783b */ /* 0x000f620008000200 */
[----:B------:R-:W-:Y:S02]  /*dd50*/  IMAD.MOV.U32 R26, RZ, RZ, R192 ;  /* 0x000000ffff1a7224 */ /* 0x000fe400078e00c0 */
[----:B------:R-:W-:Y:S01]  /*dd60*/  IMAD.MOV.U32 R27, RZ, RZ, R194 ;  /* 0x000000ffff1b7224 */ /* 0x000fe200078e00c2 */
[----:B------:R-:W5:Y:S01]  /*dd70*/  LDSM.16.M88.4 R156, [R0+UR19+0x10000] ;  /* 0x01000013009c783b */ /* 0x000f620008000200 */
[----:B------:R-:W-:-:S02]  /*dd80*/  IMAD.MOV.U32 R28, RZ, RZ, R196 ;  /* 0x000000ffff1c7224 */ /* 0x000fc400078e00c4 */
[----:B------:R-:W-:Y:S01]  /*dd90*/  IMAD.MOV.U32 R29, RZ, RZ, R198 ;  /* 0x000000ffff1d7224 */ /* 0x000fe200078e00c6 */
[----:B------:R-:W5:Y:S01]  /*dda0*/  LDSM.16.M88.4 R144, [R0+UR19+0x11000] ;  /* 0x011000130090783b */ /* 0x000f620008000200 */
[----:B------:R-:W-:Y:S02]  /*ddb0*/  IMAD.MOV.U32 R30, RZ, RZ, R184 ;  /* 0x000000ffff1e7224 */ /* 0x000fe400078e00b8 */
        /* <DEDUP_REMOVED lines=8> */
[----:B------:R-:W-:Y:S01]  /*de40*/  IMAD.MOV.U32 R36, RZ, RZ, R180 ;  /* 0x000000ffff247224 */ /* 0x000fe200078e00b4 */
[----:B------:R-:W-:Y:S01]  /*de50*/  MOV R37, R182 ;  /* 0x000000b600257202 */ /* 0x000fe20000000f00 */
[----:B------:R-:W-:Y:S01]  /*de60*/  IMAD.MOV.U32 R5, RZ, RZ, R7 ;  /* 0x000000ffff057224 */ /* 0x000fe200078e0007 */
[----:B------:R-:W5:Y:S01]  /*de70*/  LDSM.16.M88.4 R128, [R0+UR19+0x15000] ;  /* 0x015000130080783b */ /* 0x000f620008000200 */
[----:B-1----:R-:W-:Y:S02]  /*de80*/  IMAD.MOV.U32 R38, RZ, RZ, R168 ;  /* 0x000000ffff267224 */ /* 0x002fe400078e00a8 */
[----:B------:R-:W-:Y:S01]  /*de90*/  IMAD.MOV.U32 R39, RZ, RZ, R170 ;  /* 0x000000ffff277224 */ /* 0x000fe200078e00aa */
[----:B------:R-:W1:Y:S01]  /*dea0*/  LDSM.16.M88.4 R132, [R0+UR19+0x16000] ;  /* 0x016000130084783b */ /* 0x000e620008000200 */
[----:B--2---:R-:W-:-:S02]  /*deb0*/  IMAD.MOV.U32 R40, RZ, RZ, R172 ;  /* 0x000000ffff287224 */ /* 0x004fc400078e00ac */
[----:B------:R-:W-:Y:S01]  /*dec0*/  IMAD.MOV.U32 R41, RZ, RZ, R174 ;  /* 0x000000ffff297224 */ /* 0x000fe200078e00ae */
[----:B------:R-:W2:Y:S01]  /*ded0*/  LDSM.16.M88.4 R120, [R0+UR19+0x17000] ;  /* 0x017000130078783b */ /* 0x000ea20008000200 */
[----:B---3--:R-:W-:Y:S02]  /*dee0*/  IMAD.MOV.U32 R42, RZ, RZ, R160 ;  /* 0x000000ffff2a7224 */ /* 0x008fe400078e00a0 */
[----:B------:R-:W-:Y:S01]  /*def0*/  IMAD.MOV.U32 R43, RZ, RZ, R162 ;  /* 0x000000ffff2b7224 */ /* 0x000fe200078e00a2 */
[----:B------:R-:W3:Y:S01]  /*df00*/  LDSM.16.M88.4 R124, [R0+UR19+0x18000] ;  /* 0x01800013007c783b */ /* 0x000ee20008000200 */
[----:B----4-:R-:W-:Y:S02]  /*df10*/  IMAD.MOV.U32 R44, RZ, RZ, R164 ;  /* 0x000000ffff2c7224 */ /* 0x010fe400078e00a4 */
[----:B------:R-:W-:Y:S01]  /*df20*/  IMAD.MOV.U32 R45, RZ, RZ, R166 ;  /* 0x000000ffff2d7224 */ /* 0x000fe200078e00a6 */
[----:B------:R-:W4:Y:S01]  /*df30*/  LDSM.16.M88.4 R112, [R0+UR19+0x19000] ;  /* 0x019000130070783b */ /* 0x000f220008000200 */
[----:B-----5:R-:W-:-:S02]  /*df40*/  IMAD.MOV.U32 R46, RZ, RZ, R152 ;  /* 0x000000ffff2e7224 */ /* 0x020fc400078e0098 */
        /* <DEDUP_REMOVED lines=15> */
[----:B------:R-:W-:Y:S02]  /*e040*/  IMAD.MOV.U32 R56, RZ, RZ, R140 ;  /* 0x000000ffff387224 */ /* 0x000fe400078e008c */
[----:B------:R-:W-:Y:S01]  /*e050*/  IMAD.MOV.U32 R57, RZ, RZ, R142 ;  /* 0x000000ffff397224 */ /* 0x000fe200078e008e */
[----:B------:R-:W5:Y:S01]  /*e060*/  LDSM.16.M88.4 R92, [R0+UR19+0x1f000] ;  /* 0x01f00013005c783b */ /* 0x000f620008000200 */
[----:B------:R-:W-:-:S02]  /*e070*/  IMAD.MOV.U32 R58, RZ, RZ, R128 ;  /* 0x000000ffff3a7224 */ /* 0x000fc400078e0080 */
[----:B------:R-:W-:Y:S02]  /*e080*/  IMAD.MOV.U32 R59, RZ, RZ, R130 ;  /* 0x000000ffff3b7224 */ /* 0x000fe400078e0082 */
[----:B-1----:R-:W-:Y:S02]  /*e090*/  IMAD.MOV.U32 R60, RZ, RZ, R132 ;  /* 0x000000ffff3c7224 */ /* 0x002fe400078e0084 */
[----:B------:R-:W-:Y:S02]  /*e0a0*/  IMAD.MOV.U32 R61, RZ, RZ, R134 ;  /* 0x000000ffff3d7224 */ /* 0x000fe400078e0086 */
[----:B--2---:R-:W-:Y:S02]  /*e0b0*/  IMAD.MOV.U32 R62, RZ, RZ, R120 ;  /* 0x000000ffff3e7224 */ /* 0x004fe400078e0078 */
[----:B------:R-:W-:Y:S02]  /*e0c0*/  IMAD.MOV.U32 R63, RZ, RZ, R122 ;  /* 0x000000ffff3f7224 */ /* 0x000fe400078e007a */
[----:B---3--:R-:W-:-:S02]  /*e0d0*/  IMAD.MOV.U32 R64, RZ, RZ, R124 ;  /* 0x000000ffff407224 */ /* 0x008fc400078e007c */
[----:B------:R-:W-:Y:S02]  /*e0e0*/  IMAD.MOV.U32 R65, RZ, RZ, R126 ;  /* 0x000000ffff417224 */ /* 0x000fe400078e007e */
[----:B----4-:R-:W-:Y:S02]  /*e0f0*/  IMAD.MOV.U32 R66, RZ, RZ, R112 ;  /* 0x000000ffff427224 */ /* 0x010fe400078e0070 */
[----:B------:R-:W-:Y:S02]  /*e100*/  IMAD.MOV.U32 R67, RZ, RZ, R114 ;  /* 0x000000ffff437224 */ /* 0x000fe400078e0072 */
[----:B-----5:R-:W-:Y:S02]  /*e110*/  IMAD.MOV.U32 R68, RZ, RZ, R116 ;  /* 0x000000ffff447224 */ /* 0x020fe400078e0074 */
[----:B------:R-:W-:Y:S02]  /*e120*/  IMAD.MOV.U32 R69, RZ, RZ, R118 ;  /* 0x000000ffff457224 */ /* 0x000fe400078e0076 */
[----:B------:R-:W-:-:S02]  /*e130*/  IMAD.MOV.U32 R70, RZ, RZ, R104 ;  /* 0x000000ffff467224 */ /* 0x000fc400078e0068 */
        /* <DEDUP_REMOVED lines=11> */
[----:B------:R1:W-:Y:S01]  /*e1f0*/  STTM.x64 tmem[UR12], R16 ;  /* 0x00000010000079ed */ /* 0x0003e2000834000c */
[----:B------:R-:W-:Y:S01]  /*e200*/  IMAD.MOV.U32 R11, RZ, RZ, R15 ;  /* 0x000000ffff0b7224 */ /* 0x000fe200078e000f */
[----:B------:R-:W-:Y:S01]  /*e210*/  MOV R15, R195 ;  /* 0x000000c3000f7202 */ /* 0x000fe20000000f00 */
[----:B------:R-:W-:-:S02]  /*e220*/  IMAD.MOV.U32 R8, RZ, RZ, R205 ;  /* 0x000000ffff087224 */ /* 0x000fc400078e00cd */
[----:B------:R-:W-:Y:S02]  /*e230*/  IMAD.MOV.U32 R9, RZ, RZ, R207 ;  /* 0x000000ffff097224 */ /* 0x000fe400078e00cf */
[----:B------:R-:W-:Y:S02]  /*e240*/  IMAD.MOV.U32 R12, RZ, RZ, R201 ;  /* 0x000000ffff0c7224 */ /* 0x000fe400078e00c9 */
[----:B------:R-:W-:Y:S02]  /*e250*/  IMAD.MOV.U32 R13, RZ, RZ, R203 ;  /* 0x000000ffff0d7224 */ /* 0x000fe400078e00cb */
[----:B------:R-:W-:Y:S02]  /*e260*/  IMAD.MOV.U32 R14, RZ, RZ, R193 ;  /* 0x000000ffff0e7224 */ /* 0x000fe400078e00c1 */
[----:B-1----:R-:W-:Y:S01]  /*e270*/  IMAD.MOV.U32 R16, RZ, RZ, R197 ;  /* 0x000000ffff107224 */ /* 0x002fe200078e00c5 */
[----:B------:R-:W-:Y:S01]  /*e280*/  MOV R33, R167 ;  /* 0x000000a700217202 */ /* 0x000fe20000000f00 */
        /* <DEDUP_REMOVED lines=49> */
[----:B------:R-:W-:-:S04]  /*e5a0*/  IMAD.MOV.U32 R67, RZ, RZ, R95 ;  /* 0x000000ffff437224 */ /* 0x000fc800078e005f */
[----:B------:R1:W-:Y:S01]  /*e5b0*/  STTM.x64 tmem[UR12+0x80], R4 ;  /* 0x00008004000079ed */ /* 0x0003e2000834000c */
[----:B------:R-:W2:Y:S02]  /*e5c0*/  FENCE.VIEW.ASYNC.T ;  /* 0x00000000000073c6 */ /* 0x000ea40000000200 */
[----:B--2---:R-:W-:Y:S06]  /*e5d0*/  BAR.SYNC.DEFER_BLOCKING 0x0 ;  /* 0x0000000000007b1d */ /* 0x004fec0000010000 */
[----:B------:R-:W-:Y:S05]  /*e5e0*/  @P0 BRA `(.L_x_10) ;  /* 0x0000000800500947 */ /* 0x000fea0003800000 */
[----:B------:R-:W-:Y:S01]  /*e5f0*/  ULEA UR20, UR5, UR7, 0xe ;  /* 0x0000000705147291 */ /* 0x000fe2000f8e70ff */
[----:B-1----:R-:W-:Y:S01]  /*e600*/  MOV.SPILL R4, UR13 ;  /* 0x0000000d00047c02 */ /* 0x002fe20009000f00 */
[----:B------:R-:W-:Y:S01]  /*e610*/  UMOV UR21, URZ ;  /* 0x000000ff00157c82 */ /* 0x000fe20008000000 */
[----:B------:R-:W-:Y:S01]  /*e620*/  UIADD3 UR35, UPT, UPT, UR10, 0x108, URZ ;  /* 0x000001080a237890 */ /* 0x000fe2000fffe0ff */
[----:B------:R-:W-:Y:S01]  /*e630*/  MOV.SPILL R5, UR12 ;  /* 0x0000000c00057c02 */ /* 0x000fe20009000f00 */
[----:B------:R-:W-:Y:S02]  /*e640*/  UIADD3 UR20, UPT, UPT, UR20, 0x40000, URZ ;  /* 0x0004000014147890 */ /* 0x000fe4000fffe0ff */
[----:B------:R-:W-:Y:S02]  /*e650*/  UIADD3 UR37, UPT, UPT, UR10, 0x110, URZ ;  /* 0x000001100a257890 */ /* 0x000fe4000fffe0ff */
[----:B------:R-:W-:Y:S01]  /*e660*/  USHF.R.U32.HI UR20, URZ, 0x4, UR20 ;  /* 0x00000004ff147899 */ /* 0x000fe20008011614 */
[----:B------:R-:W-:Y:S01]  /*e670*/  UMOV UR40, 0x0 ;  /* 0x0000000000287882 */ /* 0x000fe20000000000 */
[----:B------:R-:W-:-:S02]  /*e680*/  UMOV UR41, 0x8100910 ;  /* 0x0810091000297882 */ /* 0x000fc40000000000 */
[----:B------:R-:W-:Y:S01]  /*e690*/  USGXT.U32 UR20, UR20, 0xe ;  /* 0x0000000e1414789a */ /* 0x000fe20008000000 */
[----:B------:R-:W-:Y:S01]  /*e6a0*/  UMOV UR42, 0x0 ;  /* 0x00000000002a7882 */ /* 0x000fe20000000000 */
[----:B------:R-:W-:Y:S02]  /*e6b0*/  UMOV UR43, 0x8100910 ;  /* 0x08100910002b7882 */ /* 0x000fe40000000000 */
[----:B------:R-:W-:Y:S01]  /*e6c0*/  UIADD3 UR30, UP1, UPT, UR20, 0x2, URZ ;  /* 0x00000002141e7890 */ /* 0x000fe2000ff3e0ff */
[----:B------:R-:W-:Y:S01]  /*e6d0*/  UMOV UR62, 0x0 ;  /* 0x00000000003e7882 */ /* 0x000fe20000000000 */
[----:B------:R-:W-:Y:S02]  /*e6e0*/  UMOV UR63, 0x8100910 ;  /* 0x08100910003f7882 */ /* 0x000fe40000000000 */
[----:B------:R-:W-:Y:S02]  /*e6f0*/  UIADD3.X UR31, UPT, UPT, UR21, 0x40004040, URZ, UP1, !UPT ;  /* 0x40004040151f7890 */ /* 0x000fe40008ffe4ff */
[----:B------:R-:W-:Y:S01]  /*e700*/  UIADD3 UR32, UP1, UPT, UR30, 0x2, URZ ;  /* 0x000000021e207890 */ /* 0x000fe2000ff3e0ff */
[----:B------:R-:W-:Y:S01]  /*e710*/  UMOV UR21, 0x40004040 ;  /* 0x4000404000157882 */ /* 0x000fe20000000000 */
[----:B------:R-:W-:Y:S01]  /*e720*/  UIADD3 UR36, UP2, UPT, UR30, 0x1fe, URZ ;  /* 0x000001fe1e247890 */ /* 0x000fe2000ff5e0ff */
[----:B------:R-:W-:Y:S01]  /*e730*/  UTCHMMA tmem[UR11], gdesc[UR20], tmem[UR10], tmem[UR40], idesc[UR41], UPT ;  /* 0x00ff28140b0079ea */ /* 0x000fe2000b80000a */
[----:B------:R-:W-:-:S02]  /*e740*/  UIADD3.X UR33, UPT, UPT, UR31, URZ, URZ, UP1, !UPT ;  /* 0x000000ff1f217290 */ /* 0x000fc40008ffe4ff */
[----:B------:R-:W-:Y:S02]  /*e750*/  UIADD3 UR34, UP1, UPT, UR30, 0x4, URZ ;  /* 0x000000041e227890 */ /* 0x000fe4000ff3e0ff */
[----:B------:R1:W-:Y:S01]  /*e760*/  UTCHMMA tmem[UR35], gdesc[UR30], tmem[UR10], tmem[UR42], idesc[UR43], UPT ;  /* 0x00ff2a1e230079ea */ /* 0x0003e2000b80000a */
[----:B------:R-:W-:Y:S02]  /*e770*/  UIADD3 UR77, UPT, UPT, UR10, 0x118, URZ ;  /* 0x000001180a4d7890 */ /* 0x000fe4000fffe0ff */
[----:B------:R-:W-:Y:S02]  /*e780*/  UIADD3 UR74, UPT, UPT, UR10, 0x120, URZ ;  /* 0x000001200a4a7890 */ /* 0x000fe4000fffe0ff */
[----:B------:R-:W-:Y:S02]  /*e790*/  UIADD3 UR9, UPT, UPT, UR10, 0x128, URZ ;  /* 0x000001280a097890 */ /* 0x000fe4000fffe0ff */
[----:B------:R2:W-:Y:S01]  /*e7a0*/  UTCHMMA tmem[UR37], gdesc[UR32], tmem[UR10], tmem[UR62], idesc[UR63], UPT ;  /* 0x00ff3e20250079ea */ /* 0x0005e2000b80000a */
[----:B------:R-:W-:-:S02]  /*e7b0*/  UIADD3 UR22, UPT, UPT, UR10, 0x130, URZ ;  /* 0x000001300a167890 */ /* 0x000fc4000fffe0ff */
[----:B------:R-:W-:Y:S02]  /*e7c0*/  UIADD3 UR23, UPT, UPT, UR10, 0x138, URZ ;  /* 0x000001380a177890 */ /* 0x000fe4000fffe0ff */
[----:B-1----:R-:W-:Y:S02]  /*e7d0*/  UIADD3.X UR35, UPT, UPT, UR31, URZ, URZ, UP1, !UPT ;  /* 0x000000ff1f237290 */ /* 0x002fe40008ffe4ff */
[----:B------:R-:W-:Y:S02]  /*e7e0*/  UIADD3 UR38, UP1, UPT, UR30, 0x200, URZ ;  /* 0x000002001e267890 */ /* 0x000fe4000ff3e0ff */
[----:B------:R-:W-:Y:S02]  /*e7f0*/  UIADD3 UR24, UPT, UPT, UR10, 0x40, URZ ;  /* 0x000000400a187890 */ /* 0x000fe4000fffe0ff */
[----:B--2---:R-:W-:Y:S02]  /*e800*/  UIADD3.X UR37, UPT, UPT, UR31, URZ, URZ, UP2, !UPT ;  /* 0x000000ff1f257290 */ /* 0x004fe400097fe4ff */
[----:B------:R-:W-:-:S02]  /*e810*/  UIADD3 UR40, UP2, UPT, UR30, 0x202, URZ ;  /* 0x000002021e287890 */ /* 0x000fc4000ff5e0ff */
[----:B------:R-:W-:Y:S02]  /*e820*/  UIADD3.X UR39, UPT, UPT, UR31, URZ, URZ, UP1, !UPT ;  /* 0x000000ff1f277290 */ /* 0x000fe40008ffe4ff */
[----:B------:R-:W-:Y:S02]  /*e830*/  UIADD3 UR42, UP1, UPT, UR30, 0x204, URZ ;  /* 0x000002041e2a7890 */ /* 0x000fe4000ff3e0ff */
[----:B------:R-:W-:Y:S02]  /*e840*/  UIADD3.X UR41, UPT, UPT, UR31, URZ, URZ, UP2, !UPT ;  /* 0x000000ff1f297290 */ /* 0x000fe400097fe4ff */
[----:B------:R-:W-:Y:S02]  /*e850*/  UIADD3.X UR43, UPT, UPT, UR31, URZ, URZ, UP1, !UPT ;  /* 0x000000ff1f2b7290 */ /* 0x000fe40008ffe4ff */
[----:B------:R-:W-:Y:S02]  /*e860*/  UIADD3 UR25, UPT, UPT, UR10, 0x140, URZ ;  /* 0x000001400a197890 */ /* 0x000fe4000fffe0ff */
[----:B------:R-:W-:-:S02]  /*e870*/  UIADD3 UR26, UPT, UPT, UR10, 0x40, URZ ;  /* 0x000000400a1a7890 */ /* 0x000fc4000fffe0ff */
        /* <DEDUP_REMOVED lines=38> */
[----:B-1----:R-:W-:Y:S01]  /*eae0*/  UIADD3 UR60, UPT, UPT, UR10, 0x80, URZ ;  /* 0x000000800a3c7890 */ /* 0x002fe2000fffe0ff */
[----:B------:R1:W-:Y:S01]  /*eaf0*/  UTCHMMA tmem[UR65], gdesc[UR32], tmem[UR64], tmem[UR54], idesc[UR55], UPT ;  /* 0x00ff3620410079ea */ /* 0x0003e2000b800040 */
[----:B--2---:R-:W-:Y:S01]  /*eb00*/  UIADD3 UR58, UPT, UPT, UR10, 0x188, URZ ;  /* 0x000001880a3a7890 */ /* 0x004fe2000fffe0ff */
[----:B------:R-:W-:Y:S01]  /*eb10*/  UMOV UR56, 0x0 ;  /* 0x0000000000387882 */ /* 0x000fe20000000000 */
[----:B------:R-:W-:Y:S01]  /*eb20*/  UMOV UR57, 0x8100910 ;  /* 0x0810091000397882 */ /* 0x000fe20000000000 */
[----:B---3--:R-:W-:Y:S01]  /*eb30*/  UIADD3 UR9, UPT, UPT, UR10, 0x80, URZ ;  /* 0x000000800a097890 */ /* 0x008fe2000fffe0ff */
[----:B------:R2:W-:Y:S01]  /*eb40*/  UTCHMMA tmem[UR67], gdesc[UR34], tmem[UR66], tmem[UR56], idesc[UR57], UPT ;  /* 0x00ff3822430079ea */ /* 0x0005e2000b800042 */
[----:B------:R-:W-:Y:S01]  /*eb50*/  UIADD3 UR44, UPT, UPT, UR10, 0x190, URZ ;  /* 0x000001900a2c7890 */ /* 0x000fe2000fffe0ff */
[----:B------:R-:W-:Y:S01]  /*eb60*/  UMOV UR12, 0x0 ;  /* 0x00000000000c7882 */ /* 0x000fe20000000000 */
[----:B------:R-:W-:Y:S01]  /*eb70*/  UMOV UR13, 0x8100910 ;  /* 0x08100910000d7882 */ /* 0x000fe20000000000 */
[----:B----4-:R-:W-:Y:S01]  /*eb80*/  UIADD3 UR22, UPT, UPT, UR10, 0x80, URZ ;  /* 0x000000800a167890 */ /* 0x010fe2000fffe0ff */
[----:B------:R3:W-:Y:S01]  /*eb90*/  UTCHMMA tmem[UR69], gdesc[UR36], tmem[UR68], tmem[UR12], idesc[UR13], UPT ;  /* 0x00ff0c24450079ea */ /* 0x0007e2000b800044 */
[----:B------:R-:W-:Y:S01]  /*eba0*/  UIADD3 UR45, UPT, UPT, UR10, 0x198, URZ ;  /* 0x000001980a2d7890 */ /* 0x000fe2000fffe0ff */
[----:B------:R4:W-:Y:S01]  /*ebb0*/  UTCHMMA tmem[UR71], gdesc[UR38], tmem[UR70], tmem[UR46], idesc[UR47], UPT ;  /* 0x00ff2e26470079ea */ /* 0x0009e2000b800046 */
[----:B-----5:R-:W-:Y:S01]  /*ebc0*/  UIADD3 UR23, UPT, UPT, UR10, 0x80, URZ ;  /* 0x000000800a177890 */ /* 0x020fe2000fffe0ff */
[----:B------:R5:W-:Y:S01]  /*ebd0*/  UTCHMMA tmem[UR73], gdesc[UR40], tmem[UR72], tmem[UR46], idesc[UR47], UPT ;  /* 0x00ff2e28490079ea */ /* 0x000be2000b800048 */
[----:B------:R-:W-:Y:S01]  /*ebe0*/  UIADD3 UR48, UPT, UPT, UR10, 0x1a0, URZ ;  /* 0x000001a00a307890 */ /* 0x000fe2000fffe0ff */
[----:B------:R-:W-:Y:S01]  /*ebf0*/  UTCHMMA tmem[UR76], gdesc[UR42], tmem[UR75], tmem[UR46], idesc[UR47], UPT ;  /* 0x00ff2e2a4c0079ea */ /* 0x000fe2000b80004b */
[----:B------:R-:W-:Y:S01]  /*ec00*/  UIADD3 UR49, UPT, UPT, UR10, 0x80, URZ ;  /* 0x000000800a317890 */ /* 0x000fe2000fffe0ff */
[----:B------:R2:W-:Y:S01]  /*ec10*/  UTCHMMA tmem[UR63], gdesc[UR20], tmem[UR62], tmem[UR50], idesc[UR51], UPT ;  /* 0x00ff32143f0079ea */ /* 0x0005e2000b80003e */
[----:B------:R-:W-:Y:S01]  /*ec20*/  UIADD3 UR59, UPT, UPT, UR10, 0x1a8, URZ ;  /* 0x000001a80a3b7890 */ /* 0x000fe2000fffe0ff */
[----:B------:R-:W-:Y:S01]  /*ec30*/  UTCHMMA tmem[UR58], gdesc[UR30], tmem[UR60], tmem[UR52], idesc[UR53], UPT ;  /* 0x00ff341e3a0079ea */ /* 0x000fe2000b80003c */
[----:B------:R-:W-:Y:S01]  /*ec40*/  UIADD3 UR61, UPT, UPT, UR10, 0x80, URZ ;  /* 0x000000800a3d7890 */ /* 0x000fe2000fffe0ff */
[----:B------:R3:W-:Y:S01]  /*ec50*/  UTCHMMA tmem[UR44], gdesc[UR32], tmem[UR9], tmem[UR54], idesc[UR55], UPT ;  /* 0x00ff36202c0079ea */ /* 0x0007e2000b800009 */
[----:B------:R-:W-:Y:S01]  /*ec60*/  UIADD3 UR74, UPT, UPT, UR10, 0x1b0, URZ ;  /* 0x000001b00a4a7890 */ /* 0x000fe2000fffe0ff */
[----:B------:R4:W-:Y:S01]  /*ec70*/  UTCHMMA tmem[UR45], gdesc[UR34], tmem[UR22], tmem[UR56], idesc[UR57], UPT ;  /* 0x00ff38222d0079ea */ /* 0x0009e2000b800016 */
[----:B-1----:R-:W-:-:S02]  /*ec80*/  UIADD3 UR65, UPT, UPT, UR10, 0x80, URZ ;  /* 0x000000800a417890 */ /* 0x002fc4000fffe0ff */
[----:B------:R-:W-:Y:S02]  /*ec90*/  UIADD3 UR64, UPT, UPT, UR10, 0x1b8, URZ ;  /* 0x000001b80a407890 */ /* 0x000fe4000fffe0ff */
[----:B--2---:R-:W-:Y:S02]  /*eca0*/  UIADD3 UR67, UPT, UPT, UR10, 0xc0, URZ ;  /* 0x000000c00a437890 */ /* 0x004fe4000fffe0ff */
[----:B------:R-:W-:Y:S02]  /*ecb0*/  UIADD3 UR66, UPT, UPT, UR10, 0x1c0, URZ ;  /* 0x000001c00a427890 */ /* 0x000fe4000fffe0ff */
[----:B---3--:R-:W-:Y:S02]  /*ecc0*/  UIADD3 UR68, UPT, UPT, UR10, 0xc0, URZ ;  /* 0x000000c00a447890 */ /* 0x008fe4000fffe0ff */
[----:B------:R-:W-:Y:S02]  /*ecd0*/  UIADD3 UR69, UPT, UPT, UR10, 0x1c8, URZ ;  /* 0x000001c80a457890 */ /* 0x000fe4000fffe0ff */
[----:B----4-:R-:W-:-:S02]  /*ece0*/  UIADD3 UR71, UPT, UPT, UR10, 0xc0, URZ ;  /* 0x000000c00a477890 */ /* 0x010fc4000fffe0ff */
[----:B------:R-:W-:Y:S02]  /*ecf0*/  UIADD3 UR70, UPT, UPT, UR10, 0x1d0, URZ ;  /* 0x000001d00a467890 */ /* 0x000fe4000fffe0ff */
[----:B-----5:R-:W-:Y:S02]  /*ed00*/  UIADD3 UR73, UPT, UPT, UR10, 0xc0, URZ ;  /* 0x000000c00a497890 */ /* 0x020fe4000fffe0ff */
[----:B------:R-:W-:Y:S01]  /*ed10*/  UIADD3 UR72, UPT, UPT, UR10, 0x1d8, URZ ;  /* 0x000001d80a487890 */ /* 0x000fe2000fffe0ff */
[----:B------:R-:W-:Y:S01]  /*ed20*/  UMOV UR62, 0x0 ;  /* 0x00000000003e7882 */ /* 0x000fe20000000000 */
[----:B------:R-:W-:Y:S01]  /*ed30*/  UMOV UR63, 0x8100910 ;  /* 0x08100910003f7882 */ /* 0x000fe20000000000 */
[----:B------:R-:W-:Y:S01]  /*ed40*/  UIADD3 UR76, UPT, UPT, UR10, 0xc0, URZ ;  /* 0x000000c00a4c7890 */ /* 0x000fe2000fffe0ff */
[----:B------:R1:W-:Y:S01]  /*ed50*/  UTCHMMA tmem[UR48], gdesc[UR36], tmem[UR23], tmem[UR62], idesc[UR63], UPT ;  /* 0x00ff3e24300079ea */ /* 0x0003e2000b800017 */
[----:B------:R-:W-:Y:S01]  /*ed60*/  UIADD3 UR75, UPT, UPT, UR10, 0x1e0, URZ ;  /* 0x000001e00a4b7890 */ /* 0x000fe2000fffe0ff */
[----:B------:R-:W-:Y:S01]  /*ed70*/  UMOV UR44, 0x0 ;  /* 0x00000000002c7882 */ /* 0x000fe20000000000 */
[----:B------:R-:W-:Y:S01]  /*ed80*/  UMOV UR45, 0x8100910 ;  /* 0x08100910002d7882 */ /* 0x000fe20000000000 */
[----:B------:R-:W-:Y:S01]  /*ed90*/  UIADD3 UR22, UPT, UPT, UR10, 0xc0, URZ ;  /* 0x000000c00a167890 */ /* 0x000fe2000fffe0ff */
[----:B------:R-:W-:Y:S01]  /*eda0*/  UTCHMMA tmem[UR59], gdesc[UR38], tmem[UR49], tmem[UR44], idesc[UR45], UPT ;  /* 0x00ff2c263b0079ea */ /* 0x000fe2000b800031 */
[----:B------:R-:W-:Y:S01]  /*edb0*/  UIADD3 UR77, UPT, UPT, UR10, 0x1e8, URZ ;  /* 0x000001e80a4d7890 */ /* 0x000fe2000fffe0ff */
[----:B------:R2:W-:Y:S01]  /*edc0*/  UTCHMMA tmem[UR74], gdesc[UR40], tmem[UR61], tmem[UR12], idesc[UR13], UPT ;  /* 0x00ff0c284a0079ea */ /* 0x0005e2000b80003d */
[----:B------:R-:W-:Y:S01]  /*edd0*/  UMOV UR24, 0x0 ;  /* 0x0000000000187882 */ /* 0x000fe20000000000 */
[----:B------:R-:W-:Y:S01]  /*ede0*/  UMOV UR25, 0x8100910 ;  /* 0x0810091000197882 */ /* 0x000fe20000000000 */
[----:B------:R-:W-:Y:S01]  /*edf0*/  UIADD3 UR60, UPT, UPT, UR10, 0xc0, URZ ;  /* 0x000000c00a3c7890 */ /* 0x000fe2000fffe0ff */
[----:B------:R3:W-:Y:S01]  /*ee00*/  UTCHMMA tmem[UR64], gdesc[UR42], tmem[UR65], tmem[UR24], idesc[UR25], UPT ;  /* 0x00ff182a400079ea */ /* 0x0007e2000b800041 */
[----:B------:R-:W-:Y:S01]  /*ee10*/  UIADD3 UR58, UPT, UPT, UR10, 0x1f0, URZ ;  /* 0x000001f00a3a7890 */ /* 0x000fe2000fffe0ff */
[----:B------:R-:W-:Y:S01]  /*ee20*/  UMOV UR26, 0x0 ;  /* 0x00000000001a7882 */ /* 0x000fe20000000000 */
[----:B------:R-:W-:Y:S01]  /*ee30*/  UMOV UR27, 0x8100910 ;  /* 0x08100910001b7882 */ /* 0x000fe20000000000 */
[----:B-1----:R-:W-:Y:S01]  /*ee40*/  UIADD3 UR23, UPT, UPT, UR10, 0xc0, URZ ;  /* 0x000000c00a177890 */ /* 0x002fe2000fffe0ff */
[----:B------:R3:W-:Y:S01]  /*ee50*/  UTCHMMA tmem[UR66], gdesc[UR20], tmem[UR67], tmem[UR26], idesc[UR27], UPT ;  /* 0x00ff1a14420079ea */ /* 0x0007e2000b800043 */
[----:B------:R-:W-:Y:S01]  /*ee60*/  UIADD3 UR48, UPT, UPT, UR10, 0x1f8, URZ ;  /* 0x000001f80a307890 */ /* 0x000fe2000fffe0ff */
[----:B------:R3:W-:Y:S01]  /*ee70*/  UTCHMMA tmem[UR69], gdesc[UR30], tmem[UR68], tmem[UR46], idesc[UR47], UPT ;  /* 0x00ff2e1e450079ea */ /* 0x0007e2000b800044 */
[----:B------:R3:W-:Y:S01]  /*ee80*/  UTCHMMA tmem[UR70], gdesc[UR32], tmem[UR71], tmem[UR50], idesc[UR51], UPT ;  /* 0x00ff3220460079ea */ /* 0x0007e2000b800047 */
[----:B------:R3:W-:Y:S01]  /*ee90*/  UTCHMMA tmem[UR72], gdesc[UR34], tmem[UR73], tmem[UR52], idesc[UR53], UPT ;  /* 0x00ff3422480079ea */ /* 0x0007e2000b800049 */
[----:B------:R-:W-:Y:S01]  /*eea0*/  UMOV UR9, URZ ;  /* 0x000000ff00097c82 */ /* 0x000fe20008000000 */
[----:B------:R3:W-:Y:S01]  /*eeb0*/  UTCHMMA tmem[UR75], gdesc[UR36], tmem[UR76], tmem[UR54], idesc[UR55], UPT ;  /* 0x00ff36244b0079ea */ /* 0x0007e2000b80004c */
[----:B------:R3:W-:Y:S01]  /*eec0*/  UTCHMMA tmem[UR77], gdesc[UR38], tmem[UR22], tmem[UR56], idesc[UR57], UPT ;  /* 0x00ff38264d0079ea */ /* 0x0007e2000b800016 */
[----:B------:R-:W-:Y:S01]  /*eed0*/  UMOV UR9, UR8 ;  /* 0x0000000800097c82 */ /* 0x000fe20008000000 */
[----:B------:R3:W-:Y:S01]  /*eee0*/  UTCHMMA tmem[UR58], gdesc[UR40], tmem[UR60], tmem[UR62], idesc[UR63], UPT ;  /* 0x00ff3e283a0079ea */ /* 0x0007e2000b80003c */
[----:B------:R3:W-:Y:S01]  /*eef0*/  UTCHMMA tmem[UR48], gdesc[UR42], tmem[UR23], tmem[UR44], idesc[UR45], UPT ;  /* 0x00ff2c2a300079ea */ /* 0x0007e2000b800017 */
[----:B------:R3:W-:Y:S01]  /*ef00*/  UTCBAR [UR9], URZ ;  /* 0x000000ff090073e9 */ /* 0x0007e200080000ff */
[----:B--2---:R-:W-:-:S02]  /*ef10*/  R2UR.FILL UR13, R4 ;  /* 0x00000000040d72ca */ /* 0x004fc400004e0000 */
[----:B------:R-:W-:-:S15]  /*ef20*/  R2UR.FILL UR12, R5 ;  /* 0x00000000050c72ca */ /* 0x000fde00004e0000 */
.L_x_10:
[----:B-1----:R-:W1:Y:S01]  /*ef30*/  LDC R4, c[0x0][0x3a0] ;  /* 0x0000e800ff047b82 */ /* 0x002e620000000800 */
[----:B------:R-:W2:Y:S07]  /*ef40*/  S2R R6, SR_TID.X ;  /* 0x0000000000067919 */ /* 0x000eae0000002100 */
[----:B------:R-:W-:Y:S01]  /*ef50*/  BAR.SYNC.DEFER_BLOCKING 0x0 ;  /* 0x0000000000007b1d */ /* 0x000fe20000010000 */
[----:B------:R-:W-:-:S04]  /*ef60*/  IADD3 R2, P6, PT, R2, UR15, RZ ;  /* 0x0000000f02027c10 */ /* 0x000fc8000ffde0ff */
[----:B------:R-:W-:Y:S02]  /*ef70*/  IADD3.X R3, PT, PT, R3, UR16, RZ, P6, !PT ;  /* 0x0000001003037c10 */ /* 0x000fe4000b7fe4ff */
[----:B------:R-:W-:Y:S01]  /*ef80*/  IADD3 R80, P6, PT, R80, UR15, RZ ;  /* 0x0000000f50507c10 */ /* 0x000fe2000ffde0ff */
[----:B------:R-:W4:Y:S03]  /*ef90*/  LDL.LU R9, [R1] ;  /* 0x0000000001097983 */ /* 0x000f260000300800 */
[----:B------:R-:W-:Y:S01]  /*efa0*/  IADD3.X R81, PT, PT, R81, UR16, RZ, P6, !PT ;  /* 0x0000001051517c10 */ /* 0x000fe2000b7fe4ff */
[----:B------:R-:W5:Y:S01]  /*efb0*/  LDL.LU R8, [R1+0x4] ;  /* 0x0000040001087983 */ /* 0x000f620000300800 */
[----:B-1----:R-:W-:Y:S01]  /*efc0*/  VIADD R4, R4, 0x3f ;  /* 0x0000003f04047836 */ /* 0x002fe20000000000 */
[----:B--2---:R-:W-:Y:S02]  /*efd0*/  LOP3.LUT R6, R6, 0x3f, RZ, 0xc0, !PT ;  /* 0x0000003f06067812 */ /* 0x004fe400078ec0ff */
[----:B------:R-:W-:-:S02]  /*efe0*/  IMAD.MOV.U32 R7, RZ, RZ, R81 ;  /* 0x000000ffff077224 */ /* 0x000fc400078e0051 */
[----:B------:R-:W-:Y:S01]  /*eff0*/  SHF.R.S32.HI R5, RZ, 0x1f, R4 ;  /* 0x0000001fff057819 */ /* 0x000fe20000011404 */
[----:B------:R-:W2:Y:S03]  /*f000*/  LDL.LU R15, [R1+0x8] ;  /* 0x00000800010f7983 */ /* 0x000ea60000300800 */
[----:B------:R-:W-:Y:S01]  /*f010*/  LEA.HI R5, R5, R4, RZ, 0x6 ;  /* 0x0000000405057211 */ /* 0x000fe200078f30ff */
[----:B---3--:R-:W3:Y:S01]  /*f020*/  LDL.LU R14, [R1+0xc] ;  /* 0x00000c00010e7983 */ /* 0x008ee20000300800 */
[----:B------:R-:W1:Y:S02]  /*f030*/  LDC R4, c[0x0][0x3a0] ;  /* 0x0000e800ff047b82 */ /* 0x000e640000000800 */
[----:B------:R-:W-:Y:S01]  /*f040*/  SHF.R.S32.HI R5, RZ, 0x6, R5 ;  /* 0x00000006ff057819 */ /* 0x000fe20000011405 */
[----:B------:R-:W2:Y:S04]  /*f050*/  LDL.LU R13, [R1+0x10] ;  /* 0x00001000010d7983 */ /* 0x000ea80000300800 */
[----:B------:R-:W-:Y:S01]  /*f060*/  VIADD R5, R5, 0xfffffffd ;  /* 0xfffffffd05057836 */ /* 0x000fe20000000000 */
[----:B------:R-:W-:Y:S01]  /*f070*/  IADD3 R82, P6, PT, R82, UR15, RZ ;  /* 0x0000000f52527c10 */ /* 0x000fe2000ffde0ff */
[----:B------:R-:W2:Y:S03]  /*f080*/  LDL.LU R12, [R1+0x14] ;  /* 0x00001400010c7983 */ /* 0x000ea60000300800 */
[----:B------:R-:W-:Y:S01]  /*f090*/  ISETP.GE.AND P4, PT, R90, R5, PT ;  /* 0x000000055a00720c */ /* 0x000fe20003f86270 */
[----:B------:R-:W2:Y:S01]  /*f0a0*/  LDL.LU R17, [R1+0x18] ;  /* 0x0000180001117983 */ /* 0x000ea20000300800 */
[----:B-1----:R-:W-:-:S03]  /*f0b0*/  IADD3 R4, PT, PT, R4, -0xc0, RZ ;  /* 0xffffff4004047810 */ /* 0x002fc60007ffe0ff */
[----:B------:R-:W2:Y:S02]  /*f0c0*/  LDL.LU R16, [R1+0x1c] ;  /* 0x00001c0001107983 */ /* 0x000ea40000300800 */
[----:B------:R-:W-:Y:S01]  /*f0d0*/  IMAD R4, R90, -0x40, R4 ;  /* 0xffffffc05a047824 */ /* 0x000fe200078e0204 */
[----:B------:R-:W-:Y:S01]  /*f0e0*/  IADD3.X R83, PT, PT, R83, UR16, RZ, P6, !PT ;  /* 0x0000001053537c10 */ /* 0x000fe2000b7fe4ff */
[----:B------:R-:W2:Y:S03]  /*f0f0*/  LDL.LU R11, [R1+0x20] ;  /* 0x00002000010b7983 */ /* 0x000ea60000300800 */
[----:B------:R-:W-:Y:S01]  /*f100*/  ISETP.GE.AND P2, PT, R6, R4, PT ;  /* 0x000000040600720c */ /* 0x000fe20003f46270 */
[----:B------:R-:W2:Y:S01]  /*f110*/  LDL.LU R10, [R1+0x24] ;  /* 0x00002400010a7983 */ /* 0x000ea20000300800 */
[----:B------:R-:W-:Y:S02]  /*f120*/  ISETP.GT.AND P5, PT, R4, RZ, PT ;  /* 0x000000ff0400720c */ /* 0x000fe40003fa4270 */
[----:B------:R-:W-:Y:S01]  /*f130*/  SEL R5, RZ, 0x4, P2 ;  /* 0x00000004ff057807 */ /* 0x000fe20001000000 */
[----:B------:R-:W1:Y:S03]  /*f140*/  S2R R6, SR_TID.X ;  /* 0x0000000000067919 */ /* 0x000e660000002100 */
[----:B------:R-:W-:-:S04]  /*f150*/  SEL R5, R5, RZ, !P4 ;  /* 0x000000ff05057207 */ /* 0x000fc80006000000 */
[----:B------:R-:W-:Y:S02]  /*f160*/  ISETP.NE.U32.AND P2, PT, R5, RZ, PT ;  /* 0x000000ff0500720c */ /* 0x000fe40003f45070 */
[----:B------:R-:W-:-:S04]  /*f170*/  SEL R5, RZ, 0x4, !P5 ;  /* 0x00000004ff057807 */ /* 0x000fc80006800000 */
[----:B------:R-:W-:-:S04]  /*f180*/  SEL R5, R5, RZ, !P4 ;  /* 0x000000ff05057207 */ /* 0x000fc80006000000 */
[----:B------:R-:W-:Y:S02]  /*f190*/  ISETP.NE.U32.AND P5, PT, R5, RZ, PT ;  /* 0x000000ff0500720c */ /* 0x000fe40003fa5070 */
[----:B-1----:R-:W-:-:S04]  /*f1a0*/  LOP3.LUT R6, R6, 0xff, RZ, 0xc0, !PT ;  /* 0x000000ff06067812 */ /* 0x002fc800078ec0ff */
[----:B------:R-:W-:Y:S01]  /*f1b0*/  LEA R5, R6, UR19, 0x2 ;  /* 0x0000001306057c11 */ /* 0x000fe2000f8e10ff */
[----:B------:R-:W-:-:S06]  /*f1c0*/  IMAD.MOV.U32 R6, RZ, RZ, R80 ;  /* 0x000000ffff067224 */ /* 0x000fcc00078e0050 */
[----:B------:R-:W-:Y:S01]  /*f1d0*/  @!PT LDS RZ, [RZ] ;  /* 0x00000000fffff984 */ /* 0x000fe20000000800 */
[----:B------:R-:W-:Y:S01]  /*f1e0*/  @!PT LDS RZ, [RZ] ;  /* 0x00000000fffff984 */ /* 0x000fe20000000800 */
[----:B------:R-:W-:Y:S01]  /*f1f0*/  @!PT LDS RZ, [RZ] ;  /* 0x00000000fffff984 */ /* 0x000fe20000000800 */
[----:B------:R-:W-:Y:S04]  /*f200*/  LDGSTS.E [R5], desc[UR28][R2.64], P5 ;  /* 0x0000000002057fae */ /* 0x000fe8000a9a101c */
[----:B------:R1:W-:Y:S01]  /*f210*/  LDGSTS.E [R5+0x400], desc[UR28][R6.64], P5 ;  /* 0x0040000006057fae */ /* 0x0003e2000a9a101c */
[----:B------:R-:W-:-:S04]  /*f220*/  ISETP.GT.AND P5, PT, R4, 0x1, PT ;  /* 0x000000010400780c */ /* 0x000fc80003fa4270 */
[----:B-1----:R-:W-:-:S04]  /*f230*/  SEL R6, RZ, 0x4, !P5 ;  /* 0x00000004ff067807 */ /* 0x002fc80006800000 */
[----:B------:R-:W-:-:S04]  /*f240*/  SEL R6, R6, RZ, !P4 ;  /* 0x000000ff06067207 */ /* 0x000fc80006000000 */
[----:B------:R-:W-:Y:S02]  /*f250*/  ISETP.NE.U32.AND P5, PT, R6, RZ, PT ;  /* 0x000000ff0600720c */ /* 0x000fe40003fa5070 */
[----:B------:R-:W-:Y:S01]  /*f260*/  IADD3 R84, P6, PT, R84, UR15, RZ ;  /* 0x0000000f54547c10 */ /* 0x000fe2000ffde0ff */
[----:B------:R-:W-:Y:S02]  /*f270*/  IMAD.MOV.U32 R6, RZ, RZ, R82 ;  /* 0x000000ffff067224 */ /* 0x000fe400078e0052 */
[----:B------:R-:W-:Y:S01]  /*f280*/  IMAD.MOV.U32 R7, RZ, RZ, R83 ;  /* 0x000000ffff077224 */ /* 0x000fe200078e0053 */
[----:B------:R-:W-:-:S07]  /*f290*/  IADD3.X R85, PT, PT, R85, UR16, RZ, P6, !PT ;  /* 0x0000001055557c10 */ /* 0x000fce000b7fe4ff */
[----:B------:R1:W-:Y:S02]  /*f2a0*/  LDGSTS.E [R5+0x800], desc[UR28][R6.64], P5 ;  /* 0x0080000006057fae */ /* 0x0003e4000a9a101c */
[----:B-1----:R-:W-:Y:S02]  /*f2b0*/  IMAD.MOV.U32 R6, RZ, RZ, R84 ;  /* 0x000000ffff067224 */ /* 0x002fe400078e0054 */
[----:B------:R-:W-:-:S05]  /*f2c0*/  IMAD.MOV.U32 R7, RZ, RZ, R85 ;  /* 0x000000ffff077224 */ /* 0x000fca00078e0055 */
[----:B------:R1:W-:Y:S01]  /*f2d0*/  LDGSTS.E [R5+0xc00], desc[UR28][R6.64], P5 ;  /* 0x00c0000006057fae */ /* 0x0003e2000a9a101c */
[----:B------:R-:W-:Y:S02]  /*f2e0*/  ISETP.GT.AND P5, PT, R4, 0x2, PT ;  /* 0x000000020400780c */ /* 0x000fe40003fa4270 */
[----:B------:R-:W-:Y:S02]  /*f2f0*/  IADD3 R86, P6, PT, R86, UR15, RZ ;  /* 0x0000000f56567c10 */ /* 0x000fe4000ffde0ff */
[----:B-1----:R-:W-:-:S04]  /*f300*/  SEL R6, RZ, 0x4, !P5 ;  /* 0x00000004ff067807 */ /* 0x002fc80006800000 */
[----:B------:R-:W-:-:S04]  /*f310*/  SEL R6, R6, RZ, !P4 ;  /* 0x000000ff06067207 */ /* 0x000fc80006000000 */
[----:B------:R-:W-:Y:S02]  /*f320*/  ISETP.NE.U32.AND P5, PT, R6, RZ, PT ;  /* 0x000000ff0600720c */ /* 0x000fe40003fa5070 */
[----:B------:R-:W-:Y:S02]  /*f330*/  IADD3.X R87, PT, PT, R87, UR16, RZ, P6, !PT ;  /* 0x0000001057577c10 */ /* 0x000fe4000b7fe4ff */
[----:B------:R-:W-:Y:S01]  /*f340*/  IADD3 R88, P6, PT, R88, UR15, RZ ;  /* 0x0000000f58587c10 */ /* 0x000fe2000ffde0ff */
[----:B------:R-:W-:Y:S02]  /*f350*/  IMAD.MOV.U32 R6, RZ, RZ, R86 ;  /* 0x000000ffff067224 */ /* 0x000fe400078e0056 */
[----:B------:R-:W-:Y:S01]  /*f360*/  IMAD.MOV.U32 R7, RZ, RZ, R87 ;  /* 0x000000ffff077224 */ /* 0x000fe200078e0057 */
[----:B------:R-:W-:-:S05]  /*f370*/  IADD3.X R89, PT, PT, R89, UR16, RZ, P6, !PT ;  /* 0x0000001059597c10 */ /* 0x000fca000b7fe4ff */
        /* <DEDUP_REMOVED lines=29> */
[----:B-1----:R-:W-:Y:S01]  /*f550*/  MOV R6, R214 ;  /* 0x000000d600067202 */ /* 0x002fe20000000f00 */
        /* <DEDUP_REMOVED lines=64> */
[----:B------:R-:W-:Y:S02]  /*f960*/  IADD3 R234, P6, PT, R234, UR15, RZ ;  /* 0x0000000feaea7c10 */ /* 0x000fe4000ffde0ff */
[----:B------:R-:W-:Y:S01]  /*f970*/  MOV R6, R232 ;  /* 0x000000e800067202 */ /* 0x000fe20000000f00 */
        /* <DEDUP_REMOVED lines=68> */
[----:B-----5:R-:W-:Y:S01]  /*fdc0*/  IADD3 R8, P6, PT, R8, UR15, RZ ;  /* 0x0000000f08087c10 */ /* 0x020fe2000ffde0ff */
[----:B------:R-:W-:Y:S02]  /*fdd0*/  IMAD.MOV.U32 R6, RZ, RZ, R252 ;  /* 0x000000ffff067224 */ /* 0x000fe400078e00fc */
[----:B------:R-:W-:Y:S01]  /*fde0*/  IMAD.MOV.U32 R7, RZ, RZ, R251 ;  /* 0x000000ffff077224 */ /* 0x000fe200078e00fb */
[----:B----4-:R-:W-:Y:S01]  /*fdf0*/  IADD3.X R9, PT, PT, R9, UR16, RZ, P6, !PT ;  /* 0x0000001009097c10 */ /* 0x010fe2000b7fe4ff */
[----:B------:R-:W-:Y:S04]  /*fe00*/  STL [R1+0x4], R8 ;  /* 0x0000040801007387 */ /* 0x000fe80000100800 */
[----:B------:R1:W-:Y:S04]  /*fe10*/  LDGSTS.E [R5+0x7000], desc[UR28][R6.64], P5 ;  /* 0x0700000006057fae */ /* 0x0003e8000a9a101c */
[----:B------:R4:W-:Y:S01]  /*fe20*/  STL [R1], R9 ;  /* 0x0000000901007387 */ /* 0x0009e20000100800 */
[----:B-1----:R-:W-:-:S02]  /*fe30*/  IMAD.MOV.U32 R7, RZ, RZ, R9 ;  /* 0x000000ffff077224 */ /* 0x002fc400078e0009 */
[----:B------:R-:W-:Y:S01]  /*fe40*/  IMAD.MOV.U32 R6, RZ, RZ, R8 ;  /* 0x000000ffff067224 */ /* 0x000fe200078e0008 */
[----:B----4-:R-:W4:Y:S04]  /*fe50*/  LDL.LU R9, [R1+0x28] ;  /* 0x0000280001097983 */ /* 0x010f280000300800 */
[----:B------:R-:W5:Y:S04]  /*fe60*/  LDL.LU R8, [R1+0x2c] ;  /* 0x00002c0001087983 */ /* 0x000f680000300800 */
[----:B------:R1:W-:Y:S01]  /*fe70*/  LDGSTS.E [R5+0x7400], desc[UR28][R6.64], P5 ;  /* 0x0740000006057fae */ /* 0x0003e2000a9a101c */
[----:B------:R-:W-:-:S02]  /*fe80*/  ISETP.GT.AND P5, PT, R4, 0xf, PT ;  /* 0x0000000f0400780c */ /* 0x000fc40003fa4270 */
[----:B---3--:R-:W-:-:S04]  /*fe90*/  IADD3 R14, P6, PT, R14, UR15, RZ ;  /* 0x0000000f0e0e7c10 */ /* 0x008fc8000ffde0ff */
[----:B--2---:R-:W-:Y:S02]  /*fea0*/  IADD3.X R15, PT, PT, R15, UR16, RZ, P6, !PT ;  /* 0x000000100f0f7c10 */ /* 0x004fe4000b7fe4ff */
[----:B-1----:R-:W-:Y:S01]  /*feb0*/  SEL R6, RZ, 0x4, !P5 ;  /* 0x00000004ff067807 */ /* 0x002fe20006800000 */
[----:B------:R-:W-:Y:S03]  /*fec0*/  STL [R1+0xc], R14 ;  /* 0x00000c0e01007387 */ /* 0x000fe60000100800 */
[----:B------:R-:W-:Y:S01]  /*fed0*/  SEL R6, R6, RZ, !P4 ;  /* 0x000000ff06067207 */ /* 0x000fe20006000000 */
[----:B------:R1:W-:Y:S01]  /*fee0*/  STL [R1+0x8], R15 ;  /* 0x0000080f01007387 */ /* 0x0003e20000100800 */
[----:B------:R-:W-:Y:S02]  /*fef0*/  IMAD.MOV.U32 R7, RZ, RZ, R15 ;  /* 0x000000ffff077224 */ /* 0x000fe400078e000f */
[----:B------:R-:W-:Y:S01]  /*ff00*/  ISETP.NE.U32.AND P5, PT, R6, RZ, PT ;  /* 0x000000ff0600720c */ /* 0x000fe20003fa5070 */
[----:B------:R-:W-:Y:S01]  /*ff10*/  IMAD.MOV.U32 R6, RZ, RZ, R14 ;  /* 0x000000ffff067224 */ /* 0x000fe200078e000e */
[----:B-1----:R-:W2:Y:S04]  /*ff20*/  LDL.LU R15, [R1+0x30] ;  /* 0x00003000010f7983 */ /* 0x002ea80000300800 */
[----:B------:R-:W3:Y:S01]  /*ff30*/  LDL.LU R14, [R1+0x34] ;  /* 0x00003400010e7983 */ /* 0x000ee20000300800 */
[----:B------:R-:W-:-:S06]  /*ff40*/  IADD3 R12, P6, PT, R12, UR15, RZ ;  /* 0x0000000f0c0c7c10 */ /* 0x000fcc000ffde0ff */
[----:B------:R1:W-:Y:S01]  /*ff50*/  LDGSTS.E [R5+0x7800], desc[UR28][R6.64], P5 ;  /* 0x0780000006057fae */ /* 0x0003e2000a9a101c */
[----:B------:R-:W-:-:S03]  /*ff60*/  IADD3.X R13, PT, PT, R13, UR16, RZ, P6, !PT ;  /* 0x000000100d0d7c10 */ /* 0x000fc6000b7fe4ff */
[----:B------:R-:W-:Y:S04]  /*ff70*/  STL [R1+0x14], R12 ;  /* 0x0000140c01007387 */ /* 0x000fe80000100800 */
[----:B------:R1:W-:Y:S02]  /*ff80*/  STL [R1+0x10], R13 ;  /* 0x0000100d01007387 */ /* 0x0003e40000100800 */
[----:B-1----:R-:W-:Y:S02]  /*ff90*/  IMAD.MOV.U32 R6, RZ, RZ, R12 ;  /* 0x000000ffff067224 */ /* 0x002fe400078e000c */
[----:B------:R-:W-:Y:S02]  /*ffa0*/  IMAD.MOV.U32 R7, RZ, RZ, R13 ;  /* 0x000000ffff077224 */ /* 0x000fe400078e000d */
[----:B------:R-:W2:Y:S04]  /*ffb0*/  LDL.LU R13, [R1+0x38] ;  /* 0x00003800010d7983 */ /* 0x000ea80000300800 */
[----:B------:R-:W2:Y:S04]  /*ffc0*/  LDL.LU R12, [R1+0x3c] ;  /* 0x00003c00010c7983 */ /* 0x000ea80000300800 */
[----:B------:R1:W-:Y:S01]  /*ffd0*/  LDGSTS.E [R5+0x7c00], desc[UR28][R6.64], P5 ;  /* 0x07c0000006057fae */ /* 0x0003e2000a9a101c */
[----:B------:R-:W-:-:S02]  /*ffe0*/  ISETP.GT.AND P5, PT, R4, 0x10, PT ;  /* 0x000000100400780c */ /* 0x000fc40003fa4270 */
        /* <DEDUP_REMOVED lines=8> */
[----:B------:R-:W-:Y:S01]  /*10070*/  IADD3.X R11, PT, PT, R11, UR16, RZ, P6, !PT ;  /* 0x000000100b0b7c10 */ /* 0x000fe2000b7fe4ff */
[----:B------:R-:W-:Y:S04]  /*10080*/  STL [R1+0x1c], R16 ;  /* 0x00001c1001007387 */ /* 0x000fe80000100800 */
[----:B------:R-:W-:Y:S04]  /*10090*/  STL [R1+0x18], R17 ;  /* 0x0000181101007387 */ /* 0x000fe80000100800 */
[----:B------:R1:W-:Y:S04]  /*100a0*/  LDGSTS.E [R5+0x8000], desc[UR28][R6.64], P5 ;  /* 0x0800000006057fae */ /* 0x0003e8000a9a101c */
[----:B------:R-:W-:Y:S04]  /*100b0*/  STL [R1+0x24], R10 ;  /* 0x0000240a01007387 */ /* 0x000fe80000100800 */
[----:B------:R1:W-:Y:S02]  /*100c0*/  STL [R1+0x20], R11 ;  /* 0x0000200b01007387 */ /* 0x0003e40000100800 */
[----:B-1----:R-:W-:-:S02]  /*100d0*/  IMAD.MOV.U32 R7, RZ, RZ, R11 ;  /* 0x000000ffff077224 */ /* 0x002fc400078e000b */
[----:B------:R-:W-:Y:S01]  /*100e0*/  IMAD.MOV.U32 R6, RZ, RZ, R10 ;  /* 0x000000ffff067224 */ /* 0x000fe200078e000a */
[----:B------:R-:W2:Y:S04]  /*100f0*/  LDL.LU R11, [R1+0x40] ;  /* 0x00004000010b7983 */ /* 0x000ea80000300800 */
[----:B------:R-:W2:Y:S04]  /*10100*/  LDL.LU R10, [R1+0x44] ;  /* 0x00004400010a7983 */ /* 0x000ea80000300800 */
[----:B------:R1:W-:Y:S01]  /*10110*/  LDGSTS.E [R5+0x8400], desc[UR28][R6.64], P5 ;  /* 0x0840000006057fae */ /* 0x0003e2000a9a101c */
[----:B------:R-:W-:-:S04]  /*10120*/  ISETP.GT.AND P5, PT, R4, 0x11, PT ;  /* 0x000000110400780c */ /* 0x000fc80003fa4270 */
[----:B-1----:R-:W-:-:S04]  /*10130*/  SEL R6, RZ, 0x4, !P5 ;  /* 0x00000004ff067807 */ /* 0x002fc80006800000 */
[----:B------:R-:W-:-:S04]  /*10140*/  SEL R6, R6, RZ, !P4 ;  /* 0x000000ff06067207 */ /* 0x000fc80006000000 */
[----:B------:R-:W-:Y:S02]  /*10150*/  ISETP.NE.U32.AND P5, PT, R6, RZ, PT ;  /* 0x000000ff0600720c */ /* 0x000fe40003fa5070 */
[----:B-----5:R-:W-:-:S04]  /*10160*/  IADD3 R8, P6, PT, R8, UR15, RZ ;  /* 0x0000000f08087c10 */ /* 0x020fc8000ffde0ff */
[----:B----4-:R-:W-:Y:S01]  /*10170*/  IADD3.X R9, PT, PT, R9, UR16, RZ, P6, !PT ;  /* 0x0000001009097c10 */ /* 0x010fe2000b7fe4ff */
[----:B------:R-:W-:Y:S01]  /*10180*/  STL [R1+0x2c], R8 ;  /* 0x00002c0801007387 */ /* 0x000fe20000100800 */
[----:B------:R-:W-:-:S03]  /*10190*/  IMAD.MOV.U32 R6, RZ, RZ, R8 ;  /* 0x000000ffff067224 */ /* 0x000fc600078e0008 */
[----:B------:R1:W-:Y:S01]  /*101a0*/  STL [R1+0x28], R9 ;  /* 0x0000280901007387 */ /* 0x0003e20000100800 */
[----:B------:R-:W-:-:S05]  /*101b0*/  IMAD.MOV.U32 R7, RZ, RZ, R9 ;  /* 0x000000ffff077224 */ /* 0x000fca00078e0009 */
[----:B------:R4:W-:Y:S04]  /*101c0*/  LDGSTS.E [R5+0x8800], desc[UR28][R6.64], P5 ;  /* 0x0880000006057fae */ /* 0x0009e8000a9a101c */
[----:B-1----:R-:W5:Y:S04]  /*101d0*/  LDL.LU R9, [R1+0x48] ;  /* 0x0000480001097983 */ /* 0x002f680000300800 */
[----:B------:R-:W5:Y:S01]  /*101e0*/  LDL.LU R8, [R1+0x4c] ;  /* 0x00004c0001087983 */ /* 0x000f620000300800 */
[----:B---3--:R-:W-:-:S04]  /*101f0*/  IADD3 R14, P6, PT, R14, UR15, RZ ;  /* 0x0000000f0e0e7c10 */ /* 0x008fc8000ffde0ff */
[----:B--2---:R-:W-:Y:S01]  /*10200*/  IADD3.X R15, PT, PT, R15, UR16, RZ, P6, !PT ;  /* 0x000000100f0f7c10 */ /* 0x004fe2000b7fe4ff */
[----:B------:R-:W-:Y:S01]  /*10210*/  STL [R1+0x34], R14 ;  /* 0x0000340e01007387 */ /* 0x000fe20000100800 */
[----:B----4-:R-:W-:-:S03]  /*10220*/  IMAD.MOV.U32 R6, RZ, RZ, R14 ;  /* 0x000000ffff067224 */ /* 0x010fc600078e000e */
[----:B------:R1:W-:Y:S01]  /*10230*/  STL [R1+0x30], R15 ;  /* 0x0000300f01007387 */ /* 0x0003e20000100800 */
[----:B------:R-:W-:-:S05]  /*10240*/  IMAD.MOV.U32 R7, RZ, RZ, R15 ;  /* 0x000000ffff077224 */ /* 0x000fca00078e000f */
[----:B------:R2:W-:Y:S04]  /*10250*/  LDGSTS.E [R5+0x8c00], desc[UR28][R6.64], P5 ;  /* 0x08c0000006057fae */ /* 0x0005e8000a9a101c */
[----:B-1----:R-:W3:Y:S04]  /*10260*/  LDL.LU R15, [R1+0x50] ;  /* 0x00005000010f7983 */ /* 0x002ee80000300800 */
[----:B------:R-:W4:Y:S01]  /*10270*/  LDL.LU R14, [R1+0x54] ;  /* 0x00005400010e7983 */ /* 0x000f220000300800 */
[----:B------:R-:W-:Y:S02]  /*10280*/  IADD3 R12, P6, PT, R12, UR15, RZ ;  /* 0x0000000f0c0c7c10 */ /* 0x000fe4000ffde0ff */
[----:B------:R-:W-:-:S02]  /*10290*/  ISETP.GT.AND P5, PT, R4, 0x12, PT ;  /* 0x000000120400780c */ /* 0x000fc40003fa4270 */
[----:B------:R-:W-:Y:S01]  /*102a0*/  IADD3.X R13, PT, PT, R13, UR16, RZ, P6, !PT ;  /* 0x000000100d0d7c10 */ /* 0x000fe2000b7fe4ff */
[----:B------:R-:W-:Y:S01]  /*102b0*/  STL [R1+0x3c], R12 ;  /* 0x00003c0c01007387 */ /* 0x000fe20000100800 */
[----:B--2---:R-:W-:-:S03]  /*102c0*/  SEL R6, RZ, 0x4, !P5 ;  /* 0x00000004ff067807 */ /* 0x004fc60006800000 */
[----:B------:R1:W-:Y:S01]  /*102d0*/  STL [R1+0x38], R13 ;  /* 0x0000380d01007387 */ /* 0x0003e20000100800 */
[----:B------:R-:W-:-:S03]  /*102e0*/  SEL R6, R6, RZ, !P4 ;  /* 0x000000ff06067207 */ /* 0x000fc60006000000 */
[----:B------:R-:W2:Y:S04]  /*102f0*/  LDL.LU R17, [R1+0x58] ;  /* 0x0000580001117983 */ /* 0x000ea80000300800 */
[----:B------:R-:W2:Y:S01]  /*10300*/  LDL.LU R16, [R1+0x5c] ;  /* 0x00005c0001107983 */ /* 0x000ea20000300800 */
[----:B------:R-:W-:Y:S01]  /*10310*/  ISETP.NE.U32.AND P5, PT, R6, RZ, PT ;  /* 0x000000ff0600720c */ /* 0x000fe20003fa5070 */
[----:B------:R-:W-:Y:S01]  /*10320*/  IMAD.MOV.U32 R7, RZ, RZ, R13 ;  /* 0x000000ffff077224 */ /* 0x000fe200078e000d */
[----:B------:R-:W-:Y:S01]  /*10330*/  MOV R6, R12 ;  /* 0x0000000c00067202 */ /* 0x000fe20000000f00 */
[----:B-1----:R-:W2:Y:S04]  /*10340*/  LDL.LU R13, [R1+0x60] ;  /* 0x00006000010d7983 */ /* 0x002ea80000300800 */
[----:B------:R-:W2:Y:S06]  /*10350*/  LDL.LU R12, [R1+0x64] ;  /* 0x00006400010c7983 */ /* 0x000eac0000300800 */
[----:B------:R1:W-:Y:S01]  /*10360*/  LDGSTS.E [R5+0x9000], desc[UR28][R6.64], P5 ;  /* 0x0900000006057fae */ /* 0x0003e2000a9a101c */
[----:B------:R-:W-:-:S04]  /*10370*/  IADD3 R10, P6, PT, R10, UR15, RZ ;  /* 0x0000000f0a0a7c10 */ /* 0x000fc8000ffde0ff */
[----:B------:R-:W-:Y:S01]  /*10380*/  IADD3.X R11, PT, PT, R11, UR16, RZ, P6, !PT ;  /* 0x000000100b0b7c10 */ /* 0x000fe2000b7fe4ff */
[----:B------:R-:W-:Y:S01]  /*10390*/  STL [R1+0x44], R10 ;  /* 0x0000440a01007387 */ /* 0x000fe20000100800 */
[----:B-1----:R-:W-:-:S03]  /*103a0*/  IMAD.MOV.U32 R6, RZ, RZ, R10 ;  /* 0x000000ffff067224 */ /* 0x002fc600078e000a */
[----:B------:R1:W-:Y:S01]  /*103b0*/  STL [R1+0x40], R11 ;  /* 0x0000400b01007387 */ /* 0x0003e20000100800 */
[----:B------:R-:W-:-:S05]  /*103c0*/  IMAD.MOV.U32 R7, RZ, RZ, R11 ;  /* 0x000000ffff077224 */ /* 0x000fca00078e000b */
[----:B------:R1:W-:Y:S04]  /*103d0*/  LDGSTS.E [R5+0x9400], desc[UR28][R6.64], P5 ;  /* 0x0940000006057fae */ /* 0x0003e8000a9a101c */
[----:B-1----:R-:W2:Y:S04]  /*103e0*/  LDL.LU R11, [R1+0x68] ;  /* 0x00006800010b7983 */ /* 0x002ea80000300800 */
[----:B------:R-:W2:Y:S01]  /*103f0*/  LDL.LU R10, [R1+0x6c] ;  /* 0x00006c00010a7983 */ /* 0x000ea20000300800 */
[----:B------:R-:W-:-:S04]  /*10400*/  ISETP.GT.AND P5, PT, R4, 0x13, PT ;  /* 0x000000130400780c */ /* 0x000fc80003fa4270 */
[----:B------:R-:W-:-:S04]  /*10410*/  SEL R6, RZ, 0x4, !P5 ;  /* 0x00000004ff067807 */ /* 0x000fc80006800000 */
[----:B------:R-:W-:-:S04]  /*10420*/  SEL R6, R6, RZ, !P4 ;  /* 0x000000ff06067207 */ /* 0x000fc80006000000 */
[----:B------:R-:W-:Y:S02]  /*10430*/  ISETP.NE.U32.AND P5, PT, R6, RZ, PT ;  /* 0x000000ff0600720c */ /* 0x000fe40003fa5070 */
[----:B-----5:R-:W-:-:S04]  /*10440*/  IADD3 R8, P6, PT, R8, UR15, RZ ;  /* 0x0000000f08087c10 */ /* 0x020fc8000ffde0ff */
[----:B------:R-:W-:Y:S01]  /*10450*/  IADD3.X R9, PT, PT, R9, UR16, RZ, P6, !PT ;  /* 0x0000001009097c10 */ /* 0x000fe2000b7fe4ff */
[----:B------:R-:W-:Y:S01]  /*10460*/  STL [R1+0x4c], R8 ;  /* 0x00004c0801007387 */ /* 0x000fe20000100800 */
[----:B------:R-:W-:-:S03]  /*10470*/  IMAD.MOV.U32 R6, RZ, RZ, R8 ;  /* 0x000000ffff067224 */ /* 0x000fc600078e0008 */
[----:B------:R1:W-:Y:S01]  /*10480*/  STL [R1+0x48], R9 ;  /* 0x0000480901007387 */ /* 0x0003e20000100800 */
[----:B------:R-:W-:-:S05]  /*10490*/  IMAD.MOV.U32 R7, RZ, RZ, R9 ;  /* 0x000000ffff077224 */ /* 0x000fca00078e0009 */
[----:B------:R5:W-:Y:S04]  /*104a0*/  LDGSTS.E [R5+0x9800], desc[UR28][R6.64], P5 ;  /* 0x0980000006057fae */ /* 0x000be8000a9a101c */
[----:B-1----:R-:W2:Y:S04]  /*104b0*/  LDL.LU R9, [R1+0x70] ;  /* 0x0000700001097983 */ /* 0x002ea80000300800 */
[----:B------:R-:W2:Y:S01]  /*104c0*/  LDL.LU R8, [R1+0x74] ;  /* 0x0000740001087983 */ /* 0x000ea20000300800 */
[----:B----4-:R-:W-:-:S04]  /*104d0*/  IADD3 R14, P6, PT, R14, UR15, RZ ;  /* 0x0000000f0e0e7c10 */ /* 0x010fc8000ffde0ff */
[----:B---3--:R-:W-:Y:S01]  /*104e0*/  IADD3.X R15, PT, PT, R15, UR16, RZ, P6, !PT ;  /* 0x000000100f0f7c10 */ /* 0x008fe2000b7fe4ff */
[----:B------:R-:W-:Y:S01]  /*104f0*/  STL [R1+0x54], R14 ;  /* 0x0000540e01007387 */ /* 0x000fe20000100800 */
[----:B-----5:R-:W-:-:S03]  /*10500*/  IMAD.MOV.U32 R6, RZ, RZ, R14 ;  /* 0x000000ffff067224 */ /* 0x020fc600078e000e */
[----:B------:R1:W-:Y:S01]  /*10510*/  STL [R1+0x50], R15 ;  /* 0x0000500f01007387 */ /* 0x0003e20000100800 */
[----:B------:R-:W-:-:S05]  /*10520*/  IMAD.MOV.U32 R7, RZ, RZ, R15 ;  /* 0x000000ffff077224 */ /* 0x000fca00078e000f */
[----:B------:R3:W-:Y:S04]  /*10530*/  LDGSTS.E [R5+0x9c00], desc[UR28][R6.64], P5 ;  /* 0x09c0000006057fae */ /* 0x0007e8000a9a101c */
[----:B-1----:R-:W4:Y:S04]  /*10540*/  LDL.LU R15, [R1+0x78] ;  /* 0x00007800010f7983 */ /* 0x002f280000300800 */
[----:B------:R-:W5:Y:S01]  /*10550*/  LDL.LU R14, [R1+0x7c] ;  /* 0x00007c00010e7983 */ /* 0x000f620000300800 */
[----:B------:R-:W-:-:S04]  /*10560*/  ISETP.GT.AND P5, PT, R4, 0x14, PT ;  /* 0x000000140400780c */ /* 0x000fc80003fa4270 */
[----:B---3--:R-:W-:-:S04]  /*10570*/  SEL R6, RZ, 0x4, !P5 ;  /* 0x00000004ff067807 */ /* 0x008fc80006800000 */
[----:B------:R-:W-:Y:S02]  /*10580*/  SEL R6, R6, RZ, !P4 ;  /* 0x000000ff06067207 */ /* 0x000fe40006000000 */
[----:B--2---:R-:W-:Y:S02]  /*10590*/  IADD3 R16, P6, PT, R16, UR15, RZ ;  /* 0x0000000f10107c10 */ /* 0x004fe4000ffde0ff */
        /* <DEDUP_REMOVED lines=10> */
[----:B------:R2:W-:Y:S01]  /*10640*/  STL [R1+0x60], R13 ;  /* 0x0000600d01007387 */ /* 0x0005e20000100800 */
[----:B-1----:R-:W-:-:S02]  /*10650*/  IMAD.MOV.U32 R7, RZ, RZ, R13 ;  /* 0x000000ffff077224 */ /* 0x002fc400078e000d */
[----:B------:R-:W-:Y:S01]  /*10660*/  IMAD.MOV.U32 R6, RZ, RZ, R12 ;  /* 0x000000ffff067224 */ /* 0x000fe200078e000c */
[----:B--2---:R-:W2:Y:S04]  /*10670*/  LDL.LU R13, [R1+0x80] ;  /* 0x00008000010d7983 */ /* 0x004ea80000300800 */
[----:B------:R-:W3:Y:S04]  /*10680*/  LDL.LU R12, [R1+0x84] ;  /* 0x00008400010c7983 */ /* 0x000ee80000300800 */
[----:B------:R1:W-:Y:S01]  /*10690*/  LDGSTS.E [R5+0xa400], desc[UR28][R6.64], P5 ;  /* 0x0a40000006057fae */ /* 0x0003e2000a9a101c */
[----:B------:R-:W-:-:S02]  /*106a0*/  ISETP.GT.AND P5, PT, R4, 0x15, PT ;  /* 0x000000150400780c */ /* 0x000fc40003fa4270 */
[----:B------:R-:W-:Y:S02]  /*106b0*/  IADD3 R10, P6, PT, R10, UR15, RZ ;  /* 0x0000000f0a0a7c10 */ /* 0x000fe4000ffde0ff */
[----:B-1----:R-:W-:Y:S02]  /*106c0*/  SEL R6, RZ, 0x4, !P5 ;  /* 0x00000004ff067807 */ /* 0x002fe40006800000 */
[----:B------:R-:W-:Y:S02]  /*106d0*/  IADD3.X R11, PT, PT, R11, UR16, RZ, P6, !PT ;  /* 0x000000100b0b7c10 */ /* 0x000fe4000b7fe4ff */
[----:B------:R-:W-:Y:S01]  /*106e0*/  SEL R6, R6, RZ, !P4 ;  /* 0x000000ff06067207 */ /* 0x000fe20006000000 */
[----:B------:R-:W-:Y:S02]  /*106f0*/  STL [R1+0x6c], R10 ;  /* 0x00006c0a01007387 */ /* 0x000fe40000100800 */
[----:B------:R-:W-:Y:S01]  /*10700*/  IMAD.MOV.U32 R7, RZ, RZ, R11 ;  /* 0x000000ffff077224 */ /* 0x000fe200078e000b */
[----:B------:R-:W-:Y:S01]  /*10710*/  ISETP.NE.U32.AND P5, PT, R6, RZ, PT ;  /* 0x000000ff0600720c */ /* 0x000fe20003fa5070 */
[----:B------:R1:W-:Y:S01]  /*10720*/  STL [R1+0x68], R11 ;  /* 0x0000680b01007387 */ /* 0x0003e20000100800 */
[----:B------:R-:W-:-:S03]  /*10730*/  IMAD.MOV.U32 R6, RZ, RZ, R10 ;  /* 0x000000ffff067224 */ /* 0x000fc600078e000a */
[----:B-1----:R-:W2:Y:S04]  /*10740*/  LDL.LU R11, [R1+0x88] ;  /* 0x00008800010b7983 */ /* 0x002ea80000300800 */
[----:B------:R-:W2:Y:S04]  /*10750*/  LDL.LU R10, [R1+0x8c] ;  /* 0x00008c00010a7983 */ /* 0x000ea80000300800 */
        /* <DEDUP_REMOVED lines=11> */
[----:B----4-:R-:W-:Y:S02]  /*10810*/  SEL R6, RZ, 0x4, !P5 ;  /* 0x00000004ff067807 */ /* 0x010fe40006800000 */
[----:B-----5:R-:W-:-:S04]  /*10820*/  IADD3 R14, P6, PT, R14, UR15, RZ ;  /* 0x0000000f0e0e7c10 */ /* 0x020fc8000ffde0ff */
[----:B------:R-:W-:Y:S01]  /*10830*/  IADD3.X R15, PT, PT, R15, UR16, RZ, P6, !PT ;  /* 0x000000100f0f7c10 */ /* 0x000fe2000b7fe4ff */
[----:B------:R-:W-:Y:S01]  /*10840*/  STL [R1+0x7c], R14 ;  /* 0x00007c0e01007387 */ /* 0x000fe20000100800 */
[----:B------:R-:W-:-:S03]  /*10850*/  SEL R6, R6, RZ, !P4 ;  /* 0x000000ff06067207 */ /* 0x000fc60006000000 */
[----:B------:R1:W-:Y:S04]  /*10860*/  STL [R1+0x78], R15 ;  /* 0x0000780f01007387 */ /* 0x0003e80000100800 */
[----:B------:R-:W4:Y:S04]  /*10870*/  LDL.LU R17, [R1+0x98] ;  /* 0x0000980001117983 */ /* 0x000f280000300800 */
[----:B------:R-:W5:Y:S01]  /*10880*/  LDL.LU R16, [R1+0x9c] ;  /* 0x00009c0001107983 */ /* 0x000f620000300800 */
[----:B------:R-:W-:Y:S01]  /*10890*/  ISETP.NE.U32.AND P5, PT, R6, RZ, PT ;  /* 0x000000ff0600720c */ /* 0x000fe20003fa5070 */
[----:B------:R-:W-:-:S02]  /*108a0*/  IMAD.MOV.U32 R7, RZ, RZ, R15 ;  /* 0x000000ffff077224 */ /* 0x000fc400078e000f */
[----:B------:R-:W-:Y:S01]  /*108b0*/  IMAD.MOV.U32 R6, RZ, RZ, R14 ;  /* 0x000000ffff067224 */ /* 0x000fe200078e000e */
[----:B-1----:R-:W4:Y:S04]  /*108c0*/  LDL.LU R15, [R1+0xa0] ;  /* 0x0000a000010f7983 */ /* 0x002f280000300800 */
[----:B------:R-:W4:Y:S05]  /*108d0*/  LDL.LU R14, [R1+0xa4] ;  /* 0x0000a400010e7983 */ /* 0x000f2a0000300800 */
[----:B------:R1:W-:Y:S01]  /*108e0*/  LDGSTS.E [R5+0xb000], desc[UR28][R6.64], P5 ;  /* 0x0b00000006057fae */ /* 0x0003e2000a9a101c */
[----:B---3--:R-:W-:-:S04]  /*108f0*/  IADD3 R12, P6, PT, R12, UR15, RZ ;  /* 0x0000000f0c0c7c10 */ /* 0x008fc8000ffde0ff */
[----:B--2---:R-:W-:Y:S01]  /*10900*/  IADD3.X R13, PT, PT, R13, UR16, RZ, P6, !PT ;  /* 0x000000100d0d7c10 */ /* 0x004fe2000b7fe4ff */
[----:B------:R-:W-:Y:S01]  /*10910*/  STL [R1+0x84], R12 ;  /* 0x0000840c01007387 */ /* 0x000fe20000100800 */
[----:B-1----:R-:W-:-:S03]  /*10920*/  MOV R6, R12 ;  /* 0x0000000c00067202 */ /* 0x002fc60000000f00 */
[----:B------:R1:W-:Y:S01]  /*10930*/  STL [R1+0x80], R13 ;  /* 0x0000800d01007387 */ /* 0x0003e20000100800 */
[----:B------:R-:W-:-:S05]  /*10940*/  IMAD.MOV.U32 R7, RZ, RZ, R13 ;  /* 0x000000ffff077224 */ /* 0x000fca00078e000d */
[----:B------:R2:W-:Y:S04]  /*10950*/  LDGSTS.E [R5+0xb400], desc[UR28][R6.64], P5 ;  /* 0x0b40000006057fae */ /* 0x0005e8000a9a101c */
[----:B-1----:R-:W3:Y:S04]  /*10960*/  LDL.LU R13, [R1+0xa8] ;  /* 0x0000a800010d7983 */ /* 0x002ee80000300800 */
[----:B------:R-:W3:Y:S01]  /*10970*/  LDL.LU R12, [R1+0xac] ;  /* 0x0000ac00010c7983 */ /* 0x000ee20000300800 */
[----:B------:R-:W-:-:S04]  /*10980*/  ISETP.GT.AND P5, PT, R4, 0x17, PT ;  /* 0x000000170400780c */ /* 0x000fc80003fa4270 */
[----:B--2---:R-:W-:-:S04]  /*10990*/  SEL R6, RZ, 0x4, !P5 ;  /* 0x00000004ff067807 */ /* 0x004fc80006800000 */
[----:B------:R-:W-:Y:S02]  /*109a0*/  SEL R6, R6, RZ, !P4 ;  /* 0x000000ff06067207 */ /* 0x000fe40006000000 */
[----:B------:R-:W-:-:S04]  /*109b0*/  IADD3 R10, P6, PT, R10, UR15, RZ ;  /* 0x0000000f0a0a7c10 */ /* 0x000fc8000ffde0ff */
[----:B------:R-:W-:Y:S01]  /*109c0*/  IADD3.X R11, PT, PT, R11, UR16, RZ, P6, !PT ;  /* 0x000000100b0b7c10 */ /* 0x000fe2000b7fe4ff */
[----:B------:R-:W-:Y:S01]  /*109d0*/  STL [R1+0x8c], R10 ;  /* 0x00008c0a01007387 */ /* 0x000fe20000100800 */
[----:B------:R-:W-:Y:S01]  /*109e0*/  ISETP.NE.U32.AND P5, PT, R6, RZ, PT ;  /* 0x000000ff0600720c */ /* 0x000fe20003fa5070 */
[----:B------:R-:W-:Y:S02]  /*109f0*/  IMAD.MOV.U32 R6, RZ, RZ, R10 ;  /* 0x000000ffff067224 */ /* 0x000fe400078e000a */
        /* <DEDUP_REMOVED lines=15> */
[----:B-----5:R-:W-:-:S04]  /*10af0*/  SEL R6, RZ, 0x4, !P5 ;  /* 0x00000004ff067807 */ /* 0x020fc80006800000 */
[----:B------:R-:W-:Y:S02]  /*10b00*/  SEL R6, R6, RZ, !P4 ;  /* 0x000000ff06067207 */ /* 0x000fe40006000000 */
[----:B------:R-:W-:Y:S02]  /*10b10*/  IADD3 R16, P6, PT, R16, UR15, RZ ;  /* 0x0000000f10107c10 */ /* 0x000fe4000ffde0ff */
[----:B------:R-:W-:Y:S02]  /*10b20*/  ISETP.NE.U32.AND P5, PT, R6, RZ, PT ;  /* 0x000000ff0600720c */ /* 0x000fe40003fa5070 */
[----:B----4-:R-:W-:Y:S02]  /*10b30*/  IADD3.X R17, PT, PT, R17, UR16, RZ, P6, !PT ;  /* 0x0000001011117c10 */ /* 0x010fe4000b7fe4ff */
        /* <DEDUP_REMOVED lines=11> */
[----:B----4-:R-:W4:Y:S04]  /*10bf0*/  LDL.LU R15, [R1+0xc0] ;  /* 0x0000c000010f7983 */ /* 0x010f280000300800 */
[----:B------:R-:W5:Y:S04]  /*10c00*/  LDL.LU R14, [R1+0xc4] ;  /* 0x0000c400010e7983 */ /* 0x000f680000300800 */
[----:B------:R1:W-:Y:S01]  /*10c10*/  LDGSTS.E [R5+0xc400], desc[UR28][R6.64], P5 ;  /* 0x0c40000006057fae */ /* 0x0003e2000a9a101c */
[----:B------:R-:W-:-:S02]  /*10c20*/  ISETP.GT.AND P5, PT, R4, 0x19, PT ;  /* 0x000000190400780c */ /* 0x000fc40003fa4270 */
[----:B---3--:R-:W-:Y:S02]  /*10c30*/  IADD3 R12, P6, PT, R12, UR15, RZ ;  /* 0x0000000f0c0c7c10 */ /* 0x008fe4000ffde0ff */
        /* <DEDUP_REMOVED lines=8> */
[----:B-1----:R-:W3:Y:S04]  /*10cc0*/  LDL.LU R13, [R1+0xc8] ;  /* 0x0000c800010d7983 */ /* 0x002ee80000300800 */
[----:B------:R-:W3:Y:S04]  /*10cd0*/  LDL.LU R12, [R1+0xcc] ;  /* 0x0000cc00010c7983 */ /* 0x000ee80000300800 */
[----:B------:R1:W-:Y:S01]  /*10ce0*/  LDGSTS.E [R5+0xc800], desc[UR28][R6.64], P5 ;  /* 0x0c80000006057fae */ /* 0x0003e2000a9a101c */
[----:B--2---:R-:W-:-:S04]  /*10cf0*/  IADD3 R10, P6, PT, R10, UR15, RZ ;  /* 0x0000000f0a0a7c10 */ /* 0x004fc8000ffde0ff */
[----:B------:R-:W-:Y:S01]  /*10d00*/  IADD3.X R11, PT, PT, R11, UR16, RZ, P6, !PT ;  /* 0x000000100b0b7c10 */ /* 0x000fe2000b7fe4ff */
[----:B------:R-:W-:Y:S01]  /*10d10*/  STL [R1+0xb4], R10 ;  /* 0x0000b40a01007387 */ /* 0x000fe20000100800 */
[----:B-1----:R-:W-:-:S03]  /*10d20*/  IMAD.MOV.U32 R6, RZ, RZ, R10 ;  /* 0x000000ffff067224 */ /* 0x002fc600078e000a */
[----:B------:R1:W-:Y:S01]  /*10d30*/  STL [R1+0xb0], R11 ;  /* 0x0000b00b01007387 */ /* 0x0003e20000100800 */
[----:B------:R-:W-:-:S05]  /*10d40*/  IMAD.MOV.U32 R7, RZ, RZ, R11 ;  /* 0x000000ffff077224 */ /* 0x000fca00078e000b */
[----:B------:R2:W-:Y:S04]  /*10d50*/  LDGSTS.E [R5+0xcc00], desc[UR28][R6.64], P5 ;  /* 0x0cc0000006057fae */ /* 0x0005e8000a9a101c */
[----:B-1----:R-:W3:Y:S04]  /*10d60*/  LDL.LU R11, [R1+0xd0] ;  /* 0x0000d000010b7983 */ /* 0x002ee80000300800 */
[----:B------:R-:W3:Y:S01]  /*10d70*/  LDL.LU R10, [R1+0xd4] ;  /* 0x0000d400010a7983 */ /* 0x000ee20000300800 */
[----:B------:R-:W-:-:S04]  /*10d80*/  ISETP.GT.AND P5, PT, R4, 0x1a, PT ;  /* 0x0000001a0400780c */ /* 0x000fc80003fa4270 */
[----:B--2---:R-:W-:-:S04]  /*10d90*/  SEL R6, RZ, 0x4, !P5 ;  /* 0x00000004ff067807 */ /* 0x004fc80006800000 */
[----:B------:R-:W-:-:S04]  /*10da0*/  SEL R6, R6, RZ, !P4 ;  /* 0x000000ff06067207 */ /* 0x000fc80006000000 */
[----:B------:R-:W-:Y:S02]  /*10db0*/  ISETP.NE.U32.AND P5, PT, R6, RZ, PT ;  /* 0x000000ff0600720c */ /* 0x000fe40003fa5070 */
[----:B------:R-:W-:-:S04]  /*10dc0*/  IADD3 R8, P6, PT, R8, UR15, RZ ;  /* 0x0000000f08087c10 */ /* 0x000fc8000ffde0ff */
[----:B------:R-:W-:Y:S01]  /*10dd0*/  IADD3.X R9, PT, PT, R9, UR16, RZ, P6, !PT ;  /* 0x0000001009097c10 */ /* 0x000fe2000b7fe4ff */
[----:B------:R-:W-:Y:S04]  /*10de0*/  STL [R1+0xbc], R8 ;  /* 0x0000bc0801007387 */ /* 0x000fe80000100800 */
[----:B------:R1:W-:Y:S04]  /*10df0*/  STL [R1+0xb8], R9 ;  /* 0x0000b80901007387 */ /* 0x0003e80000100800 */
[----:B------:R-:W2:Y:S04]  /*10e00*/  LDL.LU R17, [R1+0xdc] ;  /* 0x0000dc0001117983 */ /* 0x000ea80000300800 */
[----:B------:R-:W2:Y:S01]  /*10e10*/  LDL.LU R16, [R1+0xe0] ;  /* 0x0000e00001107983 */ /* 0x000ea20000300800 */
[----:B------:R-:W-:-:S02]  /*10e20*/  IMAD.MOV.U32 R7, RZ, RZ, R9 ;  /* 0x000000ffff077224 */ /* 0x000fc400078e0009 */
[----:B------:R-:W-:Y:S01]  /*10e30*/  IMAD.MOV.U32 R6, RZ, RZ, R8 ;  /* 0x000000ffff067224 */ /* 0x000fe200078e0008 */
[----:B-1----:R-:W2:Y:S04]  /*10e40*/  LDL.LU R9, [R1+0xe4] ;  /* 0x0000e40001097983 */ /* 0x002ea80000300800 */
[----:B------:R-:W2:Y:S04]  /*10e50*/  LDL.LU R8, [R1+0xe8] ;  /* 0x0000e80001087983 */ /* 0x000ea80000300800 */
[----:B------:R1:W-:Y:S01]  /*10e60*/  LDGSTS.E [R5+0xd000], desc[UR28][R6.64], P5 ;  /* 0x0d00000006057fae */ /* 0x0003e2000a9a101c */
[----:B-----5:R-:W-:-:S04]  /*10e70*/  IADD3 R14, P6, PT, R14, UR15, RZ ;  /* 0x0000000f0e0e7c10 */ /* 0x020fc8000ffde0ff */
[----:B----4-:R-:W-:Y:S01]  /*10e80*/  IADD3.X R15, PT, PT, R15, UR16, RZ, P6, !PT ;  /* 0x000000100f0f7c10 */ /* 0x010fe2000b7fe4ff */
[----:B------:R-:W-:Y:S01]  /*10e90*/  STL [R1+0xc4], R14 ;  /* 0x0000c40e01007387 */ /* 0x000fe20000100800 */
[----:B-1----:R-:W-:-:S03]  /*10ea0*/  IMAD.MOV.U32 R6, RZ, RZ, R14 ;  /* 0x000000ffff067224 */ /* 0x002fc600078e000e */
[----:B------:R1:W-:Y:S01]  /*10eb0*/  STL [R1+0xc0], R15 ;  /* 0x0000c00f01007387 */ /* 0x0003e20000100800 */
[----:B------:R-:W-:-:S05]  /*10ec0*/  IMAD.MOV.U32 R7, RZ, RZ, R15 ;  /* 0x000000ffff077224 */ /* 0x000fca00078e000f */
[----:B------:R4:W-:Y:S04]  /*10ed0*/  LDGSTS.E [R5+0xd400], desc[UR28][R6.64], P5 ;  /* 0x0d40000006057fae */ /* 0x0009e8000a9a101c */
[----:B-1----:R-:W5:Y:S04]  /*10ee0*/  LDL.LU R15, [R1+0xec] ;  /* 0x0000ec00010f7983 */ /* 0x002f680000300800 */
[----:B------:R-:W5:Y:S01]  /*10ef0*/  LDL.LU R14, [R1+0xf0] ;  /* 0x0000f000010e7983 */ /* 0x000f620000300800 */
[----:B------:R-:W-:-:S04]  /*10f00*/  ISETP.GT.AND P5, PT, R4, 0x1b, PT ;  /* 0x0000001b0400780c */ /* 0x000fc80003fa4270 */
[----:B----4-:R-:W-:-:S04]  /*10f10*/  SEL R6, RZ, 0x4, !P5 ;  /* 0x00000004ff067807 */ /* 0x010fc80006800000 */
[----:B------:R-:W-:Y:S02]  /*10f20*/  SEL R6, R6, RZ, !P4 ;  /* 0x000000ff06067207 */ /* 0x000fe40006000000 */
[----:B---3--:R-:W-:-:S04]  /*10f30*/  IADD3 R12, P6, PT, R12, UR15, RZ ;  /* 0x0000000f0c0c7c10 */ /* 0x008fc8000ffde0ff */
[----:B------:R-:W-:Y:S01]  /*10f40*/  IADD3.X R13, PT, PT, R13, UR16, RZ, P6, !PT ;  /* 0x000000100d0d7c10 */ /* 0x000fe2000b7fe4ff */
[----:B------:R-:W-:Y:S01]  /*10f50*/  STL [R1+0xcc], R12 ;  /* 0x0000cc0c01007387 */ /* 0x000fe20000100800 */
[----:B------:R-:W-:Y:S02]  /*10f60*/  ISETP.NE.U32.AND P5, PT, R6, RZ, PT ;  /* 0x000000ff0600720c */ /* 0x000fe40003fa5070 */
[----:B------:R-:W-:Y:S01]  /*10f70*/  MOV R6, R12 ;  /* 0x0000000c00067202 */ /* 0x000fe20000000f00 */
[----:B------:R1:W-:Y:S01]  /*10f80*/  STL [R1+0xc8], R13 ;  /* 0x0000c80d01007387 */ /* 0x0003e20000100800 */
[----:B------:R-:W-:-:S03]  /*10f90*/  IMAD.MOV.U32 R7, RZ, RZ, R13 ;  /* 0x000000ffff077224 */ /* 0x000fc600078e000d */
[----:B-1----:R-:W3:Y:S04]  /*10fa0*/  LDL.LU R13, [R1+0xf8] ;  /* 0x0000f800010d7983 */ /* 0x002ee80000300800 */
[----:B------:R-:W4:Y:S04]  /*10fb0*/  LDL.LU R12, [R1+0x100] ;  /* 0x00010000010c7983 */ /* 0x000f280000300800 */
        /* <DEDUP_REMOVED lines=11> */
[----:B------:R-:W-:-:S04]  /*11070*/  SEL R6, RZ, 0x4, !P5 ;  /* 0x00000004ff067807 */ /* 0x000fc80006800000 */
[----:B------:R-:W-:-:S04]  /*11080*/  SEL R6, R6, RZ, !P4 ;  /* 0x000000ff06067207 */ /* 0x000fc80006000000 */
[----:B------:R-:W-:Y:S02]  /*11090*/  ISETP.NE.U32.AND P5, PT, R6, RZ, PT ;  /* 0x000000ff0600720c */ /* 0x000fe40003fa5070 */
[----:B--2---:R-:W-:-:S04]  /*110a0*/  IADD3 R16, P6, PT, R16, UR15, RZ ;  /* 0x0000000f10107c10 */ /* 0x004fc8000ffde0ff */
[----:B------:R-:W-:Y:S01]  /*110b0*/  IADD3.X R17, PT, PT, R17, UR16, RZ, P6, !PT ;  /* 0x0000001011117c10 */ /* 0x000fe2000b7fe4ff */
[----:B------:R-:W-:Y:S01]  /*110c0*/  IMAD.MOV.U32 R6, RZ, RZ, R16 ;  /* 0x000000ffff067224 */ /* 0x000fe200078e0010 */
[----:B------:R-:W-:-:S03]  /*110d0*/  IADD3 R8, P6, PT, R8, UR15, RZ ;  /* 0x0000000f08087c10 */ /* 0x000fc6000ffde0ff */
[----:B------:R-:W-:Y:S01]  /*110e0*/  IMAD.MOV.U32 R7, RZ, RZ, R17 ;  /* 0x000000ffff077224 */ /* 0x000fe200078e0011 */
[----:B------:R-:W-:Y:S01]  /*110f0*/  STL [R1+0xe0], R16 ;  /* 0x0000e01001007387 */ /* 0x000fe20000100800 */
[----:B------:R-:W-:-:S03]  /*11100*/  IADD3.X R9, PT, PT, R9, UR16, RZ, P6, !PT ;  /* 0x0000001009097c10 */ /* 0x000fc6000b7fe4ff */
[----:B------:R-:W-:Y:S04]  /*11110*/  STL [R1+0xdc], R17 ;  /* 0x0000dc1101007387 */ /* 0x000fe80000100800 */
[----:B------:R1:W-:Y:S04]  /*11120*/  LDGSTS.E [R5+0xe000], desc[UR28][R6.64], P5 ;  /* 0x0e00000006057fae */ /* 0x0003e8000a9a101c */
[----:B------:R-:W-:Y:S04]  /*11130*/  STL [R1+0xe8], R8 ;  /* 0x0000e80801007387 */ /* 0x000fe80000100800 */
[----:B------:R2:W-:Y:S01]  /*11140*/  STL [R1+0xe4], R9 ;  /* 0x0000e40901007387 */ /* 0x0005e20000100800 */
[----:B-1----:R-:W-:-:S02]  /*11150*/  IMAD.MOV.U32 R7, RZ, RZ, R9 ;  /* 0x000000ffff077224 */ /* 0x002fc400078e0009 */
[----:B------:R-:W-:Y:S01]  /*11160*/  IMAD.MOV.U32 R6, RZ, RZ, R8 ;  /* 0x000000ffff067224 */ /* 0x000fe200078e0008 */
[----:B--2---:R-:W2:Y:S04]  /*11170*/  LDL.LU R9, [R1+0x10c] ;  /* 0x00010c0001097983 */ /* 0x004ea80000300800 */
[----:B------:R-:W2:Y:S04]  /*11180*/  LDL.LU R8, [R1+0x110] ;  /* 0x0001100001087983 */ /* 0x000ea80000300800 */
[----:B------:R1:W-:Y:S01]  /*11190*/  LDGSTS.E [R5+0xe400], desc[UR28][R6.64], P5 ;  /* 0x0e40000006057fae */ /* 0x0003e2000a9a101c */
[----:B------:R-:W-:-:S04]  /*111a0*/  ISETP.GT.AND P5, PT, R4, 0x1d, PT ;  /* 0x0000001d0400780c */ /* 0x000fc80003fa4270 */
[----:B-1----:R-:W-:Y:S02]  /*111b0*/  SEL R6, RZ, 0x4, !P5 ;  /* 0x00000004ff067807 */ /* 0x002fe40006800000 */
[----:B-----5:R-:W-:Y:S02]  /*111c0*/  IADD3 R14, P6, PT, R14, UR15, RZ ;  /* 0x0000000f0e0e7c10 */ /* 0x020fe4000ffde0ff */
[----:B------:R-:W-:Y:S02]  /*111d0*/  SEL R6, R6, RZ, !P4 ;  /* 0x000000ff06067207 */ /* 0x000fe40006000000 */
[----:B------:R-:W-:Y:S01]  /*111e0*/  IADD3.X R15, PT, PT, R15, UR16, RZ, P6, !PT ;  /* 0x000000100f0f7c10 */ /* 0x000fe2000b7fe4ff */
[----:B------:R-:W-:Y:S01]  /*111f0*/  STL [R1+0xf0], R14 ;  /* 0x0000f00e01007387 */ /* 0x000fe20000100800 */
[----:B------:R-:W-:Y:S01]  /*11200*/  ISETP.NE.U32.AND P5, PT, R6, RZ, PT ;  /* 0x000000ff0600720c */ /* 0x000fe20003fa5070 */
[----:B------:R-:W-:Y:S02]  /*11210*/  IMAD.MOV.U32 R6, RZ, RZ, R14 ;  /* 0x000000ffff067224 */ /* 0x000fe400078e000e */
[----:B------:R1:W-:Y:S01]  /*11220*/  STL [R1+0xec], R15 ;  /* 0x0000ec0f01007387 */ /* 0x0003e20000100800 */
[----:B------:R-:W-:-:S03]  /*11230*/  IMAD.MOV.U32 R7, RZ, RZ, R15 ;  /* 0x000000ffff077224 */ /* 0x000fc600078e000f */
[----:B-1----:R-:W5:Y:S04]  /*11240*/  LDL.LU R15, [R1+0x114] ;  /* 0x00011400010f7983 */ /* 0x002f680000300800 */
[----:B------:R-:W5:Y:S04]  /*11250*/  LDL.LU R14, [R1+0x118] ;  /* 0x00011800010e7983 */ /* 0x000f680000300800 */
[----:B------:R1:W-:Y:S01]  /*11260*/  LDGSTS.E [R5+0xe800], desc[UR28][R6.64], P5 ;  /* 0x0e80000006057fae */ /* 0x0003e2000a9a101c */
[----:B----4-:R-:W-:-:S04]  /*11270*/  IADD3 R12, P6, PT, R12, UR15, RZ ;  /* 0x0000000f0c0c7c10 */ /* 0x010fc8000ffde0ff */
[----:B---3--:R-:W-:Y:S01]  /*11280*/  IADD3.X R13, PT, PT, R13, UR16, RZ, P6, !PT ;  /* 0x000000100d0d7c10 */ /* 0x008fe2000b7fe4ff */
[----:B------:R-:W-:Y:S01]  /*11290*/  STL [R1+0x100], R12 ;  /* 0x0001000c01007387 */ /* 0x000fe20000100800 */
[----:B-1----:R-:W-:-:S03]  /*112a0*/  IMAD.MOV.U32 R6, RZ, RZ, R12 ;  /* 0x000000ffff067224 */ /* 0x002fc600078e000c */
[----:B------:R1:W-:Y:S01]  /*112b0*/  STL [R1+0xf8], R13 ;  /* 0x0000f80d01007387 */ /* 0x0003e20000100800 */
[----:B------:R-:W-:-:S05]  /*112c0*/  IMAD.MOV.U32 R7, RZ, RZ, R13 ;  /* 0x000000ffff077224 */ /* 0x000fca00078e000d */
[----:B------:R3:W-:Y:S04]  /*112d0*/  LDGSTS.E [R5+0xec00], desc[UR28][R6.64], P5 ;  /* 0x0ec0000006057fae */ /* 0x0007e8000a9a101c */
[----:B-1----:R-:W4:Y:S04]  /*112e0*/  LDL.LU R13, [R1+0x11c] ;  /* 0x00011c00010d7983 */ /* 0x002f280000300800 */
[----:B------:R-:W4:Y:S01]  /*112f0*/  LDL.LU R12, [R1+0x120] ;  /* 0x00012000010c7983 */ /* 0x000f220000300800 */
[----:B------:R-:W-:-:S04]  /*11300*/  ISETP.GT.AND P5, PT, R4, 0x1e, PT ;  /* 0x0000001e0400780c */ /* 0x000fc80003fa4270 */
[----:B---3--:R-:W-:Y:S02]  /*11310*/  SEL R6, RZ, 0x4, !P5 ;  /* 0x00000004ff067807 */ /* 0x008fe40006800000 */
[----:B------:R-:W-:-:S04]  /*11320*/  IADD3 R10, P6, PT, R10, UR15, RZ ;  /* 0x0000000f0a0a7c10 */ /* 0x000fc8000ffde0ff */
[----:B------:R-:W-:Y:S01]  /*11330*/  IADD3.X R11, PT, PT, R11, UR16, RZ, P6, !PT ;  /* 0x000000100b0b7c10 */ /* 0x000fe2000b7fe4ff */
[----:B------:R-:W-:Y:S01]  /*11340*/  STL [R1+0x108], R10 ;  /* 0x0001080a01007387 */ /* 0x000fe20000100800 */
[----:B------:R-:W-:-:S03]  /*11350*/  SEL R6, R6, RZ, !P4 ;  /* 0x000000ff06067207 */ /* 0x000fc60006000000 */
[----:B------:R1:W-:Y:S04]  /*11360*/  STL [R1+0x104], R11 ;  /* 0x0001040b01007387 */ /* 0x0003e80000100800 */
[----:B------:R-:W3:Y:S04]  /*11370*/  LDL.LU R17, [R1+0x124] ;  /* 0x0001240001117983 */ /* 0x000ee80000300800 */
[----:B------:R-:W3:Y:S01]  /*11380*/  LDL.LU R16, [R1+0x128] ;  /* 0x0001280001107983 */ /* 0x000ee20000300800 */
[----:B------:R-:W-:Y:S01]  /*11390*/  ISETP.NE.U32.AND P5, PT, R6, RZ, PT ;  /* 0x000000ff0600720c */ /* 0x000fe20003fa5070 */
[----:B------:R-:W-:-:S02]  /*113a0*/  IMAD.MOV.U32 R7, RZ, RZ, R11 ;  /* 0x000000ffff077224 */ /* 0x000fc400078e000b */
[----:B------:R-:W-:Y:S01]  /*113b0*/  IMAD.MOV.U32 R6, RZ, RZ, R10 ;  /* 0x000000ffff067224 */ /* 0x000fe200078e000a */
[----:B-1----:R-:W3:Y:S04]  /*113c0*/  LDL.LU R11, [R1+0x12c] ;  /* 0x00012c00010b7983 */ /* 0x002ee80000300800 */
[----:B------:R-:W3:Y:S05]  /*113d0*/  LDL.LU R10, [R1+0x130] ;  /* 0x00013000010a7983 */ /* 0x000eea0000300800 */
        /* <DEDUP_REMOVED lines=13> */
[----:B-----5:R-:W-:-:S04]  /*114b0*/  IADD3 R14, P6, PT, R14, UR15, RZ ;  /* 0x0000000f0e0e7c10 */ /* 0x020fc8000ffde0ff */
[----:B------:R-:W-:Y:S01]  /*114c0*/  IADD3.X R15, PT, PT, R15, UR16, RZ, P6, !PT ;  /* 0x000000100f0f7c10 */ /* 0x000fe2000b7fe4ff */
[----:B------:R-:W-:Y:S01]  /*114d0*/  STL [R1+0x118], R14 ;  /* 0x0001180e01007387 */ /* 0x000fe20000100800 */
[----:B------:R-:W-:Y:S01]  /*114e0*/  ISETP.NE.U32.AND P5, PT, R6, RZ, PT ;  /* 0x000000ff0600720c */ /* 0x000fe20003fa5070 */
[----:B------:R-:W-:Y:S02]  /*114f0*/  IMAD.MOV.U32 R6, RZ, RZ, R14 ;  /* 0x000000ffff067224 */ /* 0x000fe400078e000e */
[----:B------:R1:W-:Y:S01]  /*11500*/  STL [R1+0x114], R15 ;  /* 0x0001140f01007387 */ /* 0x0003e20000100800 */
[----:B------:R-:W-:-:S03]  /*11510*/  IMAD.MOV.U32 R7, RZ, RZ, R15 ;  /* 0x000000ffff077224 */ /* 0x000fc600078e000f */
[----:B-1----:R-:W2:Y:S04]  /*11520*/  LDL.LU R15, [R1+0x13c] ;  /* 0x00013c00010f7983 */ /* 0x002ea80000300800 */
[----:B------:R-:W5:Y:S04]  /*11530*/  LDL.LU R14, [R1+0x140] ;  /* 0x00014000010e7983 */ /* 0x000f680000300800 */
[----:B------:R1:W-:Y:S01]  /*11540*/  LDGSTS.E [R5+0xf800], desc[UR28][R6.64], P5 ;  /* 0x0f80000006057fae */ /* 0x0003e2000a9a101c */
[----:B----4-:R-:W-:-:S04]  /*11550*/  IADD3 R12, P6, PT, R12, UR15, RZ ;  /* 0x0000000f0c0c7c10 */ /* 0x010fc8000ffde0ff */
[----:B------:R-:W-:Y:S02]  /*11560*/  IADD3.X R13, PT, PT, R13, UR16, RZ, P6, !PT ;  /* 0x000000100d0d7c10 */ /* 0x000fe4000b7fe4ff */
[----:B-1----:R-:W-:Y:S01]  /*11570*/  MOV R6, R12 ;  /* 0x0000000c00067202 */ /* 0x002fe20000000f00 */
[----:B------:R-:W-:Y:S02]  /*11580*/  STL [R1+0x120], R12 ;  /* 0x0001200c01007387 */ /* 0x000fe40000100800 */
[----:B------:R-:W-:Y:S02]  /*11590*/  IMAD.MOV.U32 R7, RZ, RZ, R13 ;  /* 0x000000ffff077224 */ /* 0x000fe400078e000d */
[----:B------:R1:W-:Y:S04]  /*115a0*/  STL [R1+0x11c], R13 ;  /* 0x00011c0d01007387 */ /* 0x0003e80000100800 */
[----:B------:R4:W-:Y:S01]  /*115b0*/  LDGSTS.E [R5+0xfc00], desc[UR28][R6.64], P5 ;  /* 0x0fc0000006057fae */ /* 0x0009e2000a9a101c */
[----:B------:R-:W-:-:S03]  /*115c0*/  ISETP.GT.AND P5, PT, R4, 0x20, PT ;  /* 0x000000200400780c */ /* 0x000fc60003fa4270 */
[----:B-1----:R-:W2:Y:S04]  /*115d0*/  LDL.LU R13, [R1+0x144] ;  /* 0x00014400010d7983 */ /* 0x002ea80000300800 */
[----:B------:R-:W2:Y:S01]  /*115e0*/  LDL.LU R12, [R1+0x148] ;  /* 0x00014800010c7983 */ /* 0x000ea20000300800 */
[----:B----4-:R-:W-:-:S04]  /*115f0*/  SEL R6, RZ, 0x4, !P5 ;  /* 0x00000004ff067807 */ /* 0x010fc80006800000 */
[----:B------:R-:W-:Y:S02]  /*11600*/  SEL R6, R6, RZ, !P4 ;  /* 0x000000ff06067207 */ /* 0x000fe40006000000 */
[----:B---3--:R-:W-:Y:S02]  /*11610*/  IADD3 R16, P6, PT, R16, UR15, RZ ;  /* 0x0000000f10107c10 */ /* 0x008fe4000ffde0ff */
        /* <DEDUP_REMOVED lines=13> */
[----:B---3--:R-:W3:Y:S04]  /*116f0*/  LDL.LU R11, [R1+0x14c] ;  /* 0x00014c00010b7983 */ /* 0x008ee80000300800 */
[----:B------:R-:W4:Y:S04]  /*11700*/  LDL.LU R10, [R1+0x150] ;  /* 0x00015000010a7983 */ /* 0x000f280000300800 */
[----:B------:R1:W-:Y:S01]  /*11710*/  LDGSTS.E [R5+0x10400], desc[UR28][R6.64], P5 ;  /* 0x1040000006057fae */ /* 0x0003e2000a9a101c */
[----:B------:R-:W-:-:S04]  /*11720*/  ISETP.GT.AND P5, PT, R4, 0x21, PT ;  /* 0x000000210400780c */ /* 0x000fc80003fa4270 */
[----:B-1----:R-:W-:-:S04]  /*11730*/  SEL R6, RZ, 0x4, !P5 ;  /* 0x00000004ff067807 */ /* 0x002fc80006800000 */
[----:B------:R-:W-:-:S04]  /*11740*/  SEL R6, R6, RZ, !P4 ;  /* 0x000000ff06067207 */ /* 0x000fc80006000000 */
[----:B------:R-:W-:Y:S02]  /*11750*/  ISETP.NE.U32.AND P5, PT, R6, RZ, PT ;  /* 0x000000ff0600720c */ /* 0x000fe40003fa5070 */
[----:B------:R-:W-:-:S04]  /*11760*/  IADD3 R8, P6, PT, R8, UR15, RZ ;  /* 0x0000000f08087c10 */ /* 0x000fc8000ffde0ff */
[----:B------:R-:W-:Y:S01]  /*11770*/  IADD3.X R9, PT, PT, R9, UR16, RZ, P6, !PT ;  /* 0x0000001009097c10 */ /* 0x000fe2000b7fe4ff */
[----:B------:R-:W-:Y:S01]  /*11780*/  STL [R1+0x138], R8 ;  /* 0x0001380801007387 */ /* 0x000fe20000100800 */
[----:B------:R-:W-:-:S03]  /*11790*/  IMAD.MOV.U32 R6, RZ, RZ, R8 ;  /* 0x000000ffff067224 */ /* 0x000fc600078e0008 */
[----:B------:R1:W-:Y:S01]  /*117a0*/  STL [R1+0x134], R9 ;  /* 0x0001340901007387 */ /* 0x0003e20000100800 */
[----:B------:R-:W-:-:S05]  /*117b0*/  IMAD.MOV.U32 R7, RZ, RZ, R9 ;  /* 0x000000ffff077224 */ /* 0x000fca00078e0009 */
[----:B------:R2:W-:Y:S04]  /*117c0*/  LDGSTS.E [R5+0x10800], desc[UR28][R6.64], P5 ;  /* 0x1080000006057fae */ /* 0x0005e8000a9a101c */
[----:B-1----:R-:W3:Y:S04]  /*117d0*/  LDL.LU R9, [R1+0x154] ;  /* 0x0001540001097983 */ /* 0x002ee80000300800 */
[----:B------:R-:W3:Y:S01]  /*117e0*/  LDL.LU R8, [R1+0x158] ;  /* 0x0001580001087983 */ /* 0x000ee20000300800 */
[----:B-----5:R-:W-:-:S04]  /*117f0*/  IADD3 R14, P6, PT, R14, UR15, RZ ;  /* 0x0000000f0e0e7c10 */ /* 0x020fc8000ffde0ff */
[----:B--2---:R-:W-:Y:S01]  /*11800*/  IADD3.X R15, PT, PT, R15, UR16, RZ, P6, !PT ;  /* 0x000000100f0f7c10 */ /* 0x004fe2000b7fe4ff */
[----:B------:R-:W-:Y:S01]  /*11810*/  STL [R1+0x140], R14 ;  /* 0x0001400e01007387 */ /* 0x000fe20000100800 */
[----:B------:R-:W-:-:S03]  /*11820*/  IMAD.MOV.U32 R6, RZ, RZ, R14 ;  /* 0x000000ffff067224 */ /* 0x000fc600078e000e */
[----:B------:R1:W-:Y:S01]  /*11830*/  STL [R1+0x13c], R15 ;  /* 0x00013c0f01007387 */ /* 0x0003e20000100800 */
[----:B------:R-:W-:-:S05]  /*11840*/  IMAD.MOV.U32 R7, RZ, RZ, R15 ;  /* 0x000000ffff077224 */ /* 0x000fca00078e000f */
[----:B------:R2:W-:Y:S04]  /*11850*/  LDGSTS.E [R5+0x10c00], desc[UR28][R6.64], P5 ;  /* 0x10c0000006057fae */ /* 0x0005e8000a9a101c */
[----:B-1----:R-:W5:Y:S04]  /*11860*/  LDL.LU R15, [R1+0x15c] ;  /* 0x00015c00010f7983 */ /* 0x002f680000300800 */
[----:B------:R-:W5:Y:S01]  /*11870*/  LDL.LU R14, [R1+0x160] ;  /* 0x00016000010e7983 */ /* 0x000f620000300800 */
[----:B------:R-:W-:-:S04]  /*11880*/  ISETP.GT.AND P5, PT, R4, 0x22, PT ;  /* 0x000000220400780c */ /* 0x000fc80003fa4270 */
[----:B--2---:R-:W-:Y:S02]  /*11890*/  SEL R6, RZ, 0x4, !P5 ;  /* 0x00000004ff067807 */ /* 0x004fe40006800000 */
[----:B------:R-:W-:-:S04]  /*118a0*/  IADD3 R12, P6, PT, R12, UR15, RZ ;  /* 0x0000000f0c0c7c10 */ /* 0x000fc8000ffde0ff */
[----:B------:R-:W-:Y:S01]  /*118b0*/  IADD3.X R13, PT, PT, R13, UR16, RZ, P6, !PT ;  /* 0x000000100d0d7c10 */ /* 0x000fe2000b7fe4ff */
[----:B------:R-:W-:Y:S01]  /*118c0*/  STL [R1+0x148], R12 ;  /* 0x0001480c01007387 */ /* 0x000fe20000100800 */
[----:B------:R-:W-:-:S03]  /*118d0*/  SEL R6, R6, RZ, !P4 ;  /* 0x000000ff06067207 */ /* 0x000fc60006000000 */
[----:B------:R1:W-:Y:S04]  /*118e0*/  STL [R1+0x144], R13 ;  /* 0x0001440d01007387 */ /* 0x0003e80000100800 */
[----:B------:R-:W2:Y:S04]  /*118f0*/  LDL.LU R17, [R1+0x164] ;  /* 0x0001640001117983 */ /* 0x000ea80000300800 */
[----:B------:R-:W2:Y:S01]  /*11900*/  LDL.LU R16, [R1+0x168] ;  /* 0x0001680001107983 */ /* 0x000ea20000300800 */
[----:B------:R-:W-:Y:S01]  /*11910*/  ISETP.NE.U32.AND P5, PT, R6, RZ, PT ;  /* 0x000000ff0600720c */ /* 0x000fe20003fa5070 */
[----:B------:R-:W-:-:S02]  /*11920*/  IMAD.MOV.U32 R7, RZ, RZ, R13 ;  /* 0x000000ffff077224 */ /* 0x000fc400078e000d */
[----:B------:R-:W-:Y:S01]  /*11930*/  IMAD.MOV.U32 R6, RZ, RZ, R12 ;  /* 0x000000ffff067224 */ /* 0x000fe200078e000c */
[----:B-1----:R-:W2:Y:S04]  /*11940*/  LDL.LU R13, [R1+0x16c] ;  /* 0x00016c00010d7983 */ /* 0x002ea80000300800 */
[----:B------:R-:W2:Y:S05]  /*11950*/  LDL.LU R12, [R1+0x170] ;  /* 0x00017000010c7983 */ /* 0x000eaa0000300800 */
        /* <DEDUP_REMOVED lines=11> */
[----:B---3--:R-:W-:-:S04]  /*11a10*/  SEL R6, RZ, 0x4, !P5 ;  /* 0x00000004ff067807 */ /* 0x008fc80006800000 */
        /* <DEDUP_REMOVED lines=9> */
[----:B-1----:R-:W4:Y:S04]  /*11ab0*/  LDL.LU R9, [R1+0x17c] ;  /* 0x00017c0001097983 */ /* 0x002f280000300800 */
[----:B------:R-:W4:Y:S01]  /*11ac0*/  LDL.LU R8, [R1+0x180] ;  /* 0x0001800001087983 */ /* 0x000f220000300800 */
[----:B-----5:R-:W-:-:S04]  /*11ad0*/  IADD3 R14, P6, PT, R14, UR15, RZ ;  /* 0x0000000f0e0e7c10 */ /* 0x020fc8000ffde0ff */
[----:B------:R-:W-:Y:S01]  /*11ae0*/  IADD3.X R15, PT, PT, R15, UR16, RZ, P6, !PT ;  /* 0x000000100f0f7c10 */ /* 0x000fe2000b7fe4ff */
[----:B------:R-:W-:Y:S01]  /*11af0*/  STL [R1+0x160], R14 ;  /* 0x0001600e01007387 */ /* 0x000fe20000100800 */
[----:B---3--:R-:W-:-:S03]  /*11b00*/  IMAD.MOV.U32 R6, RZ, RZ, R14 ;  /* 0x000000ffff067224 */ /* 0x008fc600078e000e */
[----:B------:R1:W-:Y:S01]  /*11b10*/  STL [R1+0x15c], R15 ;  /* 0x00015c0f01007387 */ /* 0x0003e20000100800 */
[----:B------:R-:W-:-:S05]  /*11b20*/  IMAD.MOV.U32 R7, RZ, RZ, R15 ;  /* 0x000000ffff077224 */ /* 0x000fca00078e000f */
[----:B------:R3:W-:Y:S04]  /*11b30*/  LDGSTS.E [R5+0x11c00], desc[UR28][R6.64], P5 ;  /* 0x11c0000006057fae */ /* 0x0007e8000a9a101c */
[----:B-1----:R-:W5:Y:S04]  /*11b40*/  LDL.LU R15, [R1+0x184] ;  /* 0x00018400010f7983 */ /* 0x002f680000300800 */
[----:B------:R-:W5:Y:S01]  /*11b50*/  LDL.LU R14, [R1+0x188] ;  /* 0x00018800010e7983 */ /* 0x000f620000300800 */
[----:B------:R-:W-:-:S04]  /*11b60*/  ISETP.GT.AND P5, PT, R4, 0x24, PT ;  /* 0x000000240400780c */ /* 0x000fc80003fa4270 */
[----:B---3--:R-:W-:-:S04]  /*11b70*/  SEL R6, RZ, 0x4, !P5 ;  /* 0x00000004ff067807 */ /* 0x008fc80006800000 */
[----:B------:R-:W-:Y:S02]  /*11b80*/  SEL R6, R6, RZ, !P4 ;  /* 0x000000ff06067207 */ /* 0x000fe40006000000 */
[----:B--2---:R-:W-:Y:S02]  /*11b90*/  IADD3 R16, P6, PT, R16, UR15, RZ ;  /* 0x0000000f10107c10 */ /* 0x004fe4000ffde0ff */
[----:B------:R-:W-:Y:S02]  /*11ba0*/  ISETP.NE.U32.AND P5, PT, R6, RZ, PT ;  /* 0x000000ff0600720c */ /* 0x000fe40003fa5070 */
[----:B------:R-:W-:Y:S02]  /*11bb0*/  IADD3.X R17, PT, PT, R17, UR16, RZ, P6, !PT ;  /* 0x0000001011117c10 */ /* 0x000fe4000b7fe4ff */
[----:B------:R-:W-:Y:S02]  /*11bc0*/  MOV R6, R16 ;  /* 0x0000001000067202 */ /* 0x000fe40000000f00 */
[----:B------:R-:W-:Y:S01]  /*11bd0*/  IADD3 R12, P6, PT, R12, UR15, RZ ;  /* 0x0000000f0c0c7c10 */ /* 0x000fe2000ffde0ff */
[----:B------:R-:W-:Y:S01]  /*11be0*/  IMAD.MOV.U32 R7, RZ, RZ, R17 ;  /* 0x000000ffff077224 */ /* 0x000fe200078e0011 */
[----:B------:R-:W-:Y:S02]  /*11bf0*/  STL [R1+0x168], R16 ;  /* 0x0001681001007387 */ /* 0x000fe40000100800 */
[----:B------:R-:W-:-:S02]  /*11c00*/  IADD3.X R13, PT, PT, R13, UR16, RZ, P6, !PT ;  /* 0x000000100d0d7c10 */ /* 0x000fc4000b7fe4ff */
        /* <DEDUP_REMOVED lines=10> */
[----:B----4-:R-:W-:Y:S02]  /*11cb0*/  IADD3 R10, P6, PT, R10, UR15, RZ ;  /* 0x0000000f0a0a7c10 */ /* 0x010fe4000ffde0ff */
        /* <DEDUP_REMOVED lines=8> */
[----:B-1----:R-:W4:Y:S04]  /*11d40*/  LDL.LU R11, [R1+0x194] ;  /* 0x00019400010b7983 */ /* 0x002f280000300800 */
        /* <DEDUP_REMOVED lines=12> */
[----:B-----5:R-:W-:Y:S02]  /*11e10*/  SEL R6, RZ, 0x4, !P5 ;  /* 0x00000004ff067807 */ /* 0x020fe40006800000 */
[----:B------:R-:W-:-:S04]  /*11e20*/  IADD3 R14, P6, PT, R14, UR15, RZ ;  /* 0x0000000f0e0e7c10 */ /* 0x000fc8000ffde0ff */
[----:B------:R-:W-:Y:S01]  /*11e30*/  IADD3.X R15, PT, PT, R15, UR16, RZ, P6, !PT ;  /* 0x000000100f0f7c10 */ /* 0x000fe2000b7fe4ff */
[----:B------:R-:W-:Y:S01]  /*11e40*/  STL [R1+0x188], R14 ;  /* 0x0001880e01007387 */ /* 0x000fe20000100800 */
[----:B------:R-:W-:-:S03]  /*11e50*/  SEL R6, R6, RZ, !P4 ;  /* 0x000000ff06067207 */ /* 0x000fc60006000000 */
[----:B------:R1:W-:Y:S04]  /*11e60*/  STL [R1+0x184], R15 ;  /* 0x0001840f01007387 */ /* 0x0003e80000100800 */
[----:B------:R-:W5:Y:S04]  /*11e70*/  LDL.LU R17, [R1+0x1a4] ;  /* 0x0001a40001117983 */ /* 0x000f680000300800 */
[----:B------:R-:W5:Y:S01]  /*11e80*/  LDL.LU R16, [R1+0x1a8] ;  /* 0x0001a80001107983 */ /* 0x000f620000300800 */
[----:B------:R-:W-:Y:S01]  /*11e90*/  ISETP.NE.U32.AND P5, PT, R6, RZ, PT ;  /* 0x000000ff0600720c */ /* 0x000fe20003fa5070 */
[----:B------:R-:W-:-:S02]  /*11ea0*/  IMAD.MOV.U32 R7, RZ, RZ, R15 ;  /* 0x000000ffff077224 */ /* 0x000fc400078e000f */
[----:B------:R-:W-:Y:S01]  /*11eb0*/  IMAD.MOV.U32 R6, RZ, RZ, R14 ;  /* 0x000000ffff067224 */ /* 0x000fe200078e000e */
[----:B-1----:R-:W5:Y:S04]  /*11ec0*/  LDL.LU R15, [R1+0x1ac] ;  /* 0x0001ac00010f7983 */ /* 0x002f680000300800 */
[----:B------:R-:W5:Y:S05]  /*11ed0*/  LDL.LU R14, [R1+0x1b0] ;  /* 0x0001b000010e7983 */ /* 0x000f6a0000300800 */
[----:B------:R1:W-:Y:S01]  /*11ee0*/  LDGSTS.E [R5+0x13000], desc[UR28][R6.64], P5 ;  /* 0x1300000006057fae */ /* 0x0003e2000a9a101c */
[----:B---3--:R-:W-:-:S04]  /*11ef0*/  IADD3 R12, P6, PT, R12, UR15, RZ ;  /* 0x0000000f0c0c7c10 */ /* 0x008fc8000ffde0ff */
[----:B--2---:R-:W-:Y:S01]  /*11f00*/  IADD3.X R13, PT, PT, R13, UR16, RZ, P6, !PT ;  /* 0x000000100d0d7c10 */ /* 0x004fe2000b7fe4ff */
        /* <DEDUP_REMOVED lines=10> */
[----:B----4-:R-:W-:-:S04]  /*11fb0*/  IADD3 R10, P6, PT, R10, UR15, RZ ;  /* 0x0000000f0a0a7c10 */ /* 0x010fc8000ffde0ff */
[----:B------:R-:W-:Y:S01]  /*11fc0*/  IADD3.X R11, PT, PT, R11, UR16, RZ, P6, !PT ;  /* 0x000000100b0b7c10 */ /* 0x000fe2000b7fe4ff */
[----:B------:R-:W-:Y:S01]  /*11fd0*/  STL [R1+0x198], R10 ;  /* 0x0001980a01007387 */ /* 0x000fe20000100800 */
[----:B------:R-:W-:Y:S01]  /*11fe0*/  ISETP.NE.U32.AND P5, PT, R6, RZ, PT ;  /* 0x000000ff0600720c */ /* 0x000fe20003fa5070 */
[----:B------:R-:W-:Y:S02]  /*11ff0*/  IMAD.MOV.U32 R6, RZ, RZ, R10 ;  /* 0x000000ffff067224 */ /* 0x000fe400078e000a */
[----:B------:R1:W-:Y:S01]  /*12000*/  STL [R1+0x194], R11 ;  /* 0x0001940b01007387 */ /* 0x0003e20000100800 */
[----:B------:R-:W-:-:S03]  /*12010*/  IMAD.MOV.U32 R7, RZ, RZ, R11 ;  /* 0x000000ffff077224 */ /* 0x000fc600078e000b */
[----:B-1----:R-:W2:Y:S04]  /*12020*/  LDL.LU R11, [R1+0x1bc] ;  /* 0x0001bc00010b7983 */ /* 0x002ea80000300800 */
        /* <DEDUP_REMOVED lines=26> */
[----:B-1----:R-:W-:Y:S01]  /*121d0*/  IMAD.MOV.U32 R7, RZ, RZ, R15 ;  /* 0x000000ffff077224 */ /* 0x002fe200078e000f */
[----:B------:R-:W-:-:S02]  /*121e0*/  MOV R6, R14 ;  /* 0x0000000e00067202 */ /* 0x000fc40000000f00 */
[----:B-----5:R-:W5:Y:S04]  /*121f0*/  LDL.LU R15, [R1+0x1cc] ;  /* 0x0001cc00010f7983 */ /* 0x020f680000300800 */
[----:B------:R-:W5:Y:S04]  /*12200*/  LDL.LU R14, [R1+0x1d0] ;  /* 0x0001d000010e7983 */ /* 0x000f680000300800 */
[----:B------:R1:W-:Y:S01]  /*12210*/  LDGSTS.E [R5+0x14400], desc[UR28][R6.64], P5 ;  /* 0x1440000006057fae */ /* 0x0003e2000a9a101c */
[----:B------:R-:W-:-:S04]  /*12220*/  ISETP.GT.AND P5, PT, R4, 0x29, PT ;  /* 0x000000290400780c */ /* 0x000fc80003fa4270 */
[----:B-1----:R-:W-:Y:S02]  /*12230*/  SEL R6, RZ, 0x4, !P5 ;  /* 0x00000004ff067807 */ /* 0x002fe40006800000 */
[----:B---3--:R-:W-:Y:S02]  /*12240*/  IADD3 R12, P6, PT, R12, UR15, RZ ;  /* 0x0000000f0c0c7c10 */ /* 0x008fe4000ffde0ff */
[----:B------:R-:W-:Y:S02]  /*12250*/  SEL R6, R6, RZ, !P4 ;  /* 0x000000ff06067207 */ /* 0x000fe40006000000 */
[----:B------:R-:W-:Y:S01]  /*12260*/  IADD3.X R13, PT, PT, R13, UR16, RZ, P6, !PT ;  /* 0x000000100d0d7c10 */ /* 0x000fe2000b7fe4ff */
[----:B------:R-:W-:Y:S01]  /*12270*/  STL [R1+0x1b8], R12 ;  /* 0x0001b80c01007387 */ /* 0x000fe20000100800 */
[----:B------:R-:W-:Y:S01]  /*12280*/  ISETP.NE.U32.AND P5, PT, R6, RZ, PT ;  /* 0x000000ff0600720c */ /* 0x000fe20003fa5070 */
[----:B------:R-:W-:Y:S02]  /*12290*/  IMAD.MOV.U32 R6, RZ, RZ, R12 ;  /* 0x000000ffff067224 */ /* 0x000fe400078e000c */
[----:B------:R1:W-:Y:S01]  /*122a0*/  STL [R1+0x1b4], R13 ;  /* 0x0001b40d01007387 */ /* 0x0003e20000100800 */
[----:B------:R-:W-:-:S03]  /*122b0*/  IMAD.MOV.U32 R7, RZ, RZ, R13 ;  /* 0x000000ffff077224 */ /* 0x000fc600078e000d */
[----:B-1----:R-:W3:Y:S04]  /*122c0*/  LDL.LU R13, [R1+0x1d4] ;  /* 0x0001d400010d7983 */ /* 0x002ee80000300800 */
[----:B------:R-:W3:Y:S04]  /*122d0*/  LDL.LU R12, [R1+0x1d8] ;  /* 0x0001d800010c7983 */ /* 0x000ee80000300800 */
[----:B------:R1:W-:Y:S01]  /*122e0*/  LDGSTS.E [R5+0x14800], desc[UR28][R6.64], P5 ;  /* 0x1480000006057fae */ /* 0x0003e2000a9a101c */
[----:B----4-:R-:W-:-:S04]  /*122f0*/  IADD3 R10, P6, PT, R10, UR15, RZ ;  /* 0x0000000f0a0a7c10 */ /* 0x010fc8000ffde0ff */
[----:B--2---:R-:W-:Y:S01]  /*12300*/  IADD3.X R11, PT, PT, R11, UR16, RZ, P6, !PT ;  /* 0x000000100b0b7c10 */ /* 0x004fe2000b7fe4ff */
        /* <DEDUP_REMOVED lines=34> */
[----:B---3--:R-:W-:-:S04]  /*12530*/  IADD3 R12, P6, PT, R12, UR15, RZ ;  /* 0x0000000f0c0c7c10 */ /* 0x008fc8000ffde0ff */
[----:B------:R-:W-:Y:S01]  /*12540*/  IADD3.X R13, PT, PT, R13, UR16, RZ, P6, !PT ;  /* 0x000000100d0d7c10 */ /* 0x000fe2000b7fe4ff */
[----:B------:R-:W-:Y:S01]  /*12550*/  STL [R1+0x1d8], R12 ;  /* 0x0001d80c01007387 */ /* 0x000fe20000100800 */
[----:B------:R-:W-:Y:S01]  /*12560*/  ISETP.NE.U32.AND P5, PT, R6, RZ, PT ;  /* 0x000000ff0600720c */ /* 0x000fe20003fa5070 */
[----:B------:R-:W-:Y:S02]  /*12570*/  IMAD.MOV.U32 R6, RZ, RZ, R12 ;  /* 0x000000ffff067224 */ /* 0x000fe400078e000c */
[----:B------:R1:W-:Y:S01]  /*12580*/  STL [R1+0x1d4], R13 ;  /* 0x0001d40d01007387 */ /* 0x0003e20000100800 */
[----:B------:R-:W-:-:S03]  /*12590*/  IMAD.MOV.U32 R7, RZ, RZ, R13 ;  /* 0x000000ffff077224 */ /* 0x000fc600078e000d */
[----:B-1----:R-:W3:Y:S04]  /*125a0*/  LDL.LU R13, [R1+0x1fc] ;  /* 0x0001fc00010d7983 */ /* 0x002ee80000300800 */
[----:B------:R-:W5:Y:S04]  /*125b0*/  LDL.LU R12, [R1+0x200] ;  /* 0x00020000010c7983 */ /* 0x000f680000300800 */
[----:B------:R1:W-:Y:S01]  /*125c0*/  LDGSTS.E [R5+0x15800], desc[UR28][R6.64], P5 ;  /* 0x1580000006057fae */ /* 0x0003e2000a9a101c */
[----:B----4-:R-:W-:-:S04]  /*125d0*/  IADD3 R10, P6, PT, R10, UR15, RZ ;  /* 0x0000000f0a0a7c10 */ /* 0x010fc8000ffde0ff */
[----:B------:R-:W-:Y:S01]  /*125e0*/  IADD3.X R11, PT, PT, R11, UR16, RZ, P6, !PT ;  /* 0x000000100b0b7c10 */ /* 0x000fe2000b7fe4ff */
[----:B-1----:R-:W-:Y:S01]  /*125f0*/  IMAD.MOV.U32 R6, RZ, RZ, R10 ;  /* 0x000000ffff067224 */ /* 0x002fe200078e000a */
[----:B------:R-:W-:Y:S03]  /*12600*/  STL [R1+0x1e0], R10 ;  /* 0x0001e00a01007387 */ /* 0x000fe60000100800 */
[----:B------:R-:W-:Y:S01]  /*12610*/  IMAD.MOV.U32 R7, RZ, RZ, R11 ;  /* 0x000000ffff077224 */ /* 0x000fe200078e000b */
[----:B------:R1:W-:Y:S04]  /*12620*/  STL [R1+0x1dc], R11 ;  /* 0x0001dc0b01007387 */ /* 0x0003e80000100800 */
[----:B------:R4:W-:Y:S01]  /*12630*/  LDGSTS.E [R5+0x15c00], desc[UR28][R6.64], P5 ;  /* 0x15c0000006057fae */ /* 0x0009e2000a9a101c */
[----:B------:R-:W-:-:S03]  /*12640*/  ISETP.GT.AND P5, PT, R4, 0x2c, PT ;  /* 0x0000002c0400780c */ /* 0x000fc60003fa4270 */
[----:B-1----:R-:W3:Y:S04]  /*12650*/  LDL.LU R11, [R1+0x204] ;  /* 0x00020400010b7983 */ /* 0x002ee80000300800 */
[----:B------:R-:W3:Y:S01]  /*12660*/  LDL.LU R10, [R1+0x208] ;  /* 0x00020800010a7983 */ /* 0x000ee20000300800 */
[----:B----4-:R-:W-:-:S04]  /*12670*/  SEL R6, RZ, 0x4, !P5 ;  /* 0x00000004ff067807 */ /* 0x010fc80006800000 */
        /* <DEDUP_REMOVED lines=16> */
[----:B------:R-:W4:Y:S04]  /*12780*/  LDL.LU R8, [R1+0x210] ;  /* 0x0002100001087983 */ /* 0x000f280000300800 */
[----:B------:R1:W-:Y:S01]  /*12790*/  LDGSTS.E [R5+0x16400], desc[UR28][R6.64], P5 ;  /* 0x1640000006057fae */ /* 0x0003e2000a9a101c */
[----:B------:R-:W-:-:S04]  /*127a0*/  ISETP.GT.AND P5, PT, R4, 0x2d, PT ;  /* 0x0000002d0400780c */ /* 0x000fc80003fa4270 */
[----:B-1----:R-:W-:Y:S02]  /*127b0*/  SEL R6, RZ, 0x4, !P5 ;  /* 0x00000004ff067807 */ /* 0x002fe40006800000 */
[----:B------:R-:W-:Y:S02]  /*127c0*/  IADD3 R14, P6, PT, R14, UR15, RZ ;  /* 0x0000000f0e0e7c10 */ /* 0x000fe4000ffde0ff */
[----:B------:R-:W-:Y:S02]  /*127d0*/  SEL R6, R6, RZ, !P4 ;  /* 0x000000ff06067207 */ /* 0x000fe40006000000 */
[----:B------:R-:W-:Y:S01]  /*127e0*/  IADD3.X R15, PT, PT, R15, UR16, RZ, P6, !PT ;  /* 0x000000100f0f7c10 */ /* 0x000fe2000b7fe4ff */
[----:B------:R-:W-:Y:S01]  /*127f0*/  STL [R1+0x1f8], R14 ;  /* 0x0001f80e01007387 */ /* 0x000fe20000100800 */
[----:B------:R-:W-:Y:S02]  /*12800*/  ISETP.NE.U32.AND P5, PT, R6, RZ, PT ;  /* 0x000000ff0600720c */ /* 0x000fe40003fa5070 */
[----:B------:R-:W-:Y:S01]  /*12810*/  MOV R6, R14 ;  /* 0x0000000e00067202 */ /* 0x000fe20000000f00 */
[----:B------:R1:W-:Y:S01]  /*12820*/  STL [R1+0x1f4], R15 ;  /* 0x0001f40f01007387 */ /* 0x0003e20000100800 */
[----:B------:R-:W-:-:S03]  /*12830*/  IMAD.MOV.U32 R7, RZ, RZ, R15 ;  /* 0x000000ffff077224 */ /* 0x000fc600078e000f */
[----:B-1----:R-:W2:Y:S04]  /*12840*/  LDL.LU R15, [R1+0x214] ;  /* 0x00021400010f7983 */ /* 0x002ea80000300800 */
[----:B------:R-:W2:Y:S04]  /*12850*/  LDL.LU R14, [R1+0x218] ;  /* 0x00021800010e7983 */ /* 0x000ea80000300800 */
[----:B------:R1:W-:Y:S01]  /*12860*/  LDGSTS.E [R5+0x16800], desc[UR28][R6.64], P5 ;  /* 0x1680000006057fae */ /* 0x0003e2000a9a101c */
[----:B-----5:R-:W-:-:S04]  /*12870*/  IADD3 R12, P6, PT, R12, UR15, RZ ;  /* 0x0000000f0c0c7c10 */ /* 0x020fc8000ffde0ff */
[----:B---3--:R-:W-:Y:S01]  /*12880*/  IADD3.X R13, PT, PT, R13, UR16, RZ, P6, !PT ;  /* 0x000000100d0d7c10 */ /* 0x008fe2000b7fe4ff */
        /* <DEDUP_REMOVED lines=44> */
[----:B-----5:R-:W-:-:S04]  /*12b50*/  IADD3 R12, P6, PT, R12, UR15, RZ ;  /* 0x0000000f0c0c7c10 */ /* 0x020fc8000ffde0ff */
[----:B------:R-:W-:Y:S01]  /*12b60*/  IADD3.X R13, PT, PT, R13, UR16, RZ, P6, !PT ;  /* 0x000000100d0d7c10 */ /* 0x000fe2000b7fe4ff */
[----:B-1----:R-:W-:-:S04]  /*12b70*/  IMAD.MOV.U32 R6, RZ, RZ, R12 ;  /* 0x000000ffff067224 */ /* 0x002fc800078e000c */
[----:B------:R-:W-:Y:S01]  /*12b80*/  IMAD.MOV.U32 R7, RZ, RZ, R13 ;  /* 0x000000ffff077224 */ /* 0x000fe200078e000d */
[----:B------:R-:W-:Y:S04]  /*12b90*/  STL [R1+0x220], R12 ;  /* 0x0002200c01007387 */ /* 0x000fe80000100800 */
[----:B------:R1:W-:Y:S01]  /*12ba0*/  LDGSTS.E [R5+0x17c00], desc[UR28][R6.64], P5 ;  /* 0x17c0000006057fae */ /* 0x0003e2000a9a101c */
[----:B------:R-:W-:-:S03]  /*12bb0*/  ISETP.GT.AND P5, PT, R4, 0x30, PT ;  /* 0x000000300400780c */ /* 0x000fc60003fa4270 */
[----:B------:R5:W-:Y:S01]  /*12bc0*/  STL [R1+0x21c], R13 ;  /* 0x00021c0d01007387 */ /* 0x000be20000100800 */
[----:B-1----:R-:W-:-:S03]  /*12bd0*/  SEL R6, RZ, 0x4, !P5 ;  /* 0x00000004ff067807 */ /* 0x002fc60006800000 */
[----:B-----5:R-:W5:Y:S04]  /*12be0*/  LDL.LU R13, [R1+0x248] ;  /* 0x00024800010d7983 */ /* 0x020f680000300800 */
[----:B------:R-:W5:Y:S01]  /*12bf0*/  LDL.LU R12, [R1+0x24c] ;  /* 0x00024c00010c7983 */ /* 0x000f620000300800 */
[----:B------:R-:W-:Y:S02]  /*12c00*/  SEL R6, R6, RZ, !P4 ;  /* 0x000000ff06067207 */ /* 0x000fe40006000000 */
[----:B---3--:R-:W-:Y:S02]  /*12c10*/  IADD3 R16, P6, PT, R16, UR15, RZ ;  /* 0x0000000f10107c10 */ /* 0x008fe4000ffde0ff */
        /* <DEDUP_REMOVED lines=13> */
[----:B---3--:R-:W3:Y:S04]  /*12cf0*/  LDL.LU R11, [R1+0x250] ;  /* 0x00025000010b7983 */ /* 0x008ee80000300800 */
[----:B------:R-:W3:Y:S04]  /*12d00*/  LDL.LU R10, [R1+0x254] ;  /* 0x00025400010a7983 */ /* 0x000ee80000300800 */
[----:B------:R1:W-:Y:S01]  /*12d10*/  LDGSTS.E [R5+0x18400], desc[UR28][R6.64], P5 ;  /* 0x1840000006057fae */ /* 0x0003e2000a9a101c */
[----:B------:R-:W-:-:S04]  /*12d20*/  ISETP.GT.AND P5, PT, R4, 0x31, PT ;  /* 0x000000310400780c */ /* 0x000fc80003fa4270 */
[----:B-1----:R-:W-:-:S04]  /*12d30*/  SEL R6, RZ, 0x4, !P5 ;  /* 0x00000004ff067807 */ /* 0x002fc80006800000 */
[----:B------:R-:W-:-:S04]  /*12d40*/  SEL R6, R6, RZ, !P4 ;  /* 0x000000ff06067207 */ /* 0x000fc80006000000 */
[----:B------:R-:W-:Y:S02]  /*12d50*/  ISETP.NE.U32.AND P5, PT, R6, RZ, PT ;  /* 0x000000ff0600720c */ /* 0x000fe40003fa5070 */
[----:B----4-:R-:W-:-:S04]  /*12d60*/  IADD3 R8, P6, PT, R8, UR15, RZ ;  /* 0x0000000f08087c10 */ /* 0x010fc8000ffde0ff */
        /* <DEDUP_REMOVED lines=8> */
[----:B--2---:R-:W-:-:S04]  /*12df0*/  IADD3 R14, P6, PT, R14, UR15, RZ ;  /* 0x0000000f0e0e7c10 */ /* 0x004fc8000ffde0ff */
[----:B------:R-:W-:Y:S01]  /*12e00*/  IADD3.X R15, PT, PT, R15, UR16, RZ, P6, !PT ;  /* 0x000000100f0f7c10 */ /* 0x000fe2000b7fe4ff */
[----:B------:R-:W-:Y:S01]  /*12e10*/  STL [R1+0x244], R14 ;  /* 0x0002440e01007387 */ /* 0x000fe20000100800 */
[----:B----4-:R-:W-:-:S03]  /*12e20*/  MOV R6, R14 ;  /* 0x0000000e00067202 */ /* 0x010fc60000000f00 */
        /* <DEDUP_REMOVED lines=8> */
[----:B-----5:R-:W-:-:S04]  /*12eb0*/  IADD3 R12, P6, PT, R12, UR15, RZ ;  /* 0x0000000f0c0c7c10 */ /* 0x020fc8000ffde0ff */
[----:B------:R-:W-:Y:S01]  /*12ec0*/  IADD3.X R13, PT, PT, R13, UR16, RZ, P6, !PT ;  /* 0x000000100d0d7c10 */ /* 0x000fe2000b7fe4ff */
[----:B------:R-:W-:Y:S04]  /*12ed0*/  STL [R1+0x24c], R12 ;  /* 0x00024c0c01007387 */ /* 0x000fe80000100800 */
[----:B------:R1:W-:Y:S04]  /*12ee0*/  STL [R1+0x248], R13 ;  /* 0x0002480d01007387 */ /* 0x0003e80000100800 */
[----:B------:R-:W2:Y:S04]  /*12ef0*/  LDL.LU R17, [R1+0x268] ;  /* 0x0002680001117983 */ /* 0x000ea80000300800 */
[----:B------:R-:W5:Y:S01]  /*12f00*/  LDL.LU R16, [R1+0x26c] ;  /* 0x00026c0001107983 */ /* 0x000f620000300800 */
[----:B------:R-:W-:Y:S01]  /*12f10*/  ISETP.NE.U32.AND P5, PT, R6, RZ, PT ;  /* 0x000000ff0600720c */ /* 0x000fe20003fa5070 */
[----:B------:R-:W-:-:S02]  /*12f20*/  IMAD.MOV.U32 R7, RZ, RZ, R13 ;  /* 0x000000ffff077224 */ /* 0x000fc400078e000d */
[----:B------:R-:W-:Y:S01]  /*12f30*/  IMAD.MOV.U32 R6, RZ, RZ, R12 ;  /* 0x000000ffff067224 */ /* 0x000fe200078e000c */
[----:B-1----:R-:W2:Y:S04]  /*12f40*/  LDL.LU R13, [R1+0x270] ;  /* 0x00027000010d7983 */ /* 0x002ea80000300800 */
[----:B------:R-:W2:Y:S05]  /*12f50*/  LDL.LU R12, [R1+0x274] ;  /* 0x00027400010c7983 */ /* 0x000eaa0000300800 */
[----:B------:R1:W-:Y:S01]  /*12f60*/  LDGSTS.E [R5+0x19000], desc[UR28][R6.64], P5 ;  /* 0x1900000006057fae */ /* 0x0003e2000a9a101c */
[----:B---3--:R-:W-:-:S04]  /*12f70*/  IADD3 R10, P6, PT, R10, UR15, RZ ;  /* 0x0000000f0a0a7c10 */ /* 0x008fc8000ffde0ff */
        /* <DEDUP_REMOVED lines=22> */
[----:B------:R-:W-:Y:S01]  /*130e0*/  IADD3.X R15, PT, PT, R15, UR16, RZ, P6, !PT ;  /* 0x000000100f0f7c10 */ /* 0x000fe2000b7fe4ff */
[----:B------:R-:W-:Y:S01]  /*130f0*/  STL [R1+0x264], R14 ;  /* 0x0002640e01007387 */ /* 0x000fe20000100800 */
[----:B---3--:R-:W-:-:S03]  /*13100*/  IMAD.MOV.U32 R6, RZ, RZ, R14 ;  /* 0x000000ffff067224 */ /* 0x008fc600078e000e */
        /* <DEDUP_REMOVED lines=9> */
[----:B-----5:R-:W-:-:S04]  /*131a0*/  IADD3 R16, P6, PT, R16, UR15, RZ ;  /* 0x0000000f10107c10 */ /* 0x020fc8000ffde0ff */
[----:B--2---:R-:W-:Y:S01]  /*131b0*/  IADD3.X R17, PT, PT, R17, UR16, RZ, P6, !PT ;  /* 0x0000001011117c10 */ /* 0x004fe2000b7fe4ff */
        /* <DEDUP_REMOVED lines=10> */
[----:B------:R-:W-:Y:S02]  /*13260*/  IMAD.MOV.U32 R7, RZ, RZ, R13 ;  /* 0x000000ffff077224 */ /* 0x000fe400078e000d */
[----:B--2---:R-:W2:Y:S04]  /*13270*/  LDL.LU R13, [R1+0x290] ;  /* 0x00029000010d7983 */ /* 0x004ea80000300800 */
[----:B------:R-:W3:Y:S04]  /*13280*/  LDL.LU R12, [R1+0x294] ;  /* 0x00029400010c7983 */ /* 0x000ee80000300800 */
[----:B------:R1:W-:Y:S01]  /*13290*/  LDGSTS.E [R5+0x1a400], desc[UR28][R6.64], P5 ;  /* 0x1a40000006057fae */ /* 0x0003e2000a9a101c */
[----:B------:R-:W-:-:S02]  /*132a0*/  ISETP.GT.AND P5, PT, R4, 0x35, PT ;  /* 0x000000350400780c */ /* 0x000fc40003fa4270 */
[----:B------:R-:W-:-:S04]  /*132b0*/  IADD3 R10, P6, PT, R10, UR15, RZ ;  /* 0x0000000f0a0a7c10 */ /* 0x000fc8000ffde0ff */
[----:B------:R-:W-:Y:S02]  /*132c0*/  IADD3.X R11, PT, PT, R11, UR16, RZ, P6, !PT ;  /* 0x000000100b0b7c10 */ /* 0x000fe4000b7fe4ff */
[----:B-1----:R-:W-:Y:S01]  /*132d0*/  SEL R6, RZ, 0x4, !P5 ;  /* 0x00000004ff067807 */ /* 0x002fe20006800000 */
[----:B------:R-:W-:Y:S03]  /*132e0*/  STL [R1+0x27c], R10 ;  /* 0x00027c0a01007387 */ /* 0x000fe60000100800 */
[----:B------:R-:W-:Y:S01]  /*132f0*/  SEL R6, R6, RZ, !P4 ;  /* 0x000000ff06067207 */ /* 0x000fe20006000000 */
[----:B------:R1:W-:Y:S01]  /*13300*/  STL [R1+0x278], R11 ;  /* 0x0002780b01007387 */ /* 0x0003e20000100800 */
[----:B------:R-:W-:Y:S02]  /*13310*/  IMAD.MOV.U32 R7, RZ, RZ, R11 ;  /* 0x000000ffff077224 */ /* 0x000fe400078e000b */
[----:B------:R-:W-:Y:S01]  /*13320*/  ISETP.NE.U32.AND P5, PT, R6, RZ, PT ;  /* 0x000000ff0600720c */ /* 0x000fe20003fa5070 */
[----:B------:R-:W-:Y:S01]  /*13330*/  IMAD.MOV.U32 R6, RZ, RZ, R10 ;  /* 0x000000ffff067224 */ /* 0x000fe200078e000a */
[----:B-1----:R-:W5:Y:S04]  /*13340*/  LDL.LU R11, [R1+0x298] ;  /* 0x00029800010b7983 */ /* 0x002f680000300800 */
[----:B------:R-:W5:Y:S07]  /*13350*/  LDL.LU R10, [R1+0x29c] ;  /* 0x00029c00010a7983 */ /* 0x000f6e0000300800 */
        /* <DEDUP_REMOVED lines=11> */
[----:B----4-:R-:W-:Y:S02]  /*13410*/  SEL R6, RZ, 0x4, !P5 ;  /* 0x00000004ff067807 */ /* 0x010fe40006800000 */
[----:B------:R-:W-:-:S04]  /*13420*/  IADD3 R14, P6, PT, R14, UR15, RZ ;  /* 0x0000000f0e0e7c10 */ /* 0x000fc8000ffde0ff */
[----:B------:R-:W-:Y:S01]  /*13430*/  IADD3.X R15, PT, PT, R15, UR16, RZ, P6, !PT ;  /* 0x000000100f0f7c10 */ /* 0x000fe2000b7fe4ff */
[----:B------:R-:W-:Y:S01]  /*13440*/  STL [R1+0x28c], R14 ;  /* 0x00028c0e01007387 */ /* 0x000fe20000100800 */
[----:B------:R-:W-:-:S03]  /*13450*/  SEL R6, R6, RZ, !P4 ;  /* 0x000000ff06067207 */ /* 0x000fc60006000000 */
[----:B------:R1:W-:Y:S04]  /*13460*/  STL [R1+0x288], R15 ;  /* 0x0002880f01007387 */ /* 0x0003e80000100800 */
[----:B------:R-:W4:Y:S04]  /*13470*/  LDL.LU R17, [R1+0x2a8] ;  /* 0x0002a80001117983 */ /* 0x000f280000300800 */
[----:B------:R-:W4:Y:S01]  /*13480*/  LDL.LU R16, [R1+0x2ac] ;  /* 0x0002ac0001107983 */ /* 0x000f220000300800 */
[----:B------:R-:W-:Y:S01]  /*13490*/  ISETP.NE.U32.AND P5, PT, R6, RZ, PT ;  /* 0x000000ff0600720c */ /* 0x000fe20003fa5070 */
[----:B------:R-:W-:Y:S01]  /*134a0*/  IMAD.MOV.U32 R7, RZ, RZ, R15 ;  /* 0x000000ffff077224 */ /* 0x000fe200078e000f */
[----:B------:R-:W-:Y:S01]  /*134b0*/  MOV R6, R14 ;  /* 0x0000000e00067202 */ /* 0x000fe20000000f00 */
[----:B-1----:R-:W4:Y:S04]  /*134c0*/  LDL.LU R15, [R1+0x2b0] ;  /* 0x0002b000010f7983 */ /* 0x002f280000300800 */
[----:B------:R-:W4:Y:S06]  /*134d0*/  LDL.LU R14, [R1+0x2b4] ;  /* 0x0002b400010e7983 */ /* 0x000f2c0000300800 */
[----:B------:R1:W-:Y:S01]  /*134e0*/  LDGSTS.E [R5+0x1b000], desc[UR28][R6.64], P5 ;  /* 0x1b00000006057fae */ /* 0x0003e2000a9a101c */
[----:B---3--:R-:W-:-:S04]  /*134f0*/  IADD3 R12, P6, PT, R12, UR15, RZ ;  /* 0x0000000f0c0c7c10 */ /* 0x008fc8000ffde0ff */
[----:B--2---:R-:W-:Y:S01]  /*13500*/  IADD3.X R13, PT, PT, R13, UR16, RZ, P6, !PT ;  /* 0x000000100d0d7c10 */ /* 0x004fe2000b7fe4ff */
[----:B-1----:R-:W-:-:S04]  /*13510*/  IMAD.MOV.U32 R6, RZ, RZ, R12 ;  /* 0x000000ffff067224 */ /* 0x002fc800078e000c */
[----:B------:R-:W-:-:S05]  /*13520*/  IMAD.MOV.U32 R7, RZ, RZ, R13 ;  /* 0x000000ffff077224 */ /* 0x000fca00078e000d */
[----:B------:R1:W-:Y:S01]  /*13530*/  LDGSTS.E [R5+0x1b400], desc[UR28][R6.64], P5 ;  /* 0x1b40000006057fae */ /* 0x0003e2000a9a101c */
[----:B------:R-:W-:-:S03]  /*13540*/  ISETP.GT.AND P5, PT, R4, 0x37, PT ;  /* 0x000000370400780c */ /* 0x000fc60003fa4270 */
[----:B------:R-:W-:Y:S04]  /*13550*/  STL [R1+0x294], R12 ;  /* 0x0002940c01007387 */ /* 0x000fe80000100800 */
[----:B------:R2:W-:Y:S01]  /*13560*/  STL [R1+0x290], R13 ;  /* 0x0002900d01007387 */ /* 0x0005e20000100800 */
[----:B-1----:R-:W-:-:S04]  /*13570*/  SEL R6, RZ, 0x4, !P5 ;  /* 0x00000004ff067807 */ /* 0x002fc80006800000 */
[----:B------:R-:W-:Y:S01]  /*13580*/  SEL R6, R6, RZ, !P4 ;  /* 0x000000ff06067207 */ /* 0x000fe20006000000 */
[----:B--2---:R-:W2:Y:S01]  /*13590*/  LDL.LU R13, [R1+0x2b8] ;  /* 0x0002b800010d7983 */ /* 0x004ea20000300800 */
[----:B-----5:R-:W-:-:S03]  /*135a0*/  IADD3 R10, P6, PT, R10, UR15, RZ ;  /* 0x0000000f0a0a7c10 */ /* 0x020fc6000ffde0ff */
[----:B------:R-:W3:Y:S01]  /*135b0*/  LDL.LU R12, [R1+0x2bc] ;  /* 0x0002bc00010c7983 */ /* 0x000ee20000300800 */
[----:B------:R-:W-:-:S03]  /*135c0*/  IADD3.X R11, PT, PT, R11, UR16, RZ, P6, !PT ;  /* 0x000000100b0b7c10 */ /* 0x000fc6000b7fe4ff */
        /* <DEDUP_REMOVED lines=8> */
[----:B------:R-:W-:-:S04]  /*13650*/  IADD3 R8, P6, PT, R8, UR15, RZ ;  /* 0x0000000f08087c10 */ /* 0x000fc8000ffde0ff */
[----:B------:R-:W-:Y:S01]  /*13660*/  IADD3.X R9, PT, PT, R9, UR16, RZ, P6, !PT ;  /* 0x0000001009097c10 */ /* 0x000fe2000b7fe4ff */
[----:B-1----:R-:W-:Y:S01]  /*13670*/  IMAD.MOV.U32 R6, RZ, RZ, R8 ;  /* 0x000000ffff067224 */ /* 0x002fe200078e0008 */
[----:B------:R-:W-:Y:S03]  /*13680*/  STL [R1+0x2a4], R8 ;  /* 0x0002a40801007387 */ /* 0x000fe60000100800 */
[----:B------:R-:W-:Y:S01]  /*13690*/  IMAD.MOV.U32 R7, RZ, RZ, R9 ;  /* 0x000000ffff077224 */ /* 0x000fe200078e0009 */
[----:B------:R1:W-:Y:S04]  /*136a0*/  STL [R1+0x2a0], R9 ;  /* 0x0002a00901007387 */ /* 0x0003e80000100800 */
[----:B------:R1:W-:Y:S01]  /*136b0*/  LDGSTS.E [R5+0x1bc00], desc[UR28][R6.64], P5 ;  /* 0x1bc0000006057fae */ /* 0x0003e2000a9a101c */
[----:B------:R-:W-:-:S03]  /*136c0*/  ISETP.GT.AND P5, PT, R4, 0x38, PT ;  /* 0x000000380400780c */ /* 0x000fc60003fa4270 */
[----:B-1----:R-:W5:Y:S04]  /*136d0*/  LDL.LU R9, [R1+0x2c8] ;  /* 0x0002c80001097983 */ /* 0x002f680000300800 */
[----:B------:R-:W5:Y:S01]  /*136e0*/  LDL.LU R8, [R1+0x2cc] ;  /* 0x0002cc0001087983 */ /* 0x000f620000300800 */
[----:B------:R-:W-:-:S04]  /*136f0*/  SEL R6, RZ, 0x4, !P5 ;  /* 0x00000004ff067807 */ /* 0x000fc80006800000 */
[----:B------:R-:W-:-:S04]  /*13700*/  SEL R6, R6, RZ, !P4 ;  /* 0x000000ff06067207 */ /* 0x000fc80006000000 */
[----:B------:R-:W-:Y:S02]  /*13710*/  ISETP.NE.U32.AND P5, PT, R6, RZ, PT ;  /* 0x000000ff0600720c */ /* 0x000fe40003fa5070 */
[----:B----4-:R-:W-:-:S04]  /*13720*/  IADD3 R16, P6, PT, R16, UR15, RZ ;  /* 0x0000000f10107c10 */ /* 0x010fc8000ffde0ff */
        /* <DEDUP_REMOVED lines=12> */
[----:B----4-:R-:W4:Y:S04]  /*137f0*/  LDL.LU R15, [R1+0x2d0] ;  /* 0x0002d000010f7983 */ /* 0x010f280000300800 */
[----:B------:R-:W4:Y:S04]  /*13800*/  LDL.LU R14, [R1+0x2d4] ;  /* 0x0002d400010e7983 */ /* 0x000f280000300800 */
[----:B------:R1:W-:Y:S01]  /*13810*/  LDGSTS.E [R5+0x1c400], desc[UR28][R6.64], P5 ;  /* 0x1c40000006057fae */ /* 0x0003e2000a9a101c */
[----:B------:R-:W-:-:S04]  /*13820*/  ISETP.GT.AND P5, PT, R4, 0x39, PT ;  /* 0x000000390400780c */ /* 0x000fc80003fa4270 */
[----:B-1----:R-:W-:-:S04]  /*13830*/  SEL R6, RZ, 0x4, !P5 ;  /* 0x00000004ff067807 */ /* 0x002fc80006800000 */
[----:B------:R-:W-:-:S04]  /*13840*/  SEL R6, R6, RZ, !P4 ;  /* 0x000000ff06067207 */ /* 0x000fc80006000000 */
[----:B------:R-:W-:Y:S02]  /*13850*/  ISETP.NE.U32.AND P5, PT, R6, RZ, PT ;  /* 0x000000ff0600720c */ /* 0x000fe40003fa5070 */
[----:B---3--:R-:W-:-:S04]  /*13860*/  IADD3 R12, P6, PT, R12, UR15, RZ ;  /* 0x0000000f0c0c7c10 */ /* 0x008fc8000ffde0ff */
[----:B--2---:R-:W-:Y:S01]  /*13870*/  IADD3.X R13, PT, PT, R13, UR16, RZ, P6, !PT ;  /* 0x000000100d0d7c10 */ /* 0x004fe2000b7fe4ff */
[----:B------:R-:W-:Y:S01]  /*13880*/  STL [R1+0x2bc], R12 ;  /* 0x0002bc0c01007387 */ /* 0x000fe20000100800 */
[----:B------:R-:W-:-:S03]  /*13890*/  IMAD.MOV.U32 R6, RZ, RZ, R12 ;  /* 0x000000ffff067224 */ /* 0x000fc600078e000c */
[----:B------:R1:W-:Y:S01]  /*138a0*/  STL [R1+0x2b8], R13 ;  /* 0x0002b80d01007387 */ /* 0x0003e20000100800 */
[----:B------:R-:W-:-:S05]  /*138b0*/  IMAD.MOV.U32 R7, RZ, RZ, R13 ;  /* 0x000000ffff077224 */ /* 0x000fca00078e000d */
[----:B------:R2:W-:Y:S04]  /*138c0*/  LDGSTS.E [R5+0x1c800], desc[UR28][R6.64], P5 ;  /* 0x1c80000006057fae */ /* 0x0005e8000a9a101c */
[----:B-1----:R-:W3:Y:S01]  /*138d0*/  LDL.LU R13, [R1+0x2d8] ;  /* 0x0002d800010d7983 */ /* 0x002ee20000300800 */
[----:B-----5:R-:W-:-:S03]  /*138e0*/  IADD3 R10, P6, PT, R10, UR15, RZ ;  /* 0x0000000f0a0a7c10 */ /* 0x020fc6000ffde0ff */
[----:B------:R-:W5:Y:S01]  /*138f0*/  LDL.LU R12, [R1+0x2dc] ;  /* 0x0002dc00010c7983 */ /* 0x000f620000300800 */
[----:B------:R-:W-:-:S03]  /*13900*/  IADD3.X R11, PT, PT, R11, UR16, RZ, P6, !PT ;  /* 0x000000100b0b7c10 */ /* 0x000fc6000b7fe4ff */
[----:B------:R-:W-:Y:S01]  /*13910*/  STL [R1+0x2c4], R10 ;  /* 0x0002c40a01007387 */ /* 0x000fe20000100800 */
[----:B--2---:R-:W-:-:S03]  /*13920*/  IMAD.MOV.U32 R6, RZ, RZ, R10 ;  /* 0x000000ffff067224 */ /* 0x004fc600078e000a */
        /* <DEDUP_REMOVED lines=20> */
[----:B----4-:R-:W-:-:S04]  /*13a70*/  IADD3 R14, P6, PT, R14, UR15, RZ ;  /* 0x0000000f0e0e7c10 */ /* 0x010fc8000ffde0ff */
[----:B------:R-:W-:Y:S01]  /*13a80*/  IADD3.X R15, PT, PT, R15, UR16, RZ, P6, !PT ;  /* 0x000000100f0f7c10 */ /* 0x000fe2000b7fe4ff */
[----:B------:R-:W-:Y:S01]  /*13a90*/  STL [R1+0x2d4], R14 ;  /* 0x0002d40e01007387 */ /* 0x000fe20000100800 */
[----:B-1----:R-:W-:-:S03]  /*13aa0*/  MOV R6, R14 ;  /* 0x0000000e00067202 */ /* 0x002fc60000000f00 */
[----:B------:R1:W-:Y:S01]  /*13ab0*/  STL [R1+0x2d0], R15 ;  /* 0x0002d00f01007387 */ /* 0x0003e20000100800 */
[----:B------:R-:W-:-:S05]  /*13ac0*/  IMAD.MOV.U32 R7, RZ, RZ, R15 ;  /* 0x000000ffff077224 */ /* 0x000fca00078e000f */
[----:B------:R4:W-:Y:S04]  /*13ad0*/  LDGSTS.E [R5+0x1d400], desc[UR28][R6.64], P5 ;  /* 0x1d40000006057fae */ /* 0x0009e8000a9a101c */
[----:B-1----:R-:W2:Y:S04]  /*13ae0*/  LDL.LU R15, [R1+0x2f8] ;  /* 0x0002f800010f7983 */ /* 0x002ea80000300800 */
[----:B------:R-:W2:Y:S01]  /*13af0*/  LDL.LU R14, [R1+0x2fc] ;  /* 0x0002fc00010e7983 */ /* 0x000ea20000300800 */
[----:B------:R-:W-:-:S04]  /*13b00*/  ISETP.GT.AND P5, PT, R4, 0x3b, PT ;  /* 0x0000003b0400780c */ /* 0x000fc80003fa4270 */
[----:B----4-:R-:W-:-:S04]  /*13b10*/  SEL R6, RZ, 0x4, !P5 ;  /* 0x00000004ff067807 */ /* 0x010fc80006800000 */
[----:B------:R-:W-:-:S04]  /*13b20*/  SEL R6, R6, RZ, !P4 ;  /* 0x000000ff06067207 */ /* 0x000fc80006000000 */
[----:B------:R-:W-:Y:S02]  /*13b30*/  ISETP.NE.U32.AND P5, PT, R6, RZ, PT ;  /* 0x000000ff0600720c */ /* 0x000fe40003fa5070 */
[----:B-----5:R-:W-:-:S04]  /*13b40*/  IADD3 R12, P6, PT, R12, UR15, RZ ;  /* 0x0000000f0c0c7c10 */ /* 0x020fc8000ffde0ff */
[----:B---3--:R-:W-:Y:S01]  /*13b50*/  IADD3.X R13, PT, PT, R13, UR16, RZ, P6, !PT ;  /* 0x000000100d0d7c10 */ /* 0x008fe2000b7fe4ff */
[----:B------:R-:W-:-:S04]  /*13b60*/  IMAD.MOV.U32 R6, RZ, RZ, R12 ;  /* 0x000000ffff067224 */ /* 0x000fc800078e000c */
[----:B------:R-:W-:Y:S01]  /*13b70*/  IMAD.MOV.U32 R7, RZ, RZ, R13 ;  /* 0x000000ffff077224 */ /* 0x000fe200078e000d */
[----:B------:R-:W-:Y:S04]  /*13b80*/  STL [R1+0x2dc], R12 ;  /* 0x0002dc0c01007387 */ /* 0x000fe80000100800 */
[----:B------:R1:W-:Y:S01]  /*13b90*/  LDGSTS.E [R5+0x1d800], desc[UR28][R6.64], P5 ;  /* 0x1d80000006057fae */ /* 0x0003e2000a9a101c */
[----:B------:R-:W-:-:S04]  /*13ba0*/  IADD3 R10, P6, PT, R10, UR15, RZ ;  /* 0x0000000f0a0a7c10 */ /* 0x000fc8000ffde0ff */
[----:B------:R-:W-:Y:S01]  /*13bb0*/  IADD3.X R11, PT, PT, R11, UR16, RZ, P6, !PT ;  /* 0x000000100b0b7c10 */ /* 0x000fe2000b7fe4ff */
[----:B-1----:R-:W-:Y:S01]  /*13bc0*/  IMAD.MOV.U32 R6, RZ, RZ, R10 ;  /* 0x000000ffff067224 */ /* 0x002fe200078e000a */
[----:B------:R1:W-:Y:S03]  /*13bd0*/  STL [R1+0x2d8], R13 ;  /* 0x0002d80d01007387 */ /* 0x0003e60000100800 */
[----:B------:R-:W-:-:S05]  /*13be0*/  IMAD.MOV.U32 R7, RZ, RZ, R11 ;  /* 0x000000ffff077224 */ /* 0x000fca00078e000b */
[----:B------:R3:W-:Y:S01]  /*13bf0*/  LDGSTS.E [R5+0x1dc00], desc[UR28][R6.64], P5 ;  /* 0x1dc0000006057fae */ /* 0x0007e2000a9a101c */
[----:B------:R-:W-:-:S03]  /*13c00*/  ISETP.GT.AND P5, PT, R4, 0x3c, PT ;  /* 0x0000003c0400780c */ /* 0x000fc60003fa4270 */
[----:B-1----:R-:W4:Y:S04]  /*13c10*/  LDL.LU R13, [R1+0x300] ;  /* 0x00030000010d7983 */ /* 0x002f280000300800 */
[----:B------:R-:W5:Y:S01]  /*13c20*/  LDL.LU R12, [R1+0x304] ;  /* 0x00030400010c7983 */ /* 0x000f620000300800 */
[----:B---3--:R-:W-:-:S04]  /*13c30*/  SEL R6, RZ, 0x4, !P5 ;  /* 0x00000004ff067807 */ /* 0x008fc80006800000 */
[----:B------:R-:W-:Y:S01]  /*13c40*/  SEL R6, R6, RZ, !P4 ;  /* 0x000000ff06067207 */ /* 0x000fe20006000000 */
[----:B------:R-:W-:Y:S03]  /*13c50*/  STL [R1+0x2e4], R10 ;  /* 0x0002e40a01007387 */ /* 0x000fe60000100800 */
[----:B------:R-:W-:Y:S01]  /*13c60*/  ISETP.NE.U32.AND P5, PT, R6, RZ, PT ;  /* 0x000000ff0600720c */ /* 0x000fe20003fa5070 */
[----:B------:R1:W-:Y:S04]  /*13c70*/  STL [R1+0x2e0], R11 ;  /* 0x0002e00b01007387 */ /* 0x0003e80000100800 */
[----:B-1----:R-:W3:Y:S04]  /*13c80*/  LDL.LU R11, [R1+0x308] ;  /* 0x00030800010b7983 */ /* 0x002ee80000300800 */
[----:B------:R-:W3:Y:S01]  /*13c90*/  LDL.LU R10, [R1+0x30c] ;  /* 0x00030c00010a7983 */ /* 0x000ee20000300800 */
        /* <DEDUP_REMOVED lines=18> */
[----:B------:R-:W-:Y:S02]  /*13dc0*/  IADD3 R14, P6, PT, R14, UR15, RZ ;  /* 0x0000000f0e0e7c10 */ /* 0x000fe4000ffde0ff */
[----:B------:R-:W-:Y:S02]  /*13dd0*/  SEL R6, R6, RZ, !P4 ;  /* 0x000000ff06067207 */ /* 0x000fe40006000000 */
        /* <DEDUP_REMOVED lines=10> */
[----:B----4-:R-:W-:Y:S01]  /*13e80*/  IADD3.X R13, PT, PT, R13, UR16, RZ, P6, !PT ;  /* 0x000000100d0d7c10 */ /* 0x010fe2000b7fe4ff */
        /* <DEDUP_REMOVED lines=8> */
[----:B----4-:R-:W-:Y:S02]  /*13f10*/  SEL R6, RZ, 0x4, !P5 ;  /* 0x00000004ff067807 */ /* 0x010fe40006800000 */
[----:B---3--:R-:W-:Y:S02]  /*13f20*/  IADD3 R10, P6, PT, R10, UR15, RZ ;  /* 0x0000000f0a0a7c10 */ /* 0x008fe4000ffde0ff */
[----:B------:R-:W-:Y:S02]  /*13f30*/  SEL R6, R6, RZ, !P4 ;  /* 0x000000ff06067207 */ /* 0x000fe40006000000 */
[----:B------:R-:W-:Y:S01]  /*13f40*/  IADD3.X R11, PT, PT, R11, UR16, RZ, P6, !PT ;  /* 0x000000100b0b7c10 */ /* 0x000fe2000b7fe4ff */
[----:B------:R1:W-:Y:S01]  /*13f50*/  STL [R1+0x30c], R10 ;  /* 0x00030c0a01007387 */ /* 0x0003e20000100800 */
[----:B------:R-:W-:Y:S01]  /*13f60*/  ISETP.NE.U32.AND P5, PT, R6, RZ, PT ;  /* 0x000000ff0600720c */ /* 0x000fe20003fa5070 */
[----:B------:R-:W-:-:S02]  /*13f70*/  IMAD.MOV.U32 R6, RZ, RZ, R10 ;  /* 0x000000ffff067224 */ /* 0x000fc400078e000a */
[----:B------:R3:W-:Y:S01]  /*13f80*/  STL [R1+0x308], R11 ;  /* 0x0003080b01007387 */ /* 0x0007e20000100800 */
[----:B------:R-:W-:-:S03]  /*13f90*/  IMAD.MOV.U32 R7, RZ, RZ, R11 ;  /* 0x000000ffff077224 */ /* 0x000fc600078e000b */
[----:B------:R-:W4:Y:S04]  /*13fa0*/  LDL.LU R19, [R1+0x328] ;  /* 0x0003280001137983 */ /* 0x000f280000300800 */
[----:B-1----:R-:W4:Y:S04]  /*13fb0*/  LDL.LU R10, [R1+0x32c] ;  /* 0x00032c00010a7983 */ /* 0x002f280000300800 */
[----:B------:R-:W4:Y:S04]  /*13fc0*/  LDL.LU R18, [R1+0x338] ;  /* 0x0003380001127983 */ /* 0x000f280000300800 */
[----:B---3--:R-:W3:Y:S04]  /*13fd0*/  LDL.LU R11, [R1+0x33c] ;  /* 0x00033c00010b7983 */ /* 0x008ee80000300800 */
[----:B------:R1:W-:Y:S01]  /*13fe0*/  LDGSTS.E [R5+0x1f000], desc[UR28][R6.64], P5 ;  /* 0x1f00000006057fae */ /* 0x0003e2000a9a101c */
[----:B--2---:R-:W-:-:S04]  /*13ff0*/  IADD3 R8, P6, PT, R8, UR15, RZ ;  /* 0x0000000f08087c10 */ /* 0x004fc8000ffde0ff */
[----:B------:R-:W-:Y:S01]  /*14000*/  IADD3.X R9, PT, PT, R9, UR16, RZ, P6, !PT ;  /* 0x0000001009097c10 */ /* 0x000fe2000b7fe4ff */
[----:B------:R-:W-:Y:S01]  /*14010*/  STL [R1+0x314], R8 ;  /* 0x0003140801007387 */ /* 0x000fe20000100800 */
[----:B-1----:R-:W-:-:S03]  /*14020*/  IMAD.MOV.U32 R6, RZ, RZ, R8 ;  /* 0x000000ffff067224 */ /* 0x002fc600078e0008 */
[----:B------:R1:W-:Y:S01]  /*14030*/  STL [R1+0x310], R9 ;  /* 0x0003100901007387 */ /* 0x0003e20000100800 */
[----:B------:R-:W-:-:S03]  /*14040*/  IMAD.MOV.U32 R7, RZ, RZ, R9 ;  /* 0x000000ffff077224 */ /* 0x000fc600078e0009 */
[----:B------:R-:W2:Y:S04]  /*14050*/  LDL R20, [R1+0x3b0] ;  /* 0x0003b00001147983 */ /* 0x000ea80000100800 */
[----:B------:R1:W-:Y:S04]  /*14060*/  LDGSTS.E [R5+0x1f400], desc[UR28][R6.64], P5 ;  /* 0x1f40000006057fae */ /* 0x0003e8000a9a101c */
[----:B-1----:R-:W2:Y:S04]  /*14070*/  LDL.LU R9, [R1+0x348] ;  /* 0x0003480001097983 */ /* 0x002ea80000300800 */
[----:B------:R-:W2:Y:S01]  /*14080*/  LDL.LU R8, [R1+0x34c] ;  /* 0x00034c0001087983 */ /* 0x000ea20000300800 */
[----:B------:R-:W-:-:S04]  /*14090*/  ISETP.GT.AND P5, PT, R4, 0x3f, PT ;  /* 0x0000003f0400780c */ /* 0x000fc80003fa4270 */
[----:B------:R-:W-:Y:S02]  /*140a0*/  SEL R4, RZ, 0x4, !P5 ;  /* 0x00000004ff047807 */ /* 0x000fe40006800000 */
[----:B------:R-:W-:-:S04]  /*140b0*/  IADD3 R14, P5, PT, R14, UR15, RZ ;  /* 0x0000000f0e0e7c10 */ /* 0x000fc8000ffbe0ff */
[----:B------:R-:W-:Y:S01]  /*140c0*/  IADD3.X R15, PT, PT, R15, UR16, RZ, P5, !PT ;  /* 0x000000100f0f7c10 */ /* 0x000fe2000affe4ff */
[----:B------:R-:W-:Y:S04]  /*140d0*/  STL [R1+0x31c], R14 ;  /* 0x00031c0e01007387 */ /* 0x000fe80000100800 */
[----:B------:R1:W-:Y:S04]  /*140e0*/  STL [R1+0x318], R15 ;  /* 0x0003180f01007387 */ /* 0x0003e80000100800 */
[----:B------:R-:W2:Y:S04]  /*140f0*/  LDL.LU R17, [R1+0x358] ;  /* 0x0003580001117983 */ /* 0x000ea80000300800 */
[----:B------:R-:W2:Y:S01]  /*14100*/  LDL.LU R16, [R1+0x35c] ;  /* 0x00035c0001107983 */ /* 0x000ea20000300800 */
[----:B------:R-:W-:-:S04]  /*14110*/  SEL R4, R4, RZ, !P4 ;  /* 0x000000ff04047207 */ /* 0x000fc80006000000 */
[----:B------:R-:W-:Y:S01]  /*14120*/  ISETP.NE.U32.AND P4, PT, R4, RZ, PT ;  /* 0x000000ff0400720c */ /* 0x000fe20003f85070 */
[----:B------:R-:W-:Y:S01]  /*14130*/  IMAD.MOV.U32 R7, RZ, RZ, R15 ;  /* 0x000000ffff077224 */ /* 0x000fe200078e000f */
[----:B------:R-:W-:Y:S01]  /*14140*/  MOV R6, R14 ;  /* 0x0000000e00067202 */ /* 0x000fe20000000f00 */
[----:B------:R-:W-:-:S04]  /*14150*/  UIADD3 UR18, UPT, UPT, UR18, 0x1, URZ ;  /* 0x0000000112127890 */ /* 0x000fc8000fffe0ff */
[----:B------:R-:W-:-:S06]  /*14160*/  UISETP.GT.AND UP1, UPT, UR18, 0x2, UPT ;  /* 0x000000021200788c */ /* 0x000fcc000bf24270 */
[----:B------:R1:W-:Y:S01]  /*14170*/  LDGSTS.E [R5+0x1f800], desc[UR28][R6.64], P4 ;  /* 0x1f80000006057fae */ /* 0x0003e2000a1a101c */
[----:B------:R-:W-:-:S04]  /*14180*/  USEL UR18, UR18, URZ, !UP1 ;  /* 0x000000ff12127287 */ /* 0x000fc8000c800000 */
[----:B------:R-:W-:Y:S01]  /*14190*/  ULEA UR9, UR18, UR7, 0xe ;  /* 0x0000000712097291 */ /* 0x000fe2000f8e70ff */
[----:B-----5:R-:W-:-:S04]  /*141a0*/  IADD3 R12, P5, PT, R12, UR15, RZ ;  /* 0x0000000f0c0c7c10 */ /* 0x020fc8000ffbe0ff */
[----:B------:R-:W-:Y:S01]  /*141b0*/  IADD3.X R13, PT, PT, R13, UR16, RZ, P5, !PT ;  /* 0x000000100d0d7c10 */ /* 0x000fe2000affe4ff */
[----:B------:R-:W-:Y:S01]  /*141c0*/  STL [R1+0x324], R12 ;  /* 0x0003240c01007387 */ /* 0x000fe20000100800 */
[----:B-1----:R-:W-:-:S03]  /*141d0*/  IMAD.MOV.U32 R6, RZ, RZ, R12 ;  /* 0x000000ffff067224 */ /* 0x002fc600078e000c */
[----:B------:R1:W-:Y:S01]  /*141e0*/  STL [R1+0x320], R13 ;  /* 0x0003200d01007387 */ /* 0x0003e20000100800 */
[----:B------:R-:W-:-:S03]  /*141f0*/  IMAD.MOV.U32 R7, RZ, RZ, R13 ;  /* 0x000000ffff077224 */ /* 0x000fc600078e000d */
[----:B------:R-:W5:Y:S04]  /*14200*/  LDL.LU R15, [R1+0x368] ;  /* 0x00036800010f7983 */ /* 0x000f680000300800 */
[----:B------:R-:W5:Y:S04]  /*14210*/  LDL.LU R14, [R1+0x36c] ;  /* 0x00036c00010e7983 */ /* 0x000f680000300800 */
[----:B-1----:R-:W5:Y:S04]  /*14220*/  LDL.LU R13, [R1+0x378] ;  /* 0x00037800010d7983 */ /* 0x002f680000300800 */
[----:B------:R1:W-:Y:S01]  /*14230*/  LDGSTS.E [R5+0x1fc00], desc[UR28][R6.64], P4 ;  /* 0x1fc0000006057fae */ /* 0x0003e2000a1a101c */
[----:B----4-:R-:W-:-:S03]  /*14240*/  IADD3 R10, P4, PT, R10, UR13, RZ ;  /* 0x0000000d0a0a7c10 */ /* 0x010fc6000ff9e0ff */
[----:B------:R-:W4:Y:S01]  /*14250*/  LDL.LU R12, [R1+0x37c] ;  /* 0x00037c00010c7983 */ /* 0x000f220000300800 */
[----:B---3--:R-:W-:Y:S02]  /*14260*/  IADD3 R11, P5, PT, R11, UR13, RZ ;  /* 0x0000000d0b0b7c10 */ /* 0x008fe4000ffbe0ff */
[----:B------:R-:W-:Y:S01]  /*14270*/  IADD3.X R19, PT, PT, R19, UR14, RZ, P4, !PT ;  /* 0x0000000e13137c10 */ /* 0x000fe2000a7fe4ff */
[----:B------:R-:W0:Y:S01]  /*14280*/  LDGDEPBAR ;  /* 0x00000000000079af */ /* 0x000e220000000000 */
[----:B------:R-:W-:Y:S01]  /*14290*/  IADD3.X R18, PT, PT, R18, UR14, RZ, P5, !PT ;  /* 0x0000000e12127c10 */ /* 0x000fe2000affe4ff */
[----:B------:R-:W-:Y:S02]  /*142a0*/  IMAD.MOV.U32 R4, RZ, RZ, R10 ;  /* 0x000000ffff047224 */ /* 0x000fe400078e000a */
[----:B------:R3:W-:Y:S01]  /*142b0*/  STL [R1+0x32c], R10 ;  /* 0x00032c0a01007387 */ /* 0x0007e20000100800 */
[----:B-1----:R-:W-:-:S03]  /*142c0*/  IMAD.MOV.U32 R5, RZ, RZ, R19 ;  /* 0x000000ffff057224 */ /* 0x002fc600078e0013 */
[----:B------:R-:W-:Y:S04]  /*142d0*/  STL [R1+0x328], R19 ;  /* 0x0003281301007387 */ /* 0x000fe80000100800 */
[----:B------:R1:W-:Y:S04]  /*142e0*/  STL [R1+0x33c], R11 ;  /* 0x00033c0b01007387 */ /* 0x0003e80000100800 */
[----:B------:R-:W-:Y:S04]  /*142f0*/  STL [R1+0x338], R18 ;  /* 0x0003381201007387 */ /* 0x000fe80000100800 */
[----:B---3--:R-:W3:Y:S01]  /*14300*/  LDL.LU R10, [R1+0x38c] ;  /* 0x00038c00010a7983 */ /* 0x008ee20000300800 */
[----:B--2---:R-:W-:-:S05]  /*14310*/  VIADD R6, R20, UR9 ;  /* 0x0000000914067c36 */ /* 0x004fca0008000000 */
[----:B------:R2:W-:Y:S01]  /*14320*/  LDGSTS.E [R6+0x40000], desc[UR28][R4.64], P2 ;  /* 0x4000000004067fae */ /* 0x0005e200091a101c */
[----:B------:R-:W-:Y:S01]  /*14330*/  IADD3 R8, P4, PT, R8, UR13, RZ ;  /* 0x0000000d08087c10 */ /* 0x000fe2000ff9e0ff */
[----:B--2---:R-:W-:-:S03]  /*14340*/  IMAD.MOV.U32 R4, RZ, RZ, R11 ;  /* 0x000000ffff047224 */ /* 0x004fc600078e000b */
[----:B------:R-:W-:Y:S01]  /*14350*/  IADD3.X R9, PT, PT, R9, UR14, RZ, P4, !PT ;  /* 0x0000000e09097c10 */ /* 0x000fe2000a7fe4ff */
[----:B------:R-:W-:Y:S01]  /*14360*/  IMAD.MOV.U32 R5, RZ, RZ, R18 ;  /* 0x000000ffff057224 */ /* 0x000fe200078e0012 */
[----:B-1----:R-:W2:Y:S04]  /*14370*/  LDL.LU R11, [R1+0x388] ;  /* 0x00038800010b7983 */ /* 0x002ea80000300800 */
[----:B------:R1:W-:Y:S04]  /*14380*/  LDGSTS.E [R6+0x40400], desc[UR28][R4.64], P2 ;  /* 0x4040000004067fae */ /* 0x0003e800091a101c */
[----:B------:R-:W-:Y:S04]  /*14390*/  STL [R1+0x34c], R8 ;  /* 0x00034c0801007387 */ /* 0x000fe80000100800 */
[----:B------:R1:W-:Y:S02]  /*143a0*/  STL [R1+0x348], R9 ;  /* 0x0003480901007387 */ /* 0x0003e40000100800 */
[----:B-1----:R-:W-:-:S02]  /*143b0*/  IMAD.MOV.U32 R5, RZ, RZ, R9 ;  /* 0x000000ffff057224 */ /* 0x002fc400078e0009 */
[----:B------:R-:W-:Y:S01]  /*143c0*/  IMAD.MOV.U32 R4, RZ, RZ, R8 ;  /* 0x000000ffff047224 */ /* 0x000fe200078e0008 */
[----:B------:R-:W2:Y:S04]  /*143d0*/  LDL.LU R9, [R1+0x398] ;  /* 0x0003980001097983 */ /* 0x000ea80000300800 */
[----:B------:R-:W2:Y:S01]  /*143e0*/  LDL.LU R8, [R1+0x39c] ;  /* 0x00039c0001087983 */ /* 0x000ea20000300800 */
[----:B------:R-:W-:-:S03]  /*143f0*/  IADD3 R16, P4, PT, R16, UR13, RZ ;  /* 0x0000000d10107c10 */ /* 0x000fc6000ff9e0ff */
[----:B------:R1:W-:Y:S01]  /*14400*/  LDGSTS.E [R6+0x40800], desc[UR28][R4.64], P2 ;  /* 0x4080000004067fae */ /* 0x0003e200091a101c */
[----:B------:R-:W-:-:S03]  /*14410*/  IADD3.X R17, PT, PT, R17, UR14, RZ, P4, !PT ;  /* 0x0000000e11117c10 */ /* 0x000fc6000a7fe4ff */
[----:B------:R-:W-:Y:S04]  /*14420*/  STL [R1+0x35c], R16 ;  /* 0x00035c1001007387 */ /* 0x000fe80000100800 */
[----:B------:R1:W-:Y:S04]  /*14430*/  STL [R1+0x358], R17 ;  /* 0x0003581101007387 */ /* 0x0003e80000100800 */
[----:B------:R-:W2:Y:S04]  /*14440*/  LDL.LU R22, [R1+0x330] ;  /* 0x0003300001167983 */ /* 0x000ea80000300800 */
[----:B------:R-:W2:Y:S04]  /*14450*/  LDL.LU R7, [R1+0x334] ;  /* 0x0003340001077983 */ /* 0x000ea80000300800 */
[----:B------:R-:W2:Y:S04]  /*14460*/  LDL.LU R21, [R1+0x340] ;  /* 0x0003400001157983 */ /* 0x000ea80000300800 */
[----:B------:R-:W2:Y:S01]  /*14470*/  LDL.LU R20, [R1+0x344] ;  /* 0x0003440001147983 */ /* 0x000ea20000300800 */
[----:B-1----:R-:W-:-:S02]  /*14480*/  IMAD.MOV.U32 R4, RZ, RZ, R16 ;  /* 0x000000ffff047224 */ /* 0x002fc400078e0010 */
[----:B------:R-:W-:-:S05]  /*14490*/  IMAD.MOV.U32 R5, RZ, RZ, R17 ;  /* 0x000000ffff057224 */ /* 0x000fca00078e0011 */
[----:B------:R1:W-:Y:S01]  /*144a0*/  LDGSTS.E [R6+0x40c00], desc[UR28][R4.64], P2 ;  /* 0x40c0000004067fae */ /* 0x0003e200091a101c */
[----:B-----5:R-:W-:-:S04]  /*144b0*/  IADD3 R14, P4, PT, R14, UR13, RZ ;  /* 0x0000000d0e0e7c10 */ /* 0x020fc8000ff9e0ff */
[----:B------:R-:W-:Y:S01]  /*144c0*/  IADD3.X R15, PT, PT, R15, UR14, RZ, P4, !PT ;  /* 0x0000000e0f0f7c10 */ /* 0x000fe2000a7fe4ff */
[----:B------:R-:W-:Y:S01]  /*144d0*/  STL [R1+0x36c], R14 ;  /* 0x00036c0e01007387 */ /* 0x000fe20000100800 */
[----:B----4-:R-:W-:-:S03]  /*144e0*/  IADD3 R12, P4, PT, R12, UR13, RZ ;  /* 0x0000000d0c0c7c10 */ /* 0x010fc6000ff9e0ff */
[----:B------:R4:W-:Y:S01]  /*144f0*/  STL [R1+0x368], R15 ;  /* 0x0003680f01007387 */ /* 0x0009e20000100800 */
[----:B------:R-:W-:-:S03]  /*14500*/  IADD3.X R13, PT, PT, R13, UR14, RZ, P4, !PT ;  /* 0x0000000e0d0d7c10 */ /* 0x000fc6000a7fe4ff */
[----:B------:R-:W5:Y:S04]  /*14510*/  LDL R23, [R1+0x4f4] ;  /* 0x0004f40001177983 */ /* 0x000f680000100800 */
[----:B------:R-:W-:Y:S04]  /*14520*/  STL [R1+0x37c], R12 ;  /* 0x00037c0c01007387 */ /* 0x000fe80000100800 */
[----:B------:R1:W-:Y:S04]  /*14530*/  STL [R1+0x378], R13 ;  /* 0x0003780d01007387 */ /* 0x0003e80000100800 */
[----:B------:R-:W5:Y:S04]  /*14540*/  LDL.LU R19, [R1+0x350] ;  /* 0x0003500001137983 */ /* 0x000f680000300800 */
[----:B------:R-:W5:Y:S01]  /*14550*/  LDL.LU R18, [R1+0x354] ;  /* 0x0003540001127983 */ /* 0x000f620000300800 */
[----:B---3--:R-:W-:-:S03]  /*14560*/  IADD3 R10, P4, PT, R10, UR13, RZ ;  /* 0x0000000d0a0a7c10 */ /* 0x008fc6000ff9e0ff */
[----:B------:R-:W3:Y:S04]  /*14570*/  LDL.LU R17, [R1+0x360] ;  /* 0x0003600001117983 */ /* 0x000ee80000300800 */
[----:B------:R-:W3:Y:S01]  /*14580*/  LDL.LU R16, [R1+0x364] ;  /* 0x0003640001107983 */ /* 0x000ee20000300800 */
[----:B-1----:R-:W-:Y:S02]  /*14590*/  IMAD.MOV.U32 R4, RZ, RZ, R14 ;  /* 0x000000ffff047224 */ /* 0x002fe400078e000e */
[----:B------:R-:W-:Y:S01]  /*145a0*/  IMAD.MOV.U32 R5, RZ, RZ, R15 ;  /* 0x000000ffff057224 */ /* 0x000fe200078e000f */
[----:B------:R-:W-:Y:S04]  /*145b0*/  STL [R1+0x38c], R10 ;  /* 0x00038c0a01007387 */ /* 0x000fe80000100800 */
[----:B------:R1:W-:Y:S02]  /*145c0*/  LDGSTS.E [R6+0x41000], desc[UR28][R4.64], P2 ;  /* 0x4100000004067fae */ /* 0x0003e400091a101c */
[----:B-1----:R-:W-:-:S02]  /*145d0*/  IMAD.MOV.U32 R4, RZ, RZ, R12 ;  /* 0x000000ffff047224 */ /* 0x002fc400078e000c */
[----:B------:R-:W-:-:S05]  /*145e0*/  IMAD.MOV.U32 R5, RZ, RZ, R13 ;  /* 0x000000ffff057224 */ /* 0x000fca00078e000d */
[----:B------:R1:W-:Y:S02]  /*145f0*/  LDGSTS.E [R6+0x41400], desc[UR28][R4.64], P2 ;  /* 0x4140000004067fae */ /* 0x0003e400091a101c */
[----:B-1----:R-:W-:Y:S01]  /*14600*/  IMAD.MOV.U32 R4, RZ, RZ, R10 ;  /* 0x000000ffff047224 */ /* 0x002fe200078e000a */
[----:B--2---:R-:W-:-:S05]  /*14610*/  IADD3.X R11, PT, PT, R11, UR14, RZ, P4, !PT ;  /* 0x0000000e0b0b7c10 */ /* 0x004fca000a7fe4ff */
[----:B------:R1:W-:Y:S04]  /*14620*/  STL [R1+0x388], R11 ;  /* 0x0003880b01007387 */ /* 0x0003e80000100800 */
[----:B----4-:R-:W2:Y:S04]  /*14630*/  LDL.LU R15, [R1+0x370] ;  /* 0x00037000010f7983 */ /* 0x010ea80000300800 */
[----:B------:R-:W4:Y:S04]  /*14640*/  LDL.LU R14, [R1+0x374] ;  /* 0x00037400010e7983 */ /* 0x000f280000300800 */
[----:B------:R-:W2:Y:S04]  /*14650*/  LDL.LU R13, [R1+0x380] ;  /* 0x00038000010d7983 */ /* 0x000ea80000300800 */
[----:B------:R-:W2:Y:S01]  /*14660*/  LDL.LU R12, [R1+0x384] ;  /* 0x00038400010c7983 */ /* 0x000ea20000300800 */
[----:B------:R-:W-:-:S04]  /*14670*/  IADD3 R8, P4, PT, R8, UR13, RZ ;  /* 0x0000000d08087c10 */ /* 0x000fc8000ff9e0ff */
[----:B------:R-:W-:Y:S01]  /*14680*/  IADD3.X R9, PT, PT, R9, UR14, RZ, P4, !PT ;  /* 0x0000000e09097c10 */ /* 0x000fe2000a7fe4ff */
[----:B------:R-:W-:Y:S01]  /*14690*/  STL [R1+0x39c], R8 ;  /* 0x00039c0801007387 */ /* 0x000fe20000100800 */
[----:B------:R-:W-:-:S03]  /*146a0*/  MOV R5, R11 ;  /* 0x0000000b00057202 */ /* 0x000fc60000000f00 */
[----:B------:R1:W-:Y:S04]  /*146b0*/  STL [R1+0x398], R9 ;  /* 0x0003980901007387 */ /* 0x0003e80000100800 */
[----:B-1----:R-:W2:Y:S04]  /*146c0*/  LDL.LU R11, [R1+0x390] ;  /* 0x00039000010b7983 */ /* 0x002ea80000300800 */
[----:B------:R-:W2:Y:S04]  /*146d0*/  LDL.LU R10, [R1+0x394] ;  /* 0x00039400010a7983 */ /* 0x000ea80000300800 */
[----:B------:R1:W-:Y:S01]  /*146e0*/  LDGSTS.E [R6+0x41800], desc[UR28][R4.64], P2 ;  /* 0x4180000004067fae */ /* 0x0003e200091a101c */
[----:B------:R-:W-:Y:S01]  /*146f0*/  IADD3 R7, P4, PT, R7, UR13, RZ ;  /* 0x0000000d07077c10 */ /* 0x000fe2000ff9e0ff */
[----:B-1----:R-:W-:-:S02]  /*14700*/  IMAD.MOV.U32 R5, RZ, RZ, R9 ;  /* 0x000000ffff057224 */ /* 0x002fc400078e0009 */
[----:B------:R-:W-:Y:S01]  /*14710*/  IMAD.MOV.U32 R4, RZ, RZ, R8 ;  /* 0x000000ffff047224 */ /* 0x000fe200078e0008 */
[----:B------:R-:W2:Y:S04]  /*14720*/  LDL.LU R9, [R1+0x3a0] ;  /* 0x0003a00001097983 */ /* 0x000ea80000300800 */
[----:B------:R-:W2:Y:S01]  /*14730*/  LDL.LU R8, [R1+0x3a4] ;  /* 0x0003a40001087983 */ /* 0x000ea20000300800 */
[----:B------:R-:W-:Y:S02]  /*14740*/  IADD3 R20, P5, PT, R20, UR13, RZ ;  /* 0x0000000d14147c10 */ /* 0x000fe4000ffbe0ff */
[----:B------:R-:W-:Y:S01]  /*14750*/  IADD3.X R22, PT, PT, R22, UR14, RZ, P4, !PT ;  /* 0x0000000e16167c10 */ /* 0x000fe2000a7fe4ff */
[----:B------:R1:W-:Y:S01]  /*14760*/  LDGSTS.E [R6+0x41c00], desc[UR28][R4.64], P2 ;  /* 0x41c0000004067fae */ /* 0x0003e200091a101c */
[----:B------:R-:W-:-:S03]  /*14770*/  IADD3.X R21, PT, PT, R21, UR14, RZ, P5, !PT ;  /* 0x0000000e15157c10 */ /* 0x000fc6000affe4ff */
[----:B------:R1:W-:Y:S04]  /*14780*/  STL [R1+0x334], R7 ;  /* 0x0003340701007387 */ /* 0x0003e80000100800 */
[----:B------:R2:W-:Y:S04]  /*14790*/  STL [R1+0x330], R22 ;  /* 0x0003301601007387 */ /* 0x0005e80000100800 */
[----:B------:R2:W-:Y:S01]  /*147a0*/  STL [R1+0x344], R20 ;  /* 0x0003441401007387 */ /* 0x0005e20000100800 */
[----:B-1----:R-:W-:-:S03]  /*147b0*/  IMAD.MOV.U32 R4, RZ, RZ, R7 ;  /* 0x000000ffff047224 */ /* 0x002fc600078e0007 */
[----:B------:R1:W-:Y:S04]  /*147c0*/  STL [R1+0x340], R21 ;  /* 0x0003401501007387 */ /* 0x0003e80000100800 */
[----:B------:R-:W2:Y:S01]  /*147d0*/  LDL R7, [R1+0x3a8] ;  /* 0x0003a80001077983 */ /* 0x000ea20000100800 */
[----:B------:R-:W-:Y:S02]  /*147e0*/  IMAD.MOV.U32 R5, RZ, RZ, R22 ;  /* 0x000000ffff057224 */ /* 0x000fe400078e0016 */
[----:B-----5:R-:W-:-:S05]  /*147f0*/  VIADD R6, R23, UR9 ;  /* 0x0000000917067c36 */ /* 0x020fca0008000000 */
[----:B------:R5:W-:Y:S01]  /*14800*/  LDGSTS.E [R6+0x40200], desc[UR28][R4.64], P2 ;  /* 0x4020000004067fae */ /* 0x000be200091a101c */
[----:B------:R-:W-:Y:S01]  /*14810*/  IADD3 R18, P4, PT, R18, UR13, RZ ;  /* 0x0000000d12127c10 */ /* 0x000fe2000ff9e0ff */
[----:B-----5:R-:W-:Y:S02]  /*14820*/  IMAD.MOV.U32 R4, RZ, RZ, R20 ;  /* 0x000000ffff047224 */ /* 0x020fe400078e0014 */
[----:B------:R-:W-:Y:S01]  /*14830*/  IMAD.MOV.U32 R5, RZ, RZ, R21 ;  /* 0x000000ffff057224 */ /* 0x000fe200078e0015 */
[----:B------:R-:W-:Y:S02]  /*14840*/  IADD3.X R19, PT, PT, R19, UR14, RZ, P4, !PT ;  /* 0x0000000e13137c10 */ /* 0x000fe4000a7fe4ff */
[----:B---3--:R-:W-:Y:S02]  /*14850*/  IADD3 R16, P4, PT, R16, UR13, RZ ;  /* 0x0000000d10107c10 */ /* 0x008fe4000ff9e0ff */
[----:B------:R3:W-:Y:S02]  /*14860*/  LDGSTS.E [R6+0x40600], desc[UR28][R4.64], P2 ;  /* 0x4060000004067fae */ /* 0x0007e400091a101c */
[----:B------:R-:W-:Y:S01]  /*14870*/  IADD3.X R17, PT, PT, R17, UR14, RZ, P4, !PT ;  /* 0x0000000e11117c10 */ /* 0x000fe2000a7fe4ff */
[----:B---3--:R-:W-:-:S02]  /*14880*/  IMAD.MOV.U32 R4, RZ, RZ, R18 ;  /* 0x000000ffff047224 */ /* 0x008fc400078e0012 */
[----:B------:R-:W-:-:S05]  /*14890*/  IMAD.MOV.U32 R5, RZ, RZ, R19 ;  /* 0x000000ffff057224 */ /* 0x000fca00078e0013 */
[----:B------:R3:W-:Y:S02]  /*148a0*/  LDGSTS.E [R6+0x40a00], desc[UR28][R4.64], P2 ;  /* 0x40a0000004067fae */ /* 0x0007e400091a101c */
[----:B---3--:R-:W-:Y:S02]  /*148b0*/  IMAD.MOV.U32 R4, RZ, RZ, R16 ;  /* 0x000000ffff047224 */ /* 0x008fe400078e0010 */
[----:B------:R-:W-:-:S05]  /*148c0*/  IMAD.MOV.U32 R5, RZ, RZ, R17 ;  /* 0x000000ffff057224 */ /* 0x000fca00078e0011 */
[----:B------:R3:W-:Y:S04]  /*148d0*/  LDGSTS.E [R6+0x40e00], desc[UR28][R4.64], P2 ;  /* 0x40e0000004067fae */ /* 0x0007e800091a101c */
[----:B------:R1:W-:Y:S04]  /*148e0*/  STL [R1+0x354], R18 ;  /* 0x0003541201007387 */ /* 0x0003e80000100800 */
[----:B------:R1:W-:Y:S04]  /*148f0*/  STL [R1+0x350], R19 ;  /* 0x0003501301007387 */ /* 0x0003e80000100800 */
[----:B------:R1:W-:Y:S04]  /*14900*/  STL [R1+0x364], R16 ;  /* 0x0003641001007387 */ /* 0x0003e80000100800 */
[----:B------:R1:W-:Y:S01]  /*14910*/  STL [R1+0x360], R17 ;  /* 0x0003601101007387 */ /* 0x0003e20000100800 */
[----:B------:R-:W-:-:S04]  /*14920*/  UIADD3 UR17, UPT, UPT, UR17, 0x1, URZ ;  /* 0x0000000111117890 */ /* 0x000fc8000fffe0ff */
[----:B------:R-:W-:-:S04]  /*14930*/  UISETP.GT.AND UP1, UPT, UR17, 0x1, UPT ;  /* 0x000000011100788c */ /* 0x000fc8000bf24270 */
[----:B------:R-:W-:Y:S02]  /*14940*/  USEL UR9, URZ, 0x1, !UP1 ;  /* 0x00000001ff097887 */ /* 0x000fe4000c800000 */
[----:B------:R-:W-:Y:S02]  /*14950*/  USEL UR17, UR17, URZ, !UP1 ;  /* 0x000000ff11117287 */ /* 0x000fe4000c800000 */
[----:B------:R-:W-:Y:S01]  /*14960*/  ULOP3.LUT UR9, UR4, UR9, URZ, 0x3c, !UPT ;  /* 0x0000000904097292 */ /* 0x000fe2000f8e3cff */
[----:B----4-:R-:W-:-:S04]  /*14970*/  IADD3 R14, P4, PT, R14, UR13, RZ ;  /* 0x0000000d0e0e7c10 */ /* 0x010fc8000ff9e0ff */
[----:B--2---:R-:W-:Y:S01]  /*14980*/  IADD3.X R15, PT, PT, R15, UR14, RZ, P4, !PT ;  /* 0x0000000e0f0f7c10 */ /* 0x004fe2000a7fe4ff */
[----:B---3--:R-:W-:Y:S01]  /*14990*/  IMAD.MOV.U32 R4, RZ, RZ, R14 ;  /* 0x000000ffff047224 */ /* 0x008fe200078e000e */
[----:B------:R-:W-:-:S03]  /*149a0*/  IADD3 R12, P4, PT, R12, UR13, RZ ;  /* 0x0000000d0c0c7c10 */ /* 0x000fc6000ff9e0ff */
[----:B------:R-:W-:Y:S01]  /*149b0*/  IMAD.MOV.U32 R5, RZ, RZ, R15 ;  /* 0x000000ffff057224 */ /* 0x000fe200078e000f */
[----:B------:R-:W-:-:S04]  /*149c0*/  IADD3.X R13, PT, PT, R13, UR14, RZ, P4, !PT ;  /* 0x0000000e0d0d7c10 */ /* 0x000fc8000a7fe4ff */
[----:B------:R2:W-:Y:S04]  /*149d0*/  LDGSTS.E [R6+0x41200], desc[UR28][R4.64], P2 ;  /* 0x4120000004067fae */ /* 0x0005e800091a101c */
[----:B------:R1:W-:Y:S01]  /*149e0*/  STL [R1+0x374], R14 ;  /* 0x0003740e01007387 */ /* 0x0003e20000100800 */
[----:B--2---:R-:W-:Y:S01]  /*149f0*/  IMAD.MOV.U32 R4, RZ, RZ, R12 ;  /* 0x000000ffff047224 */ /* 0x004fe200078e000c */
[----:B------:R-:W-:Y:S01]  /*14a00*/  IADD3 R10, P4, PT, R10, UR13, RZ ;  /* 0x0000000d0a0a7c10 */ /* 0x000fe2000ff9e0ff */
[----:B------:R-:W-:-:S03]  /*14a10*/  IMAD.MOV.U32 R5, RZ, RZ, R13 ;  /* 0x000000ffff057224 */ /* 0x000fc600078e000d */
[----:B------:R-:W-:Y:S02]  /*14a20*/  IADD3.X R11, PT, PT, R11, UR14, RZ, P4, !PT ;  /* 0x0000000e0b0b7c10 */ /* 0x000fe4000a7fe4ff */
[----:B------:R2:W-:Y:S04]  /*14a30*/  LDGSTS.E [R6+0x41600], desc[UR28][R4.64], P2 ;  /* 0x4160000004067fae */ /* 0x0005e800091a101c */
[----:B------:R1:W-:Y:S04]  /*14a40*/  STL [R1+0x370], R15 ;  /* 0x0003700f01007387 */ /* 0x0003e80000100800 */
[----:B------:R1:W-:Y:S01]  /*14a50*/  STL [R1+0x384], R12 ;  /* 0x0003840c01007387 */ /* 0x0003e20000100800 */
[----:B--2---:R-:W-:-:S02]  /*14a60*/  IMAD.MOV.U32 R4, RZ, RZ, R10 ;  /* 0x000000ffff047224 */ /* 0x004fc400078e000a */
[----:B------:R-:W-:Y:S01]  /*14a70*/  IMAD.MOV.U32 R5, RZ, RZ, R11 ;  /* 0x000000ffff057224 */ /* 0x000fe200078e000b */
[----:B------:R-:W-:Y:S01]  /*14a80*/  IADD3 R8, P4, PT, R8, UR13, RZ ;  /* 0x0000000d08087c10 */ /* 0x000fe2000ff9e0ff */
[----:B------:R1:W-:Y:S03]  /*14a90*/  STL [R1+0x380], R13 ;  /* 0x0003800d01007387 */ /* 0x0003e60000100800 */
[----:B------:R-:W-:Y:S01]  /*14aa0*/  IADD3.X R9, PT, PT, R9, UR14, RZ, P4, !PT ;  /* 0x0000000e09097c10 */ /* 0x000fe2000a7fe4ff */
[----:B------:R1:W-:Y:S04]  /*14ab0*/  STL [R1+0x394], R10 ;  /* 0x0003940a01007387 */ /* 0x0003e80000100800 */
[----:B------:R1:W-:Y:S04]  /*14ac0*/  STL [R1+0x390], R11 ;  /* 0x0003900b01007387 */ /* 0x0003e80000100800 */
[----:B------:R2:W-:Y:S04]  /*14ad0*/  LDGSTS.E [R6+0x41a00], desc[UR28][R4.64], P2 ;  /* 0x41a0000004067fae */ /* 0x0005e800091a101c */
[----:B------:R1:W-:Y:S04]  /*14ae0*/  STL [R1+0x3a4], R8 ;  /* 0x0003a40801007387 */ /* 0x0003e80000100800 */
[----:B------:R1:W-:Y:S01]  /*14af0*/  STL [R1+0x3a0], R9 ;  /* 0x0003a00901007387 */ /* 0x0003e20000100800 */
[----:B--2---:R-:W-:Y:S01]  /*14b00*/  MOV R4, R8 ;  /* 0x0000000800047202 */ /* 0x004fe20000000f00 */
[----:B------:R-:W-:-:S05]  /*14b10*/  IMAD.MOV.U32 R5, RZ, RZ, R9 ;  /* 0x000000ffff057224 */ /* 0x000fca00078e0009 */
[----:B------:R2:W-:Y:S01]  /*14b20*/  LDGSTS.E [R6+0x41e00], desc[UR28][R4.64], P2 ;  /* 0x41e0000004067fae */ /* 0x0005e200091a101c */
[----:B------:R-:W-:-:S03]  /*14b30*/  ISETP.NE.U32.AND P2, PT, R90, R7, PT ;  /* 0x000000075a00720c */ /* 0x000fc60003f45070 */
[----:B------:R-:W0:Y:S01]  /*14b40*/  LDGDEPBAR ;  /* 0x00000000000079af */ /* 0x000e220000000000 */
[----:B------:R-:W-:Y:S02]  /*14b50*/  VIADD R90, R90, 0x1 ;  /* 0x000000015a5a7836 */ /* 0x000fe40000000000 */
[----:B--2---:R-:W-:-:S07]  /*14b60*/  IMAD.U32 R4, RZ, RZ, UR4 ;  /* 0x00000004ff047e24 */ /* 0x004fce000f8e00ff */
[----:B-1----:R-:W-:Y:S05]  /*14b70*/  @P2 BRA `(.L_x_11) ;  /* 0xffffff8c00cc2947 */ /* 0x002fea000383ffff */
.L_x_8:
[----:B------:R-:W1:Y:S01]  /*14b80*/  LDCU.128 UR12, c[0x0][0x390] ;  /* 0x00007200ff0c77ac */ /* 0x000e620008000c00 */
[----:B------:R-:W-:Y:S05]  /*14b90*/  @!P1 BRA `(.L_x_12) ;  /* 0x0000000000109947 */ /* 0x000fea0003800000 */
[----:B------:R-:W-:-:S06]  /*14ba0*/  USHF.L.U32 UR4, UR4, 0x1f, URZ ;  /* 0x0000001f04047899 */ /* 0x000fcc00080006ff */
[----:B------:R-:W-:-:S04]  /*14bb0*/  IMAD.U32 R0, RZ, RZ, UR4 ;  /* 0x00000004ff007e24 */ /* 0x000fc8000f8e00ff */
[----:B------:R-:W2:Y:S02]  /*14bc0*/  SYNCS.PHASECHK.TRANS64.TRYWAIT P0, [UR8], R0 ;  /* 0x00000000ff0075a7 */ /* 0x000ea40008001108 */
[----:B--2---:R-:W-:Y:S05]  /*14bd0*/  @!P0 BRA `(.L_x_13) ;  /* 0x0000002c00a88947 */ /* 0x004fea0003800000 */
.L_x_12:
[----:B------:R-:W2:Y:S01]  /*14be0*/  LDL.LU R2, [R1+0x3b4] ;  /* 0x0003b40001027983 */ /* 0x000ea20000300800 */
[----:B------:R-:W-:-:S04]  /*14bf0*/  DEPBAR.LE SB0, 0x0 ;  /* 0x000080000000791a */ /* 0x000fc80000000000 */
[----:B------:R-:W3:Y:S01]  /*14c00*/  LDL.LU R151, [R1+0xf4] ;  /* 0x0000f40001977983 */ /* 0x000ee20000300800 */
[----:B------:R-:W4:Y:S08]  /*14c10*/  LDC R148, c[0x0][0x3b4] ;  /* 0x0000ed00ff947b82 */ /* 0x000f300000000800 */
[----:B------:R-:W-:Y:S06]  /*14c20*/  BAR.SYNC.DEFER_BLOCKING 0x0 ;  /* 0x0000000000007b1d */ /* 0x000fec0000010000 */
[----:B------:R-:W1:Y:S01]  /*14c30*/  S2R R134, SR_TID.X ;  /* 0x0000000000867919 */ /* 0x000e620000002100 */
[----:B------:R-:W4:Y:S04]  /*14c40*/  LDL.LU R150, [R1+0xfc] ;  /* 0x0000fc0001967983 */ /* 0x000f280000300800 */
[----:B------:R-:W4:Y:S01]  /*14c50*/  LDL.LU R149, [R1+0x240] ;  /* 0x0002400001957983 */ /* 0x000f220000300800 */
[----:B------:R-:W1:Y:S02]  /*14c60*/  @!P3 SYNCS.CCTL.IV [UR7+0x4c000] ;  /* 0x04c00000ff00b9b1 */ /* 0x000e640008000007 */
[----:B-1----:R-:W-:Y:S01]  /*14c70*/  BAR.SYNC.DEFER_BLOCKING 0x0 ;  /* 0x0000000000007b1d */ /* 0x002fe20000010000 */
[----:B------:R-:W-:-:S05]  /*14c80*/  IMAD.SHL.U32 R0, R134, 0x10, RZ ;  /* 0x0000001086007824 */ /* 0x000fca00078e00ff */
[----:B------:R-:W-:Y:S01]  /*14c90*/  LOP3.LUT R0, R0, 0x7f0, RZ, 0xc0, !PT ;  /* 0x000007f000007812 */ /* 0x000fe200078ec0ff */
[----:B------:R-:W1:Y:S01]  /*14ca0*/  @!P3 SYNCS.CCTL.IV [UR7+0x4c008] ;  /* 0x04c00800ff00b9b1 */ /* 0x000e620008000007 */
[----:B--2---:R-:W-:Y:S01]  /*14cb0*/  R2UR UR4, R2 ;  /* 0x00000000020472ca */ /* 0x004fe200000e0000 */
[C---:B---3--:R-:W-:Y:S02]  /*14cc0*/  VIADD R2, R151.reuse, 0x1 ;  /* 0x0000000197027836 */ /* 0x048fe40000000000 */
[C---:B------:R-:W-:Y:S02]  /*14cd0*/  VIADD R133, R151.reuse, 0x2 ;  /* 0x0000000297857836 */ /* 0x040fe40000000000 */
[----:B------:R-:W-:Y:S01]  /*14ce0*/  VIADD R132, R151, 0x3 ;  /* 0x0000000397847836 */ /* 0x000fe20000000000 */
[----:B------:R-:W-:Y:S01]  /*14cf0*/  ISETP.GE.AND P2, PT, R2, UR15, PT ;  /* 0x0000000f02007c0c */ /* 0x000fe2000bf46270 */
[C---:B------:R-:W-:Y:S01]  /*14d00*/  IMAD.SHL.U32 R2, R134.reuse, 0x20, RZ ;  /* 0x0000002086027824 */ /* 0x040fe200078e00ff */
[----:B------:R-:W-:-:S05]  /*14d10*/  LOP3.LUT R134, R134, 0xff, RZ, 0xc0, !PT ;  /* 0x000000ff86867812 */ /* 0x000fca00078ec0ff */
[----:B------:R-:W1:Y:S01]  /*14d20*/  LDTM.x128 R4, tmem[UR4] ;  /* 0x00000004000479ee */ /* 0x000e6200083c0000 */
[----:B------:R-:W-:Y:S01]  /*14d30*/  NOP ;  /* 0x0000000000007918 */ /* 0x000fe20000000000 */
[----:B------:R-:W-:Y:S01]  /*14d40*/  ISETP.GE.AND P0, PT, R133, UR15, PT ;  /* 0x0000000f85007c0c */ /* 0x000fe2000bf06270 */
[----:B------:R-:W2:Y:S01]  /*14d50*/  LDCU UR4, c[0x0][0x3b8] ;  /* 0x00007700ff0477ac */ /* 0x000ea20008000800 */
[----:B------:R-:W-:Y:S01]  /*14d60*/  LOP3.LUT R3, R2, 0x1000, RZ, 0xc0, !PT ;  /* 0x0000100002037812 */ /* 0x000fe200078ec0ff */
[----:B------:R-:W-:Y:S01]  /*14d70*/  VIADD R2, R151, 0x4 ;  /* 0x0000000497027836 */ /* 0x000fe20000000000 */
[----:B------:R-:W-:Y:S02]  /*14d80*/  ISETP.GE.AND P1, PT, R132, UR15, PT ;  /* 0x0000000f84007c0c */ /* 0x000fe4000bf26270 */
[----:B------:R-:W-:Y:S02]  /*14d90*/  IADD3 R0, PT, PT, R0, UR7, R3 ;  /* 0x0000000700007c10 */ /* 0x000fe4000fffe003 */
[----:B------:R-:W-:-:S02]  /*14da0*/  ISETP.GE.AND P5, PT, R2, UR15, PT ;  /* 0x0000000f02007c0c */ /* 0x000fc4000bfa6270 */
[----:B------:R-:W-:Y:S01]  /*14db0*/  LEA R2, R134, UR7, 0x4 ;  /* 0x0000000786027c11 */ /* 0x000fe2000f8e20ff */
[----:B-1----:R-:W-:Y:S04]  /*14dc0*/  STS.128 [R0], R4 ;  /* 0x0000000400007388 */ /* 0x002fe80000000c00 */
[----:B------:R-:W-:Y:S01]  /*14dd0*/  STS.128 [R0+0x800], R68 ;  /* 0x0008004400007388 */ /* 0x000fe20000000c00 */
[----:B------:R-:W-:Y:S06]  /*14de0*/  BAR.SYNC.DEFER_BLOCKING 0x0 ;  /* 0x0000000000007b1d */ /* 0x000fec0000010000 */
[----:B------:R-:W1:Y:S04]  /*14df0*/  LDS.128 R136, [R2] ;  /* 0x0000000002887984 */ /* 0x000e680000000c00 */
[----:B------:R-:W3:Y:S01]  /*14e00*/  LDS.128 R132, [R2+0x1000] ;  /* 0x0010000002847984 */ /* 0x000ee20000000c00 */
[----:B------:R-:W-:Y:S06]  /*14e10*/  BAR.SYNC.DEFER_BLOCKING 0x0 ;  /* 0x0000000000007b1d */ /* 0x000fec0000010000 */
[----:B------:R-:W-:Y:S04]  /*14e20*/  STS.128 [R0], R8 ;  /* 0x0000000800007388 */ /* 0x000fe80000000c00 */
[----:B------:R-:W-:Y:S01]  /*14e30*/  STS.128 [R0+0x800], R72 ;  /* 0x0008004800007388 */ /* 0x000fe20000000c00 */
[----:B------:R-:W-:Y:S06]  /*14e40*/  BAR.SYNC.DEFER_BLOCKING 0x0 ;  /* 0x0000000000007b1d */ /* 0x000fec0000010000 */
[----:B------:R-:W1:Y:S04]  /*14e50*/  LDS.128 R140, [R2] ;  /* 0x00000000028c7984 */ /* 0x000e680000000c00 */
[----:B------:R-:W1:Y:S01]  /*14e60*/  LDS.128 R144, [R2+0x1000] ;  /* 0x0010000002907984 */ /* 0x000e620000000c00 */
        /* <DEDUP_REMOVED lines=73> */
[----:B------:R2:W-:Y:S04]  /*15300*/  STS.128 [R0], R60 ;  /* 0x0000003c00007388 */ /* 0x0005e80000000c00 */
[----:B------:R-:W-:Y:S01]  /*15310*/  STS.128 [R0+0x800], R124 ;  /* 0x0008007c00007388 */ /* 0x000fe20000000c00 */
[----:B------:R-:W-:Y:S06]  /*15320*/  BAR.SYNC.DEFER_BLOCKING 0x0 ;  /* 0x0000000000007b1d */ /* 0x000fec0000010000 */
[----:B------:R-:W1:Y:S04]  /*15330*/  LDS.128 R112, [R2] ;  /* 0x0000000002707984 */ /* 0x000e680000000c00 */
[----:B------:R-:W3:Y:S01]  /*15340*/  LDS.128 R56, [R2+0x1000] ;  /* 0x0010000002387984 */ /* 0x000ee20000000c00 */
[----:B------:R-:W-:Y:S01]  /*15350*/  BAR.SYNC.DEFER_BLOCKING 0x0 ;  /* 0x0000000000007b1d */ /* 0x000fe20000010000 */
[C---:B----4-:R-:W-:Y:S01]  /*15360*/  IMAD R3, R150.reuse, R148, RZ ;  /* 0x0000009496037224 */ /* 0x050fe200078e02ff */
[----:B------:R-:W-:-:S03]  /*15370*/  ISETP.GE.AND P4, PT, R150, UR14, PT ;  /* 0x0000000e96007c0c */ /* 0x000fc6000bf86270 */
[----:B--2---:R-:W-:Y:S01]  /*15380*/  IMAD R61, R148, 0x100, R3 ;  /* 0x00000100943d7824 */ /* 0x004fe200078e0203 */
[----:B------:R-:W-:Y:S02]  /*15390*/  LEA R116, P6, R3, UR12, 0x2 ;  /* 0x0000000c03747c11 */ /* 0x000fe4000f8c10ff */
[----:B------:R-:W-:Y:S02]  /*153a0*/  ISETP.GE.AND P3, PT, R151, UR15, PT ;  /* 0x0000000f97007c0c */ /* 0x000fe4000bf66270 */
[----:B------:R-:W-:Y:S02]  /*153b0*/  LEA.HI.X.SX32 R117, R3, UR13, 0x2, P6 ;  /* 0x0000000d03757c11 */ /* 0x000fe4000b0f16ff */
[----:B------:R-:W-:Y:S01]  /*153c0*/  ISETP.LT.AND P4, PT, R151, UR15, !P4 ;  /* 0x0000000f97007c0c */ /* 0x000fe2000e781270 */
[----:B------:R2:W-:Y:S04]  /*153d0*/  STS.128 [R0], R64 ;  /* 0x0000004000007388 */ /* 0x0005e80000000c00 */
[----:B------:R-:W-:Y:S01]  /*153e0*/  STS.128 [R0+0x800], R128 ;  /* 0x0008008000007388 */ /* 0x000fe20000000c00 */
[----:B------:R-:W-:Y:S01]  /*153f0*/  BAR.SYNC.DEFER_BLOCKING 0x0 ;  /* 0x0000000000007b1d */ /* 0x000fe20000010000 */
[----:B------:R-:W-:-:S02]  /*15400*/  LEA R60, P6, R61, UR12, 0x2 ;  /* 0x0000000c3d3c7c11 */ /* 0x000fc4000f8c10ff */
[----:B------:R-:W-:Y:S01]  /*15410*/  ISETP.LT.AND P3, PT, R149, UR14, !P3 ;  /* 0x0000000e95007c0c */ /* 0x000fe2000df61270 */
[----:B------:R-:W-:Y:S01]  /*15420*/  IMAD R3, R151, UR4, RZ ;  /* 0x0000000497037c24 */ /* 0x000fe2000f8e02ff */
[----:B------:R-:W-:-:S03]  /*15430*/  LEA.HI.X.SX32 R61, R61, UR13, 0x2, P6 ;  /* 0x0000000d3d3d7c11 */ /* 0x000fc6000b0f16ff */
[----:B------:R-:W-:-:S04]  /*15440*/  IMAD.WIDE R62, R3, 0x4, R116 ;  /* 0x00000004033e7825 */ /* 0x000fc800078e0274 */
[----:B--2---:R-:W-:Y:S01]  /*15450*/  IMAD.WIDE R64, R3, 0x4, R60 ;  /* 0x0000000403407825 */ /* 0x004fe200078e023c */
[----:B------:R-:W-:-:S03]  /*15460*/  ISETP.LT.AND P6, PT, R150, UR14, !P2 ;  /* 0x0000000e96007c0c */ /* 0x000fc6000d7c1270 */
[----:B------:R-:W-:Y:S01]  /*15470*/  VIADD R118, R151, 0x5 ;  /* 0x0000000597767836 */ /* 0x000fe20000000000 */
[----:B------:R-:W-:Y:S01]  /*15480*/  ISETP.LT.AND P2, PT, R149, UR14, !P2 ;  /* 0x0000000e95007c0c */ /* 0x000fe2000d741270 */
[----:B------:R-:W-:Y:S01]  /*15490*/  VIADD R121, R3, UR4 ;  /* 0x0000000403797c36 */ /* 0x000fe20008000000 */
[----:B-1----:R1:W-:Y:S02]  /*154a0*/  @P4 STG.E desc[UR28][R62.64], R136 ;  /* 0x000000883e004986 */ /* 0x0023e4000c10191c */
[----:B------:R-:W-:Y:S02]  /*154b0*/  ISETP.GE.AND P4, PT, R118, UR15, PT ;  /* 0x0000000f76007c0c */ /* 0x000fe4000bf86270 */
[----:B---3--:R2:W-:Y:S01]  /*154c0*/  @P3 STG.E desc[UR28][R64.64], R132 ;  /* 0x0000008440003986 */ /* 0x0085e2000c10191c */
[----:B------:R-:W-:Y:S02]  /*154d0*/  ISETP.LT.AND P3, PT, R150, UR14, !P0 ;  /* 0x0000000e96007c0c */ /* 0x000fe4000c761270 */
[----:B------:R-:W-:Y:S01]  /*154e0*/  ISETP.LT.AND P0, PT, R149, UR14, !P0 ;  /* 0x0000000e95007c0c */ /* 0x000fe2000c701270 */
[----:B------:R-:W-:-:S04]  /*154f0*/  IMAD.WIDE R66, R121, 0x4, R116 ;  /* 0x0000000479427825 */ /* 0x000fc800078e0274 */
[----:B------:R-:W-:-:S04]  /*15500*/  IMAD.WIDE R118, R121, 0x4, R60 ;  /* 0x0000000479767825 */ /* 0x000fc800078e023c */
[----:B------:R-:W-:Y:S01]  /*15510*/  VIADD R121, R121, UR4 ;  /* 0x0000000479797c36 */ /* 0x000fe20008000000 */
[----:B------:R3:W-:Y:S03]  /*15520*/  @P6 STG.E desc[UR28][R66.64], R137 ;  /* 0x0000008942006986 */ /* 0x0007e6000c10191c */
[C---:B-1----:R-:W-:Y:S01]  /*15530*/  IMAD.WIDE R62, R121.reuse, 0x4, R116 ;  /* 0x00000004793e7825 */ /* 0x042fe200078e0274 */
[----:B------:R1:W-:Y:S03]  /*15540*/  @P2 STG.E desc[UR28][R118.64], R133 ;  /* 0x0000008576002986 */ /* 0x0003e6000c10191c */
[----:B--2---:R-:W-:Y:S01]  /*15550*/  IMAD.WIDE R64, R121, 0x4, R60 ;  /* 0x0000000479407825 */ /* 0x004fe200078e023c */
[----:B------:R-:W-:Y:S01]  /*15560*/  ISETP.LT.AND P6, PT, R150, UR14, !P1 ;  /* 0x0000000e96007c0c */ /* 0x000fe2000cfc1270 */
[----:B------:R2:W-:Y:S01]  /*15570*/  @P3 STG.E desc[UR28][R62.64], R138 ;  /* 0x0000008a3e003986 */ /* 0x0005e2000c10191c */
[----:B------:R-:W-:Y:S01]  /*15580*/  ISETP.LT.AND P1, PT, R149, UR14, !P1 ;  /* 0x0000000e95007c0c */ /* 0x000fe2000cf21270 */
[----:B------:R-:W-:-:S02]  /*15590*/  VIADD R3, R121, UR4 ;  /* 0x0000000479037c36 */ /* 0x000fc40008000000 */
[----:B------:R4:W-:Y:S01]  /*155a0*/  @P0 STG.E desc[UR28][R64.64], R134 ;  /* 0x0000008640000986 */ /* 0x0009e2000c10191c */
[----:B------:R-:W-:Y:S01]  /*155b0*/  ISETP.LT.AND P0, PT, R150, UR14, !P5 ;  /* 0x0000000e96007c0c */ /* 0x000fe2000ef01270 */
[----:B---3--:R-:W-:Y:S01]  /*155c0*/  IMAD.WIDE R66, R3, 0x4, R116 ;  /* 0x0000000403427825 */ /* 0x008fe200078e0274 */
[----:B------:R-:W-:-:S03]  /*155d0*/  ISETP.LT.AND P5, PT, R149, UR14, !P5 ;  /* 0x0000000e95007c0c */ /* 0x000fc6000efa1270 */
[C---:B-1----:R-:W-:Y:S01]  /*155e0*/  IMAD.WIDE R118, R3.reuse, 0x4, R60 ;  /* 0x0000000403767825 */ /* 0x042fe200078e023c */
[----:B------:R-:W-:-:S03]  /*155f0*/  IADD3 R3, PT, PT, R3, UR4, RZ ;  /* 0x0000000403037c10 */ /* 0x000fc6000fffe0ff */
[----:B------:R-:W-:Y:S02]  /*15600*/  VIADD R120, R151, 0x6 ;  /* 0x0000000697787836 */ /* 0x000fe40000000000 */
[C---:B--2---:R-:W-:Y:S01]  /*15610*/  IMAD.WIDE R62, R3.reuse, 0x4, R116 ;  /* 0x00000004033e7825 */ /* 0x044fe200078e0274 */
[----:B------:R1:W-:Y:S03]  /*15620*/  @P6 STG.E desc[UR28][R66.64], R139 ;  /* 0x0000008b42006986 */ /* 0x0003e6000c10191c */
[C---:B----4-:R-:W-:Y:S01]  /*15630*/  IMAD.WIDE R64, R3.reuse, 0x4, R60 ;  /* 0x0000000403407825 */ /* 0x050fe200078e023c */
[----:B------:R-:W-:Y:S01]  /*15640*/  ISETP.GE.AND P2, PT, R120, UR15, PT ;  /* 0x0000000f78007c0c */ /* 0x000fe2000bf46270 */
[----:B------:R2:W-:Y:S01]  /*15650*/  @P1 STG.E desc[UR28][R118.64], R135 ;  /* 0x0000008776001986 */ /* 0x0005e2000c10191c */
[C---:B------:R-:W-:Y:S01]  /*15660*/  ISETP.LT.AND P6, PT, R150.reuse, UR14, !P4 ;  /* 0x0000000e96007c0c */ /* 0x040fe2000e7c1270 */
[----:B------:R-:W-:Y:S01]  /*15670*/  VIADD R121, R3, UR4 ;  /* 0x0000000403797c36 */ /* 0x000fe20008000000 */
[----:B------:R-:W-:Y:S01]  /*15680*/  ISETP.LT.AND P4, PT, R149, UR14, !P4 ;  /* 0x0000000e95007c0c */ /* 0x000fe2000e781270 */
[----:B------:R3:W-:Y:S04]  /*15690*/  @P0 STG.E desc[UR28][R62.64], R140 ;  /* 0x0000008c3e000986 */ /* 0x0007e8000c10191c */
[----:B------:R4:W-:Y:S01]  /*156a0*/  @P5 STG.E desc[UR28][R64.64], R144 ;  /* 0x0000009040005986 */ /* 0x0009e2000c10191c */
[----:B------:R-:W-:-:S02]  /*156b0*/  ISETP.LT.AND P5, PT, R150, UR14, !P2 ;  /* 0x0000000e96007c0c */ /* 0x000fc4000d7a1270 */
[----:B------:R-:W-:Y:S01]  /*156c0*/  ISETP.LT.AND P2, PT, R149, UR14, !P2 ;  /* 0x0000000e95007c0c */ /* 0x000fe2000d741270 */
[----:B-1----:R-:W-:-:S04]  /*156d0*/  IMAD.WIDE R66, R121, 0x4, R116 ;  /* 0x0000000479427825 */ /* 0x002fc800078e0274 */
[----:B--2---:R-:W-:-:S04]  /*156e0*/  IMAD.WIDE R118, R121, 0x4, R60 ;  /* 0x0000000479767825 */ /* 0x004fc800078e023c */
[----:B------:R-:W-:Y:S02]  /*156f0*/  VIADD R0, R151, 0x7 ;  /* 0x0000000797007836 */ /* 0x000fe40000000000 */
[----:B------:R-:W-:Y:S02]  /*15700*/  VIADD R121, R121, UR4 ;  /* 0x0000000479797c36 */ /* 0x000fe40008000000 */
[----:B------:R-:W-:Y:S01]  /*15710*/  VIADD R120, R151, 0x8 ;  /* 0x0000000897787836 */ /* 0x000fe20000000000 */
[----:B------:R-:W-:Y:S01]  /*15720*/  ISETP.GE.AND P3, PT, R0, UR15, PT ;  /* 0x0000000f00007c0c */ /* 0x000fe2000bf66270 */
[C---:B---3--:R-:W-:Y:S01]  /*15730*/  IMAD.WIDE R62, R121.reuse, 0x4, R116 ;  /* 0x00000004793e7825 */ /* 0x048fe200078e0274 */
        /* <DEDUP_REMOVED lines=39> */
[----:B------:R-:W-:Y:S01]  /*159b0*/  @P0 STG.E desc[UR28][R118.64], R69 ;  /* 0x0000004576000986 */ /* 0x000fe2000c10191c */
        /* <DEDUP_REMOVED lines=8> */
[----:B------:R-:W-:-:S04]  /*15a40*/  IMAD.WIDE R66, R3, 0x4, R60 ;  /* 0x0000000403427825 */ /* 0x000fc800078e023c */
[----:B------:R-:W-:Y:S02]  /*15a50*/  VIADD R0, R151, 0xd ;  /* 0x0000000d97007836 */ /* 0x000fe40000000000 */
[----:B------:R-:W-:Y:S02]  /*15a60*/  VIADD R3, R3, UR4 ;  /* 0x0000000403037c36 */ /* 0x000fe40008000000 */
[----:B------:R-:W-:Y:S01]  /*15a70*/  VIADD R120, R151, 0xe ;  /* 0x0000000e97787836 */ /* 0x000fe20000000000 */
[----:B------:R-:W-:Y:S01]  /*15a80*/  ISETP.GE.AND P2, PT, R0, UR15, PT ;  /* 0x0000000f00007c0c */ /* 0x000fe2000bf46270 */
[C---:B--2---:R-:W-:Y:S01]  /*15a90*/  IMAD.WIDE R62, R3.reuse, 0x4, R116 ;  /* 0x00000004033e7825 */ /* 0x044fe200078e0274 */
[----:B------:R1:W-:Y:S03]  /*15aa0*/  @P6 STG.E desc[UR28][R4.64], R7 ;  /* 0x0000000704006986 */ /* 0x0003e6000c10191c */
[----:B---3--:R-:W-:Y:S01]  /*15ab0*/  IMAD.WIDE R64, R3, 0x4, R60 ;  /* 0x0000000403407825 */ /* 0x008fe200078e023c */
[----:B------:R-:W-:Y:S01]  /*15ac0*/  ISETP.GE.AND P0, PT, R120, UR15, PT ;  /* 0x0000000f78007c0c */ /* 0x000fe2000bf06270 */
[----:B------:R-:W-:Y:S01]  /*15ad0*/  @P5 STG.E desc[UR28][R66.64], R71 ;  /* 0x0000004742005986 */ /* 0x000fe2000c10191c */
[----:B------:R-:W-:-:S02]  /*15ae0*/  ISETP.LT.AND P6, PT, R150, UR14, !P2 ;  /* 0x0000000e96007c0c */ /* 0x000fc4000d7c1270 */
[----:B------:R-:W-:Y:S01]  /*15af0*/  IADD3 R69, PT, PT, R3, UR4, RZ ;  /* 0x0000000403457c10 */ /* 0x000fe2000fffe0ff */
[----:B------:R2:W-:Y:S01]  /*15b00*/  @P4 STG.E desc[UR28][R62.64], R8 ;  /* 0x000000083e004986 */ /* 0x0005e2000c10191c */
[----:B------:R-:W-:-:S03]  /*15b10*/  ISETP.LT.AND P2, PT, R149, UR14, !P2 ;  /* 0x0000000e95007c0c */ /* 0x000fc6000d741270 */
[----:B------:R3:W-:Y:S01]  /*15b20*/  @P3 STG.E desc[UR28][R64.64], R72 ;  /* 0x0000004840003986 */ /* 0x0007e2000c10191c */
[----:B------:R-:W-:Y:S02]  /*15b30*/  ISETP.LT.AND P3, PT, R150, UR14, !P0 ;  /* 0x0000000e96007c0c */ /* 0x000fe4000c761270 */
        /* <DEDUP_REMOVED lines=9> */
[C---:B---3--:R-:W-:Y:S01]  /*15bd0*/  IMAD.WIDE R64, R69.reuse, 0x4, R60 ;  /* 0x0000000445407825 */ /* 0x048fe200078e023c */
        /* <DEDUP_REMOVED lines=15> */
[C---:B------:R-:W-:Y:S01]  /*15cd0*/  IMAD.WIDE R8, R3.reuse, 0x4, R116 ;  /* 0x0000000403087825 */ /* 0x040fe200078e0274 */
[----:B------:R1:W-:Y:S03]  /*15ce0*/  @P6 STG.E desc[UR28][R4.64], R11 ;  /* 0x0000000b04006986 */ /* 0x0003e6000c10191c */
[C---:B---3--:R-:W-:Y:S01]  /*15cf0*/  IMAD.WIDE R62, R3.reuse, 0x4, R60 ;  /* 0x00000004033e7825 */ /* 0x048fe200078e023c */
[----:B------:R-:W-:Y:S01]  /*15d00*/  ISETP.GE.AND P2, PT, R66, UR15, PT ;  /* 0x0000000f42007c0c */ /* 0x000fe2000bf46270 */
[----:B------:R2:W-:Y:S01]  /*15d10*/  @P1 STG.E desc[UR28][R6.64], R75 ;  /* 0x0000004b06001986 */ /* 0x0005e2000c10191c */
[C---:B------:R-:W-:Y:S01]  /*15d20*/  ISETP.LT.AND P6, PT, R150.reuse, UR14, !P4 ;  /* 0x0000000e96007c0c */ /* 0x040fe2000e7c1270 */
[----:B----4-:R-:W-:Y:S01]  /*15d30*/  VIADD R65, R3, UR4 ;  /* 0x0000000403417c36 */ /* 0x010fe20008000000 */
[----:B------:R-:W-:Y:S01]  /*15d40*/  ISETP.LT.AND P4, PT, R149, UR14, !P4 ;  /* 0x0000000e95007c0c */ /* 0x000fe2000e781270 */
[----:B------:R3:W-:Y:S04]  /*15d50*/  @P0 STG.E desc[UR28][R8.64], R12 ;  /* 0x0000000c08000986 */ /* 0x0007e8000c10191c */
[----:B------:R-:W-:Y:S01]  /*15d60*/  @P5 STG.E desc[UR28][R62.64], R76 ;  /* 0x0000004c3e005986 */ /* 0x000fe2000c10191c */
[----:B------:R-:W-:-:S02]  /*15d70*/  ISETP.LT.AND P5, PT, R150, UR14, !P2 ;  /* 0x0000000e96007c0c */ /* 0x000fc4000d7a1270 */
[----:B------:R-:W-:Y:S01]  /*15d80*/  ISETP.LT.AND P2, PT, R149, UR14, !P2 ;  /* 0x0000000e95007c0c */ /* 0x000fe2000d741270 */
[----:B------:R-:W-:Y:S02]  /*15d90*/  VIADD R0, R151, 0x13 ;  /* 0x0000001397007836 */ /* 0x000fe40000000000 */
[----:B-1----:R-:W-:Y:S02]  /*15da0*/  VIADD R11, R65, UR4 ;  /* 0x00000004410b7c36 */ /* 0x002fe40008000000 */
[----:B------:R-:W-:Y:S02]  /*15db0*/  VIADD R66, R151, 0x14 ;  /* 0x0000001497427836 */ /* 0x000fe40000000000 */
[----:B------:R-:W-:Y:S01]  /*15dc0*/  IMAD.WIDE R4, R65, 0x4, R116 ;  /* 0x0000000441047825 */ /* 0x000fe200078e0274 */
[----:B------:R-:W-:-:S03]  /*15dd0*/  ISETP.GE.AND P3, PT, R0, UR15, PT ;  /* 0x0000000f00007c0c */ /* 0x000fc6000bf66270 */
[----:B--2---:R-:W-:Y:S01]  /*15de0*/  IMAD.WIDE R6, R65, 0x4, R60 ;  /* 0x0000000441067825 */ /* 0x004fe200078e023c */
[----:B------:R-:W-:-:S03]  /*15df0*/  ISETP.GE.AND P1, PT, R66, UR15, PT ;  /* 0x0000000f42007c0c */ /* 0x000fc6000bf26270 */
[C---:B---3--:R-:W-:Y:S01]  /*15e00*/  IMAD.WIDE R8, R11.reuse, 0x4, R116 ;  /* 0x000000040b087825 */ /* 0x048fe200078e0274 */
[----:B------:R1:W-:Y:S03]  /*15e10*/  @P6 STG.E desc[UR28][R4.64], R13 ;  /* 0x0000000d04006986 */ /* 0x0003e6000c10191c */
[C---:B------:R-:W-:Y:S02]  /*15e20*/  VIADD R3, R11.reuse, UR4 ;  /* 0x000000040b037c36 */ /* 0x040fe40008000000 */
[----:B------:R-:W-:Y:S01]  /*15e30*/  IMAD.WIDE R10, R11, 0x4, R60 ;  /* 0x000000040b0a7825 */ /* 0x000fe200078e023c */
[----:B------:R2:W-:Y:S01]  /*15e40*/  @P4 STG.E desc[UR28][R6.64], R77 ;  /* 0x0000004d06004986 */ /* 0x0005e2000c10191c */
[C---:B------:R-:W-:Y:S02]  /*15e50*/  ISETP.LT.AND P6, PT, R150.reuse, UR14, !P3 ;  /* 0x0000000e96007c0c */ /* 0x040fe4000dfc1270 */
        /* <DEDUP_REMOVED lines=21> */
[----:B------:R-:W-:Y:S01]  /*15fb0*/  ISETP.LT.AND P1, PT, R150, UR14, !P4 ;  /* 0x0000000e96007c0c */ /* 0x000fe2000e721270 */
[----:B-1----:R-:W-:Y:S01]  /*15fc0*/  IMAD.WIDE R4, R13, 0x4, R116 ;  /* 0x000000040d047825 */ /* 0x002fe200078e0274 */
[----:B------:R-:W-:-:S03]  /*15fd0*/  ISETP.LT.AND P4, PT, R149, UR14, !P4 ;  /* 0x0000000e95007c0c */ /* 0x000fc6000e781270 */
[C---:B--2---:R-:W-:Y:S01]  /*15fe0*/  IMAD.WIDE R6, R13.reuse, 0x4, R60 ;  /* 0x000000040d067825 */ /* 0x044fe200078e023c */
[----:B------:R-:W-:-:S03]  /*15ff0*/  IADD3 R13, PT, PT, R13, UR4, RZ ;  /* 0x000000040d0d7c10 */ /* 0x000fc6000fffe0ff */
[C---:B------:R-:W-:Y:S02]  /*16000*/  VIADD R0, R151.reuse, 0x17 ;  /* 0x0000001797007836 */ /* 0x040fe40000000000 */
[----:B------:R-:W-:Y:S02]  /*16010*/  VIADD R12, R151, 0x18 ;  /* 0x00000018970c7836 */ /* 0x000fe40000000000 */
[C---:B---3--:R-:W-:Y:S01]  /*16020*/  IMAD.WIDE R8, R13.reuse, 0x4, R116 ;  /* 0x000000040d087825 */ /* 0x048fe200078e0274 */
[----:B------:R-:W-:Y:S01]  /*16030*/  ISETP.GE.AND P5, PT, R0, UR15, PT ;  /* 0x0000000f00007c0c */ /* 0x000fe2000bfa6270 */
[----:B------:R1:W-:Y:S02]  /*16040*/  @P6 STG.E desc[UR28][R4.64], R17 ;  /* 0x0000001104006986 */ /* 0x0003e4000c10191c */
        /* <DEDUP_REMOVED lines=28> */
[C---:B-1----:R-:W-:Y:S01]  /*16210*/  IMAD.WIDE R4, R13.reuse, 0x4, R116 ;  /* 0x000000040d047825 */ /* 0x042fe200078e0274 */
[----:B------:R-:W1:Y:S03]  /*16220*/  LDS.128 R16, [R2] ;  /* 0x0000000002107984 */ /* 0x000e660000000c00 */
        /* <DEDUP_REMOVED lines=17> */
[----:B--2---:R-:W-:-:S04]  /*16340*/  IMAD.WIDE R4, R3, 0x4, R116 ;  /* 0x0000000403047825 */ /* 0x004fc800078e0274 */
[----:B---3--:R-:W-:-:S04]  /*16350*/  IMAD.WIDE R6, R3, 0x4, R60 ;  /* 0x0000000403067825 */ /* 0x008fc800078e023c */
[----:B------:R-:W-:Y:S02]  /*16360*/  VIADD R0, R151, 0x1d ;  /* 0x0000001d97007836 */ /* 0x000fe40000000000 */
[----:B------:R-:W-:Y:S02]  /*16370*/  VIADD R3, R3, UR4 ;  /* 0x0000000403037c36 */ /* 0x000fe40008000000 */
[----:B------:R-:W-:Y:S01]  /*16380*/  VIADD R12, R151, 0x1e ;  /* 0x0000001e970c7836 */ /* 0x000fe20000000000 */
[----:B------:R-:W-:Y:S01]  /*16390*/  ISETP.GE.AND P4, PT, R0, UR15, PT ;  /* 0x0000000f00007c0c */ /* 0x000fe2000bf86270 */
[C---:B----4-:R-:W-:Y:S01]  /*163a0*/  IMAD.WIDE R8, R3.reuse, 0x4, R116 ;  /* 0x0000000403087825 */ /* 0x050fe200078e0274 */
[----:B------:R2:W-:Y:S03]  /*163b0*/  @P6 STG.E desc[UR28][R4.64], R23 ;  /* 0x0000001704006986 */ /* 0x0005e6000c10191c */
[C---:B-1----:R-:W-:Y:S01]  /*163c0*/  IMAD.WIDE R10, R3.reuse, 0x4, R60 ;  /* 0x00000004030a7825 */ /* 0x042fe200078e023c */
        /* <DEDUP_REMOVED lines=9> */
[C---:B--2---:R-:W-:Y:S01]  /*16460*/  IMAD.WIDE R4, R13.reuse, 0x4, R116 ;  /* 0x000000040d047825 */ /* 0x044fe200078e0274 */
[----:B------:R-:W2:Y:S03]  /*16470*/  LDS.128 R20, [R2+0x1000] ;  /* 0x0010000002147984 */ /* 0x000ea60000000c00 */
[----:B-1----:R-:W-:-:S04]  /*16480*/  IMAD.WIDE R6, R13, 0x4, R60 ;  /* 0x000000040d067825 */ /* 0x002fc800078e023c */
[----:B------:R-:W-:Y:S02]  /*16490*/  VIADD R0, R151, 0x1f ;  /* 0x0000001f97007836 */ /* 0x000fe40000000000 */
[----:B------:R-:W-:Y:S02]  /*164a0*/  VIADD R13, R13, UR4 ;  /* 0x000000040d0d7c36 */ /* 0x000fe40008000000 */
[----:B------:R-:W-:Y:S01]  /*164b0*/  VIADD R12, R151, 0x20 ;  /* 0x00000020970c7836 */ /* 0x000fe20000000000 */
[----:B------:R-:W-:Y:S01]  /*164c0*/  ISETP.GE.AND P3, PT, R0, UR15, PT ;  /* 0x0000000f00007c0c */ /* 0x000fe2000bf66270 */
[C---:B---3--:R-:W-:Y:S01]  /*164d0*/  IMAD.WIDE R8, R13.reuse, 0x4, R116 ;  /* 0x000000040d087825 */ /* 0x048fe200078e0274 */
[----:B------:R1:W-:Y:S03]  /*164e0*/  @P6 STG.E desc[UR28][R4.64], R25 ;  /* 0x0000001904006986 */ /* 0x0003e6000c10191c */
[----:B----4-:R-:W-:Y:S01]  /*164f0*/  IMAD.WIDE R10, R13, 0x4, R60 ;  /* 0x000000040d0a7825 */ /* 0x010fe200078e023c */
[----:B------:R-:W-:Y:S01]  /*16500*/  ISETP.GE.AND P1, PT, R12, UR15, PT ;  /* 0x0000000f0c007c0c */ /* 0x000fe2000bf26270 */
[----:B------:R3:W-:Y:S01]  /*16510*/  @P4 STG.E desc[UR28][R6.64], R89 ;  /* 0x0000005906004986 */ /* 0x0007e2000c10191c */
        /* <DEDUP_REMOVED lines=8> */
[----:B---3--:R-:W-:-:S04]  /*165a0*/  IMAD.WIDE R6, R3, 0x4, R60 ;  /* 0x0000000403067825 */ /* 0x008fc800078e023c */
[----:B------:R-:W-:Y:S02]  /*165b0*/  VIADD R0, R151, 0x21 ;  /* 0x0000002197007836 */ /* 0x000fe40000000000 */
[----:B------:R-:W-:Y:S02]  /*165c0*/  VIADD R3, R3, UR4 ;  /* 0x0000000403037c36 */ /* 0x000fe40008000000 */
[----:B------:R-:W-:Y:S01]  /*165d0*/  VIADD R12, R151, 0x22 ;  /* 0x00000022970c7836 */ /* 0x000fe20000000000 */
[----:B------:R-:W-:Y:S01]  /*165e0*/  ISETP.GE.AND P0, PT, R0, UR15, PT ;  /* 0x0000000f00007c0c */ /* 0x000fe2000bf06270 */
[C---:B----4-:R-:W-:Y:S01]  /*165f0*/  IMAD.WIDE R8, R3.reuse, 0x4, R116 ;  /* 0x0000000403087825 */ /* 0x050fe200078e0274 */
[----:B------:R1:W-:Y:S03]  /*16600*/  @P4 STG.E desc[UR28][R4.64], R27 ;  /* 0x0000001b04004986 */ /* 0x0003e6000c10191c */
[C---:B--2---:R-:W-:Y:S01]  /*16610*/  IMAD.WIDE R10, R3.reuse, 0x4, R60 ;  /* 0x00000004030a7825 */ /* 0x044fe200078e023c */
        /* <DEDUP_REMOVED lines=45> */
[----:B------:R-:W-:Y:S02]  /*168f0*/  VIADD R0, R151, 0x27 ;  /* 0x0000002797007836 */ /* 0x000fe40000000000 */
[----:B-1----:R-:W-:-:S04]  /*16900*/  IMAD.WIDE R4, R13, 0x4, R116 ;  /* 0x000000040d047825 */ /* 0x002fc800078e0274 */
[----:B--2---:R-:W-:-:S04]  /*16910*/  IMAD.WIDE R6, R13, 0x4, R60 ;  /* 0x000000040d067825 */ /* 0x004fc800078e023c */
        /* <DEDUP_REMOVED lines=8> */
[----:B------:R-:W-:Y:S01]  /*169a0*/  ISETP.LT.AND P3, PT, R150, UR14, !P1 ;  /* 0x0000000e96007c0c */ /* 0x000fe2000cf61270 */
[----:B------:R-:W-:Y:S01]  /*169b0*/  VIADD R3, R13, UR4 ;  /* 0x000000040d037c36 */ /* 0x000fe20008000000 */
[----:B------:R-:W-:Y:S01]  /*169c0*/  ISETP.LT.AND P5, PT, R149, UR14, !P1 ;  /* 0x0000000e95007c0c */ /* 0x000fe2000cfa1270 */
[----:B------:R3:W-:Y:S01]  /*169d0*/  @P0 STG.E desc[UR28][R8.64], R34 ;  /* 0x0000002208000986 */ /* 0x0007e2000c10191c */
[----:B------:R-:W-:-:S03]  /*169e0*/  VIADD R0, R151, 0x29 ;  /* 0x0000002997007836 */ /* 0x000fc60000000000 */
[----:B------:R4:W-:Y:S01]  /*169f0*/  @P4 STG.E desc[UR28][R10.64], R98 ;  /* 0x000000620a004986 */ /* 0x0009e2000c10191c */
[----:B------:R-:W-:Y:S01]  /*16a00*/  ISETP.LT.AND P4, PT, R150, UR14, !P2 ;  /* 0x0000000e96007c0c */ /* 0x000fe2000d781270 */
[----:B-1----:R-:W-:Y:S01]  /*16a10*/  IMAD.WIDE R4, R3, 0x4, R116 ;  /* 0x0000000403047825 */ /* 0x002fe200078e0274 */
[----:B------:R-:W-:-:S03]  /*16a20*/  ISETP.LT.AND P2, PT, R149, UR14, !P2 ;  /* 0x0000000e95007c0c */ /* 0x000fc6000d741270 */
[C---:B--2---:R-:W-:Y:S01]  /*16a30*/  IMAD.WIDE R6, R3.reuse, 0x4, R60 ;  /* 0x0000000403067825 */ /* 0x044fe200078e023c */
[----:B------:R-:W-:Y:S02]  /*16a40*/  IADD3 R3, PT, PT, R3, UR4, RZ ;  /* 0x0000000403037c10 */ /* 0x000fe4000fffe0ff */
[----:B------:R-:W-:Y:S01]  /*16a50*/  ISETP.GE.AND P6, PT, R0, UR15, PT ;  /* 0x0000000f00007c0c */ /* 0x000fe2000bfc6270 */
[----:B------:R-:W-:Y:S02]  /*16a60*/  VIADD R12, R151, 0x2a ;  /* 0x0000002a970c7836 */ /* 0x000fe40000000000 */
[C---:B---3--:R-:W-:Y:S01]  /*16a70*/  IMAD.WIDE R8, R3.reuse, 0x4, R116 ;  /* 0x0000000403087825 */ /* 0x048fe200078e0274 */
[----:B------:R1:W-:Y:S01]  /*16a80*/  @P3 STG.E desc[UR28][R4.64], R35 ;  /* 0x0000002304003986 */ /* 0x0003e2000c10191c */
[----:B------:R-:W-:Y:S02]  /*16a90*/  ISETP.LT.AND P3, PT, R150, UR14, !P6 ;  /* 0x0000000e96007c0c */ /* 0x000fe4000f761270 */
[----:B----4-:R-:W-:Y:S01]  /*16aa0*/  IMAD.WIDE R10, R3, 0x4, R60 ;  /* 0x00000004030a7825 */ /* 0x010fe200078e023c */
[----:B------:R-:W-:Y:S01]  /*16ab0*/  ISETP.GE.AND P1, PT, R12, UR15, PT ;  /* 0x0000000f0c007c0c */ /* 0x000fe2000bf26270 */
[----:B------:R2:W-:Y:S01]  /*16ac0*/  @P5 STG.E desc[UR28][R6.64], R99 ;  /* 0x0000006306005986 */ /* 0x0005e2000c10191c */
[----:B------:R-:W-:Y:S01]  /*16ad0*/  ISETP.LT.AND P6, PT, R149, UR14, !P6 ;  /* 0x0000000e95007c0c */ /* 0x000fe2000f7c1270 */
[----:B------:R-:W-:-:S02]  /*16ae0*/  VIADD R13, R3, UR4 ;  /* 0x00000004030d7c36 */ /* 0x000fc40008000000 */
[----:B------:R3:W-:Y:S01]  /*16af0*/  @P4 STG.E desc[UR28][R8.64], R36 ;  /* 0x0000002408004986 */ /* 0x0007e2000c10191c */
[----:B------:R-:W-:-:S03]  /*16b00*/  VIADD R0, R151, 0x2b ;  /* 0x0000002b97007836 */ /* 0x000fc60000000000 */
[----:B------:R4:W-:Y:S01]  /*16b10*/  @P2 STG.E desc[UR28][R10.64], R40 ;  /* 0x000000280a002986 */ /* 0x0009e2000c10191c */
[----:B------:R-:W-:Y:S02]  /*16b20*/  ISETP.LT.AND P2, PT, R150, UR14, !P1 ;  /* 0x0000000e96007c0c */ /* 0x000fe4000cf41270 */
[----:B------:R-:W-:Y:S01]  /*16b30*/  ISETP.LT.AND P1, PT, R149, UR14, !P1 ;  /* 0x0000000e95007c0c */ /* 0x000fe2000cf21270 */
[----:B-1----:R-:W-:Y:S01]  /*16b40*/  IMAD.WIDE R4, R13, 0x4, R116 ;  /* 0x000000040d047825 */ /* 0x002fe200078e0274 */
[----:B------:R-:W-:-:S03]  /*16b50*/  ISETP.GE.AND P0, PT, R0, UR15, PT ;  /* 0x0000000f00007c0c */ /* 0x000fc6000bf06270 */
[----:B--2---:R-:W-:-:S04]  /*16b60*/  IMAD.WIDE R6, R13, 0x4, R60 ;  /* 0x000000040d067825 */ /* 0x004fc800078e023c */
[----:B------:R-:W-:Y:S02]  /*16b70*/  VIADD R13, R13, UR4 ;  /* 0x000000040d0d7c36 */ /* 0x000fe40008000000 */
[----:B------:R-:W-:Y:S01]  /*16b80*/  VIADD R12, R151, 0x2c ;  /* 0x0000002c970c7836 */ /* 0x000fe20000000000 */
[----:B------:R1:W-:Y:S01]  /*16b90*/  @P3 STG.E desc[UR28][R4.64], R37 ;  /* 0x0000002504003986 */ /* 0x0003e2000c10191c */
[----:B---3--:R-:W-:Y:S01]  /*16ba0*/  IMAD.WIDE R8, R13, 0x4, R116 ;  /* 0x000000040d087825 */ /* 0x008fe200078e0274 */
[----:B------:R-:W-:-:S03]  /*16bb0*/  ISETP.LT.AND P3, PT, R150, UR14, !P0 ;  /* 0x0000000e96007c0c */ /* 0x000fc6000c761270 */
[----:B----4-:R-:W-:Y:S01]  /*16bc0*/  IMAD.WIDE R10, R13, 0x4, R60 ;  /* 0x000000040d0a7825 */ /* 0x010fe200078e023c */
[----:B------:R-:W-:Y:S01]  /*16bd0*/  ISETP.GE.AND P5, PT, R12, UR15, PT ;  /* 0x0000000f0c007c0c */ /* 0x000fe2000bfa6270 */
[----:B------:R2:W-:Y:S01]  /*16be0*/  @P6 STG.E desc[UR28][R6.64], R41 ;  /* 0x0000002906006986 */ /* 0x0005e2000c10191c */
[----:B------:R-:W-:Y:S01]  /*16bf0*/  ISETP.LT.AND P6, PT, R149, UR14, !P0 ;  /* 0x0000000e95007c0c */ /* 0x000fe2000c7c1270 */
[----:B------:R-:W-:Y:S02]  /*16c00*/  VIADD R3, R13, UR4 ;  /* 0x000000040d037c36 */ /* 0x000fe40008000000 */
        /* <DEDUP_REMOVED lines=21> */
[----:B------:R-:W-:Y:S01]  /*16d60*/  ISETP.LT.AND P5, PT, R150, UR14, !P0 ;  /* 0x0000000e96007c0c */ /* 0x000fe2000c7a1270 */
[----:B-1----:R-:W-:Y:S01]  /*16d70*/  IMAD.WIDE R4, R13, 0x4, R116 ;  /* 0x000000040d047825 */ /* 0x002fe200078e0274 */
[----:B------:R-:W-:Y:S02]  /*16d80*/  ISETP.LT.AND P0, PT, R149, UR14, !P0 ;  /* 0x0000000e95007c0c */ /* 0x000fe4000c701270 */
[----:B------:R-:W-:Y:S01]  /*16d90*/  ISETP.GE.AND P2, PT, R0, UR15, PT ;  /* 0x0000000f00007c0c */ /* 0x000fe2000bf46270 */
[C---:B--2---:R-:W-:Y:S01]  /*16da0*/  IMAD.WIDE R6, R13.reuse, 0x4, R60 ;  /* 0x000000040d067825 */ /* 0x044fe200078e023c */
[----:B------:R1:W-:Y:S03]  /*16db0*/  @P3 STG.E desc[UR28][R4.64], R101 ;  /* 0x0000006504003986 */ /* 0x0003e6000c10191c */
[----:B------:R-:W-:-:S02]  /*16dc0*/  VIADD R13, R13, UR4 ;  /* 0x000000040d0d7c36 */ /* 0x000fc40008000000 */
[----:B------:R-:W-:Y:S01]  /*16dd0*/  VIADD R12, R151, 0x30 ;  /* 0x00000030970c7836 */ /* 0x000fe20000000000 */
[----:B------:R-:W-:Y:S01]  /*16de0*/  ISETP.LT.AND P3, PT, R150, UR14, !P2 ;  /* 0x0000000e96007c0c */ /* 0x000fe2000d761270 */
[C---:B---3--:R-:W-:Y:S01]  /*16df0*/  IMAD.WIDE R8, R13.reuse, 0x4, R116 ;  /* 0x000000040d087825 */ /* 0x048fe200078e0274 */
[----:B------:R2:W-:Y:S03]  /*16e00*/  @P4 STG.E desc[UR28][R6.64], R45 ;  /* 0x0000002d06004986 */ /* 0x0005e6000c10191c */
[C---:B----4-:R-:W-:Y:S01]  /*16e10*/  IMAD.WIDE R10, R13.reuse, 0x4, R60 ;  /* 0x000000040d0a7825 */ /* 0x050fe200078e023c */
[----:B------:R-:W-:Y:S01]  /*16e20*/  ISETP.GE.AND P6, PT, R12, UR15, PT ;  /* 0x0000000f0c007c0c */ /* 0x000fe2000bfc6270 */
[----:B------:R3:W-:Y:S02]  /*16e30*/  @P5 STG.E desc[UR28][R8.64], R102 ;  /* 0x0000006608005986 */ /* 0x0007e4000c10191c */
[----:B------:R-:W-:Y:S01]  /*16e40*/  VIADD R3, R13, UR4 ;  /* 0x000000040d037c36 */ /* 0x000fe20008000000 */
[----:B------:R-:W-:Y:S01]  /*16e50*/  ISETP.LT.AND P4, PT, R149, UR14, !P2 ;  /* 0x0000000e95007c0c */ /* 0x000fe2000d781270 */
[----:B------:R-:W-:Y:S01]  /*16e60*/  VIADD R0, R151, 0x31 ;  /* 0x0000003197007836 */ /* 0x000fe20000000000 */
[----:B------:R4:W-:Y:S01]  /*16e70*/  @P0 STG.E desc[UR28][R10.64], R46 ;  /* 0x0000002e0a000986 */ /* 0x0009e2000c10191c */
[----:B------:R-:W-:Y:S01]  /*16e80*/  ISETP.LT.AND P0, PT, R150, UR14, !P6 ;  /* 0x0000000e96007c0c */ /* 0x000fe2000f701270 */
[----:B-1----:R-:W-:Y:S01]  /*16e90*/  IMAD.WIDE R4, R3, 0x4, R116 ;  /* 0x0000000403047825 */ /* 0x002fe200078e0274 */
[----:B------:R-:W-:-:S02]  /*16ea0*/  ISETP.LT.AND P6, PT, R149, UR14, !P6 ;  /* 0x0000000e95007c0c */ /* 0x000fc4000f7c1270 */
[----:B------:R-:W-:Y:S01]  /*16eb0*/  ISETP.GE.AND P1, PT, R0, UR15, PT ;  /* 0x0000000f00007c0c */ /* 0x000fe2000bf26270 */
[C---:B--2---:R-:W-:Y:S01]  /*16ec0*/  IMAD.WIDE R6, R3.reuse, 0x4, R60 ;  /* 0x0000000403067825 */ /* 0x044fe200078e023c */
[----:B------:R1:W-:Y:S03]  /*16ed0*/  @P3 STG.E desc[UR28][R4.64], R103 ;  /* 0x0000006704003986 */ /* 0x0003e6000c10191c */
[----:B------:R-:W-:Y:S01]  /*16ee0*/  VIADD R3, R3, UR4 ;  /* 0x0000000403037c36 */ /* 0x000fe20008000000 */
[----:B------:R-:W-:Y:S01]  /*16ef0*/  ISETP.LT.AND P3, PT, R150, UR14, !P1 ;  /* 0x0000000e96007c0c */ /* 0x000fe2000cf61270 */
[----:B------:R-:W-:Y:S02]  /*16f00*/  VIADD R12, R151, 0x32 ;  /* 0x00000032970c7836 */ /* 0x000fe40000000000 */
[C---:B---3--:R-:W-:Y:S01]  /*16f10*/  IMAD.WIDE R8, R3.reuse, 0x4, R116 ;  /* 0x0000000403087825 */ /* 0x048fe200078e0274 */
[----:B------:R-:W-:-:S03]  /*16f20*/  IADD3 R13, PT, PT, R3, UR4, RZ ;  /* 0x00000004030d7c10 */ /* 0x000fc6000fffe0ff */
[----:B----4-:R-:W-:Y:S01]  /*16f30*/  IMAD.WIDE R10, R3, 0x4, R60 ;  /* 0x00000004030a7825 */ /* 0x010fe200078e023c */
[----:B------:R-:W-:Y:S01]  /*16f40*/  ISETP.GE.AND P2, PT, R12, UR15, PT ;  /* 0x0000000f0c007c0c */ /* 0x000fe2000bf46270 */
[----:B------:R2:W-:Y:S02]  /*16f50*/  @P4 STG.E desc[UR28][R6.64], R47 ;  /* 0x0000002f06004986 */ /* 0x0005e4000c10191c */
[----:B------:R-:W-:Y:S01]  /*16f60*/  VIADD R0, R151, 0x33 ;  /* 0x0000003397007836 */ /* 0x000fe20000000000 */
[----:B------:R-:W-:Y:S01]  /*16f70*/  ISETP.LT.AND P4, PT, R149, UR14, !P1 ;  /* 0x0000000e95007c0c */ /* 0x000fe2000cf81270 */
[----:B------:R3:W-:Y:S01]  /*16f80*/  @P0 STG.E desc[UR28][R8.64], R104 ;  /* 0x0000006808000986 */ /* 0x0007e2000c10191c */
[----:B-1----:R-:W-:-:S03]  /*16f90*/  IMAD.WIDE R4, R13, 0x4, R116 ;  /* 0x000000040d047825 */ /* 0x002fc600078e0274 */
[----:B------:R1:W-:Y:S01]  /*16fa0*/  @P6 STG.E desc[UR28][R10.64], R108 ;  /* 0x0000006c0a006986 */ /* 0x0003e2000c10191c */
[----:B------:R-:W-:Y:S02]  /*16fb0*/  ISETP.LT.AND P6, PT, R150, UR14, !P2 ;  /* 0x0000000e96007c0c */ /* 0x000fe4000d7c1270 */
[----:B------:R-:W-:Y:S01]  /*16fc0*/  ISETP.LT.AND P2, PT, R149, UR14, !P2 ;  /* 0x0000000e95007c0c */ /* 0x000fe2000d741270 */
[C---:B--2---:R-:W-:Y:S01]  /*16fd0*/  IMAD.WIDE R6, R13.reuse, 0x4, R60 ;  /* 0x000000040d067825 */ /* 0x044fe200078e023c */
[----:B------:R-:W-:Y:S01]  /*16fe0*/  ISETP.GE.AND P5, PT, R0, UR15, PT ;  /* 0x0000000f00007c0c */ /* 0x000fe2000bfa6270 */
[----:B------:R2:W-:Y:S02]  /*16ff0*/  @P3 STG.E desc[UR28][R4.64], R105 ;  /* 0x0000006904003986 */ /* 0x0005e4000c10191c */
[----:B------:R-:W-:Y:S01]  /*17000*/  VIADD R13, R13, UR4 ;  /* 0x000000040d0d7c36 */ /* 0x000fe20008000000 */
[----:B------:R-:W-:Y:S01]  /*17010*/  ISETP.LT.AND P3, PT, R150, UR14, !P5 ;  /* 0x0000000e96007c0c */ /* 0x000fe2000ef61270 */
[----:B------:R-:W-:Y:S01]  /*17020*/  VIADD R12, R151, 0x34 ;  /* 0x00000034970c7836 */ /* 0x000fe20000000000 */
[----:B------:R-:W-:Y:S01]  /*17030*/  ISETP.LT.AND P5, PT, R149, UR14, !P5 ;  /* 0x0000000e95007c0c */ /* 0x000fe2000efa1270 */
[C---:B---3--:R-:W-:Y:S01]  /*17040*/  IMAD.WIDE R8, R13.reuse, 0x4, R116 ;  /* 0x000000040d087825 */ /* 0x048fe200078e0274 */
[----:B------:R3:W-:Y:S03]  /*17050*/  @P4 STG.E desc[UR28][R6.64], R109 ;  /* 0x0000006d06004986 */ /* 0x0007e6000c10191c */
[----:B-1----:R-:W-:Y:S01]  /*17060*/  IMAD.WIDE R10, R13, 0x4, R60 ;  /* 0x000000040d0a7825 */ /* 0x002fe200078e023c */
[----:B------:R-:W-:-:S03]  /*17070*/  ISETP.GE.AND P1, PT, R12, UR15, PT ;  /* 0x0000000f0c007c0c */ /* 0x000fc6000bf26270 */
[----:B------:R-:W-:Y:S02]  /*17080*/  VIADD R3, R13, UR4 ;  /* 0x000000040d037c36 */ /* 0x000fe40008000000 */
[----:B------:R-:W-:Y:S01]  /*17090*/  VIADD R0, R151, 0x35 ;  /* 0x0000003597007836 */ /* 0x000fe20000000000 */
[----:B------:R1:W-:Y:S01]  /*170a0*/  @P6 STG.E desc[UR28][R8.64], R106 ;  /* 0x0000006a08006986 */ /* 0x0003e2000c10191c */
[----:B--2---:R-:W-:-:S03]  /*170b0*/  IMAD.WIDE R4, R3, 0x4, R116 ;  /* 0x0000000403047825 */ /* 0x004fc600078e0274 */
[----:B------:R2:W-:Y:S01]  /*170c0*/  @P2 STG.E desc[UR28][R10.64], R110 ;  /* 0x0000006e0a002986 */ /* 0x0005e2000c10191c */
[----:B---3--:R-:W-:Y:S01]  /*170d0*/  IMAD.WIDE R6, R3, 0x4, R60 ;  /* 0x0000000403067825 */ /* 0x008fe200078e023c */
[----:B------:R-:W-:Y:S02]  /*170e0*/  ISETP.LT.AND P2, PT, R150, UR14, !P1 ;  /* 0x0000000e96007c0c */ /* 0x000fe4000cf41270 */
[----:B------:R-:W-:Y:S02]  /*170f0*/  ISETP.GE.AND P0, PT, R0, UR15, PT ;  /* 0x0000000f00007c0c */ /* 0x000fe4000bf06270 */
[----:B------:R-:W-:Y:S01]  /*17100*/  ISETP.LT.AND P1, PT, R149, UR14, !P1 ;  /* 0x0000000e95007c0c */ /* 0x000fe2000cf21270 */
[----:B------:R3:W-:Y:S01]  /*17110*/  @P3 STG.E desc[UR28][R4.64], R107 ;  /* 0x0000006b04003986 */ /* 0x0007e2000c10191c */
[----:B------:R-:W-:Y:S01]  /*17120*/  VIADD R3, R3, UR4 ;  /* 0x0000000403037c36 */ /* 0x000fe20008000000 */
[----:B------:R-:W-:Y:S01]  /*17130*/  ISETP.LT.AND P3, PT, R150, UR14, !P0 ;  /* 0x0000000e96007c0c */ /* 0x000fe2000c761270 */
[----:B------:R-:W-:Y:S01]  /*17140*/  VIADD R12, R151, 0x36 ;  /* 0x00000036970c7836 */ /* 0x000fe20000000000 */
[----:B------:R4:W-:Y:S01]  /*17150*/  @P5 STG.E desc[UR28][R6.64], R111 ;  /* 0x0000006f06005986 */ /* 0x0009e2000c10191c */
[----:B------:R-:W-:Y:S01]  /*17160*/  ISETP.LT.AND P5, PT, R149, UR14, !P0 ;  /* 0x0000000e95007c0c */ /* 0x000fe2000c7a1270 */
[----:B-1----:R-:W-:-:S02]  /*17170*/  IMAD.WIDE R8, R3, 0x4, R116 ;  /* 0x0000000403087825 */ /* 0x002fc400078e0274 */
[----:B------:R-:W-:Y:S02]  /*17180*/  ISETP.GE.AND P4, PT, R12, UR15, PT ;  /* 0x0000000f0c007c0c */ /* 0x000fe4000bf86270 */
[C---:B------:R-:W-:Y:S02]  /*17190*/  VIADD R13, R3.reuse, UR4 ;  /* 0x00000004030d7c36 */ /* 0x040fe40008000000 */
[----:B--2---:R-:W-:Y:S01]  /*171a0*/  IMAD.WIDE R10, R3, 0x4, R60 ;  /* 0x00000004030a7825 */ /* 0x004fe200078e023c */
[----:B------:R1:W-:Y:S03]  /*171b0*/  @P2 STG.E desc[UR28][R8.64], R48 ;  /* 0x0000003008002986 */ /* 0x0003e6000c10191c */
[----:B------:R-:W-:Y:S01]  /*171c0*/  VIADD R0, R151, 0x37 ;  /* 0x0000003797007836 */ /* 0x000fe20000000000 */
[----:B------:R2:W-:Y:S01]  /*171d0*/  @P1 STG.E desc[UR28][R10.64], R52 ;  /* 0x000000340a001986 */ /* 0x0005e2000c10191c */
[----:B---3--:R-:W-:Y:S01]  /*171e0*/  IMAD.WIDE R4, R13, 0x4, R116 ;  /* 0x000000040d047825 */ /* 0x008fe200078e0274 */
[----:B------:R-:W-:-:S03]  /*171f0*/  ISETP.LT.AND P1, PT, R150, UR14, !P4 ;  /* 0x0000000e96007c0c */ /* 0x000fc6000e721270 */
[----:B----4-:R-:W-:Y:S01]  /*17200*/  IMAD.WIDE R6, R13, 0x4, R60 ;  /* 0x000000040d067825 */ /* 0x010fe200078e023c */
[----:B------:R-:W-:Y:S02]  /*17210*/  ISETP.GE.AND P6, PT, R0, UR15, PT ;  /* 0x0000000f00007c0c */ /* 0x000fe4000bfc6270 */
[----:B------:R-:W-:Y:S01]  /*17220*/  ISETP.LT.AND P4, PT, R149, UR14, !P4 ;  /* 0x0000000e95007c0c */ /* 0x000fe2000e781270 */
[----:B------:R3:W-:Y:S01]  /*17230*/  @P3 STG.E desc[UR28][R4.64], R49 ;  /* 0x0000003104003986 */ /* 0x0007e2000c10191c */
[----:B------:R-:W-:-:S03]  /*17240*/  VIADD R13, R13, UR4 ;  /* 0x000000040d0d7c36 */ /* 0x000fc60008000000 */
[----:B------:R4:W-:Y:S01]  /*17250*/  @P5 STG.E desc[UR28][R6.64], R53 ;  /* 0x0000003506005986 */ /* 0x0009e2000c10191c */
[----:B------:R-:W-:Y:S01]  /*17260*/  ISETP.LT.AND P5, PT, R150, UR14, !P6 ;  /* 0x0000000e96007c0c */ /* 0x000fe2000f7a1270 */
[----:B------:R-:W-:Y:S01]  /*17270*/  VIADD R12, R151, 0x38 ;  /* 0x00000038970c7836 */ /* 0x000fe20000000000 */
[----:B------:R-:W-:Y:S01]  /*17280*/  ISETP.LT.AND P6, PT, R149, UR14, !P6 ;  /* 0x0000000e95007c0c */ /* 0x000fe2000f7c1270 */
[----:B-1----:R-:W-:-:S04]  /*17290*/  IMAD.WIDE R8, R13, 0x4, R116 ;  /* 0x000000040d087825 */ /* 0x002fc800078e0274 */
[----:B--2---:R-:W-:Y:S01]  /*172a0*/  IMAD.WIDE R10, R13, 0x4, R60 ;  /* 0x000000040d0a7825 */ /* 0x004fe200078e023c */
[----:B------:R-:W-:-:S03]  /*172b0*/  ISETP.GE.AND P0, PT, R12, UR15, PT ;  /* 0x0000000f0c007c0c */ /* 0x000fc6000bf06270 */
[----:B------:R-:W-:Y:S02]  /*172c0*/  VIADD R13, R13, UR4 ;  /* 0x000000040d0d7c36 */ /* 0x000fe40008000000 */
[----:B------:R-:W-:Y:S01]  /*172d0*/  VIADD R0, R151, 0x39 ;  /* 0x0000003997007836 */ /* 0x000fe20000000000 */
[----:B------:R1:W-:Y:S01]  /*172e0*/  @P1 STG.E desc[UR28][R8.64], R50 ;  /* 0x0000003208001986 */ /* 0x0003e2000c10191c */
[----:B---3--:R-:W-:-:S03]  /*172f0*/  IMAD.WIDE R4, R13, 0x4, R116 ;  /* 0x000000040d047825 */ /* 0x008fc600078e0274 */
[----:B------:R2:W-:Y:S01]  /*17300*/  @P4 STG.E desc[UR28][R10.64], R54 ;  /* 0x000000360a004986 */ /* 0x0005e2000c10191c */
[----:B------:R-:W-:Y:S01]  /*17310*/  ISETP.GE.AND P2, PT, R0, UR15, PT ;  /* 0x0000000f00007c0c */ /* 0x000fe2000bf46270 */
[----:B----4-:R-:W-:Y:S01]  /*17320*/  IMAD.WIDE R6, R13, 0x4, R60 ;  /* 0x000000040d067825 */ /* 0x010fe200078e023c */
[C---:B------:R-:W-:Y:S01]  /*17330*/  ISETP.LT.AND P4, PT, R150.reuse, UR14, !P0 ;  /* 0x0000000e96007c0c */ /* 0x040fe2000c781270 */
[----:B------:R3:W-:Y:S01]  /*17340*/  @P5 STG.E desc[UR28][R4.64], R51 ;  /* 0x0000003304005986 */ /* 0x0007e2000c10191c */
[----:B------:R-:W-:Y:S01]  /*17350*/  ISETP.LT.AND P0, PT, R149, UR14, !P0 ;  /* 0x0000000e95007c0c */ /* 0x000fe2000c701270 */
[----:B------:R-:W-:Y:S01]  /*17360*/  VIADD R13, R13, UR4 ;  /* 0x000000040d0d7c36 */ /* 0x000fe20008000000 */
[----:B------:R-:W-:Y:S01]  /*17370*/  ISETP.LT.AND P5, PT, R150, UR14, !P2 ;  /* 0x0000000e96007c0c */ /* 0x000fe2000d7a1270 */
[C---:B------:R-:W-:Y:S01]  /*17380*/  VIADD R3, R151.reuse, 0x3a ;  /* 0x0000003a97037836 */ /* 0x040fe20000000000 */
[----:B------:R4:W-:Y:S01]  /*17390*/  @P6 STG.E desc[UR28][R6.64], R55 ;  /* 0x0000003706006986 */ /* 0x0009e2000c10191c */
[----:B------:R-:W-:Y:S01]  /*173a0*/  VIADD R0, R151, 0x3b ;  /* 0x0000003b97007836 */ /* 0x000fe20000000000 */
[----:B------:R-:W-:Y:S01]  /*173b0*/  ISETP.LT.AND P6, PT, R149, UR14, !P2 ;  /* 0x0000000e95007c0c */ /* 0x000fe2000d7c1270 */
[----:B-1----:R-:W-:Y:S01]  /*173c0*/  IMAD.WIDE R8, R13, 0x4, R116 ;  /* 0x000000040d087825 */ /* 0x002fe200078e0274 */
[----:B------:R-:W-:-:S03]  /*173d0*/  ISETP.GE.AND P3, PT, R3, UR15, PT ;  /* 0x0000000f03007c0c */ /* 0x000fc6000bf66270 */
[----:B--2---:R-:W-:Y:S01]  /*173e0*/  IMAD.WIDE R10, R13, 0x4, R60 ;  /* 0x000000040d0a7825 */ /* 0x004fe200078e023c */
[----:B------:R-:W-:-:S03]  /*173f0*/  ISETP.GE.AND P1, PT, R0, UR15, PT ;  /* 0x0000000f00007c0c */ /* 0x000fc6000bf26270 */
[----:B------:R-:W-:Y:S02]  /*17400*/  VIADD R13, R13, UR4 ;  /* 0x000000040d0d7c36 */ /* 0x000fe40008000000 */
[----:B------:R-:W-:Y:S01]  /*17410*/  VIADD R0, R151, 0x3c ;  /* 0x0000003c97007836 */ /* 0x000fe20000000000 */
[----:B------:R1:W-:Y:S01]  /*17420*/  @P4 STG.E desc[UR28][R8.64], R112 ;  /* 0x0000007008004986 */ /* 0x0003e2000c10191c */
[C---:B---3--:R-:W-:Y:S01]  /*17430*/  IMAD.WIDE R4, R13.reuse, 0x4, R116 ;  /* 0x000000040d047825 */ /* 0x048fe200078e0274 */
[----:B------:R-:W-:Y:S02]  /*17440*/  ISETP.LT.AND P4, PT, R150, UR14, !P3 ;  /* 0x0000000e96007c0c */ /* 0x000fe4000df81270 */
[C---:B------:R-:W-:Y:S01]  /*17450*/  IADD3 R3, PT, PT, R13.reuse, UR4, RZ ;  /* 0x000000040d037c10 */ /* 0x040fe2000fffe0ff */
[----:B----4-:R-:W-:Y:S01]  /*17460*/  IMAD.WIDE R6, R13, 0x4, R60 ;  /* 0x000000040d067825 */ /* 0x010fe200078e023c */
[----:B------:R-:W-:Y:S01]  /*17470*/  ISETP.GE.AND P2, PT, R0, UR15, PT ;  /* 0x0000000f00007c0c */ /* 0x000fe2000bf46270 */
[----:B------:R2:W-:Y:S01]  /*17480*/  @P0 STG.E desc[UR28][R10.64], R56 ;  /* 0x000000380a000986 */ /* 0x0005e2000c10191c */
[----:B------:R-:W-:Y:S01]  /*17490*/  ISETP.LT.AND P3, PT, R149, UR14, !P3 ;  /* 0x0000000e95007c0c */ /* 0x000fe2000df61270 */
[----:B------:R-:W-:-:S02]  /*174a0*/  VIADD R0, R151, 0x3d ;  /* 0x0000003d97007836 */ /* 0x000fc40000000000 */
[----:B------:R3:W-:Y:S01]  /*174b0*/  @P5 STG.E desc[UR28][R4.64], R113 ;  /* 0x0000007104005986 */ /* 0x0007e2000c10191c */
[C---:B------:R-:W-:Y:S02]  /*174c0*/  ISETP.LT.AND P5, PT, R150.reuse, UR14, !P1 ;  /* 0x0000000e96007c0c */ /* 0x040fe4000cfa1270 */
[----:B------:R-:W-:Y:S01]  /*174d0*/  ISETP.LT.AND P1, PT, R149, UR14, !P1 ;  /* 0x0000000e95007c0c */ /* 0x000fe2000cf21270 */
[----:B------:R4:W-:Y:S01]  /*174e0*/  @P6 STG.E desc[UR28][R6.64], R57 ;  /* 0x0000003906006986 */ /* 0x0009e2000c10191c */
[----:B------:R-:W-:Y:S01]  /*174f0*/  ISETP.LT.AND P6, PT, R150, UR14, !P2 ;  /* 0x0000000e96007c0c */ /* 0x000fe2000d7c1270 */
[----:B-1----:R-:W-:Y:S01]  /*17500*/  IMAD.WIDE R8, R3, 0x4, R116 ;  /* 0x0000000403087825 */ /* 0x002fe200078e0274 */
[----:B------:R-:W-:-:S03]  /*17510*/  ISETP.GE.AND P0, PT, R0, UR15, PT ;  /* 0x0000000f00007c0c */ /* 0x000fc6000bf06270 */
[----:B--2---:R-:W-:Y:S02]  /*17520*/  VIADD R11, R3, UR4 ;  /* 0x00000004030b7c36 */ /* 0x004fe40008000000 */
[----:B------:R-:W-:Y:S02]  /*17530*/  VIADD R0, R151, 0x3e ;  /* 0x0000003e97007836 */ /* 0x000fe40000000000 */
[----:B------:R-:W-:Y:S02]  /*17540*/  VIADD R13, R11, UR4 ;  /* 0x000000040b0d7c36 */ /* 0x000fe40008000000 */
[----:B------:R-:W-:Y:S01]  /*17550*/  IMAD.WIDE R2, R3, 0x4, R60 ;  /* 0x0000000403027825 */ /* 0x000fe200078e023c */
[----:B------:R1:W-:Y:S01]  /*17560*/  @P4 STG.E desc[UR28][R8.64], R114 ;  /* 0x0000007208004986 */ /* 0x0003e2000c10191c */
[----:B------:R-:W-:Y:S02]  /*17570*/  ISETP.GE.AND P4, PT, R0, UR15, PT ;  /* 0x0000000f00007c0c */ /* 0x000fe4000bf86270 */
[C---:B---3--:R-:W-:Y:S01]  /*17580*/  IMAD.WIDE R4, R11.reuse, 0x4, R116 ;  /* 0x000000040b047825 */ /* 0x048fe200078e0274 */
[----:B------:R2:W-:Y:S03]  /*17590*/  @P3 STG.E desc[UR28][R2.64], R58 ;  /* 0x0000003a02003986 */ /* 0x0005e6000c10191c */
[----:B----4-:R-:W-:Y:S01]  /*175a0*/  IMAD.WIDE R6, R11, 0x4, R60 ;  /* 0x000000040b067825 */ /* 0x010fe200078e023c */
[----:B------:R3:W-:Y:S03]  /*175b0*/  @P5 STG.E desc[UR28][R4.64], R115 ;  /* 0x0000007304005986 */ /* 0x0007e6000c10191c */
[----:B------:R-:W-:Y:S01]  /*175c0*/  IMAD.WIDE R10, R13, 0x4, R116 ;  /* 0x000000040d0a7825 */ /* 0x000fe200078e0274 */
[----:B------:R4:W-:Y:S03]  /*175d0*/  @P1 STG.E desc[UR28][R6.64], R59 ;  /* 0x0000003b06001986 */ /* 0x0009e6000c10191c */
[----:B------:R-:W-:Y:S01]  /*175e0*/  VIADD R0, R151, 0x3f ;  /* 0x0000003f97007836 */ /* 0x000fe20000000000 */
[----:B------:R2:W-:Y:S01]  /*175f0*/  @P6 STG.E desc[UR28][R10.64], R16 ;  /* 0x000000100a006986 */ /* 0x0005e2000c10191c */
[----:B------:R-:W-:Y:S01]  /*17600*/  ISETP.LT.AND P2, PT, R149, UR14, !P2 ;  /* 0x0000000e95007c0c */ /* 0x000fe2000d741270 */
[----:B-1----:R-:W-:Y:S01]  /*17610*/  VIADD R9, R13, UR4 ;  /* 0x000000040d097c36 */ /* 0x002fe20008000000 */
[----:B------:R-:W-:-:S02]  /*17620*/  ISETP.LT.AND P6, PT, R150, UR14, !P0 ;  /* 0x0000000e96007c0c */ /* 0x000fc4000c7c1270 */
[----:B------:R-:W-:Y:S02]  /*17630*/  ISETP.GE.AND P3, PT, R0, UR15, PT ;  /* 0x0000000f00007c0c */ /* 0x000fe4000bf66270 */
[----:B------:R-:W-:Y:S02]  /*17640*/  ISETP.LT.AND P0, PT, R149, UR14, !P0 ;  /* 0x0000000e95007c0c */ /* 0x000fe4000c701270 */
[C---:B------:R-:W-:Y:S01]  /*17650*/  ISETP.LT.AND P5, PT, R150.reuse, UR14, !P4 ;  /* 0x0000000e96007c0c */ /* 0x040fe2000e7a1270 */
[----:B------:R-:W-:Y:S01]  /*17660*/  VIADD R15, R9, UR4 ;  /* 0x00000004090f7c36 */ /* 0x000fe20008000000 */
[C---:B------:R-:W-:Y:S02]  /*17670*/  ISETP.LT.AND P4, PT, R149.reuse, UR14, !P4 ;  /* 0x0000000e95007c0c */ /* 0x040fe4000e781270 */
[----:B------:R-:W-:Y:S02]  /*17680*/  ISETP.LT.AND P1, PT, R150, UR14, !P3 ;  /* 0x0000000e96007c0c */ /* 0x000fe4000df21270 */
[----:B------:R-:W-:Y:S01]  /*17690*/  ISETP.LT.AND P3, PT, R149, UR14, !P3 ;  /* 0x0000000e95007c0c */ /* 0x000fe2000df61270 */
[----:B--2---:R-:W-:-:S04]  /*176a0*/  IMAD.WIDE R2, R13, 0x4, R60 ;  /* 0x000000040d027825 */ /* 0x004fc800078e023c */
[----:B------:R-:W-:Y:S02]  /*176b0*/  VIADD R13, R15, UR4 ;  /* 0x000000040f0d7c36 */ /* 0x000fe40008000000 */
[C---:B---3--:R-:W-:Y:S01]  /*176c0*/  IMAD.WIDE R4, R9.reuse, 0x4, R116 ;  /* 0x0000000409047825 */ /* 0x048fe200078e0274 */
[----:B------:R1:W-:Y:S03]  /*176d0*/  @P2 STG.E desc[UR28][R2.64], R20 ;  /* 0x0000001402002986 */ /* 0x0003e6000c10191c */
[----:B----4-:R-:W-:Y:S01]  /*176e0*/  IMAD.WIDE R6, R9, 0x4, R60 ;  /* 0x0000000409067825 */ /* 0x010fe200078e023c */
[----:B------:R1:W-:Y:S03]  /*176f0*/  @P6 STG.E desc[UR28][R4.64], R17 ;  /* 0x0000001104006986 */ /* 0x0003e6000c10191c */
[C---:B------:R-:W-:Y:S01]  /*17700*/  IMAD.WIDE R8, R15.reuse, 0x4, R116 ;  /* 0x000000040f087825 */ /* 0x040fe200078e0274 */
[----:B------:R1:W-:Y:S03]  /*17710*/  @P0 STG.E desc[UR28][R6.64], R21 ;  /* 0x0000001506000986 */ /* 0x0003e6000c10191c */
[----:B------:R-:W-:Y:S01]  /*17720*/  IMAD.WIDE R10, R15, 0x4, R60 ;  /* 0x000000040f0a7825 */ /* 0x000fe200078e023c */
[----:B------:R1:W-:Y:S03]  /*17730*/  @P5 STG.E desc[UR28][R8.64], R18 ;  /* 0x0000001208005986 */ /* 0x0003e6000c10191c */
[C---:B------:R-:W-:Y:S01]  /*17740*/  IMAD.WIDE R116, R13.reuse, 0x4, R116 ;  /* 0x000000040d747825 */ /* 0x040fe200078e0274 */
[----:B------:R1:W-:Y:S03]  /*17750*/  @P4 STG.E desc[UR28][R10.64], R22 ;  /* 0x000000160a004986 */ /* 0x0003e6000c10191c */
[----:B------:R-:W-:Y:S01]  /*17760*/  IMAD.WIDE R60, R13, 0x4, R60 ;  /* 0x000000040d3c7825 */ /* 0x000fe200078e023c */
[----:B------:R1:W-:Y:S04]  /*17770*/  @P1 STG.E desc[UR28][R116.64], R19 ;  /* 0x0000001374001986 */ /* 0x0003e8000c10191c */
[----:B------:R1:W-:Y:S01]  /*17780*/  @P3 STG.E desc[UR28][R60.64], R23 ;  /* 0x000000173c003986 */ /* 0x0003e2000c10191c */
[----:B------:R-:W-:Y:S06]  /*17790*/  BAR.SYNC.DEFER_BLOCKING 0x0 ;  /* 0x0000000000007b1d */ /* 0x000fec0000010000 */
[----:B------:R-:W-:Y:S05]  /*177a0*/  BRA.U UP0, `(.L_x_14) ;  /* 0x0000000100a07547 */ /* 0x000fea000b800000 */
[----:B------:R-:W2:Y:S01]  /*177b0*/  S2UR UR5, SR_CgaCtaId ;  /* 0x00000000000579c3 */ /* 0x000ea20000008800 */
[----:B------:R-:W-:Y:S01]  /*177c0*/  NOP ;  /* 0x0000000000007918 */ /* 0x000fe20000000000 */
[----:B------:R-:W-:Y:S01]  /*177d0*/  UMOV UR4, 0x50 ;  /* 0x0000005000047882 */ /* 0x000fe20000000000 */
[----:B------:R-:W-:Y:S02]  /*177e0*/  IMAD.U32 R0, RZ, RZ, UR10 ;  /* 0x0000000aff007e24 */ /* 0x000fe4000f8e00ff */
[----:B-1----:R-:W-:Y:S02]  /*177f0*/  IMAD.MOV.U32 R3, RZ, RZ, 0xffff ;  /* 0x0000ffffff037424 */ /* 0x002fe400078e00ff */
[----:B------:R-:W-:Y:S01]  /*17800*/  IMAD.MOV.U32 R7, RZ, RZ, 0x1 ;  /* 0x00000001ff077424 */ /* 0x000fe200078e00ff */
[----:B------:R-:W-:-:S04]  /*17810*/  LOP3.LUT R0, R0, 0xffff, RZ, 0xc0, !PT ;  /* 0x0000ffff00007812 */ /* 0x000fc800078ec0ff */
[----:B------:R-:W-:-:S05]  /*17820*/  SHF.R.U32.HI R0, RZ, 0x5, R0 ;  /* 0x00000005ff007819 */ /* 0x000fca0000011600 */
[----:B------:R-:W-:Y:S01]  /*17830*/  VIADD R2, R0, 0x10 ;  /* 0x0000001000027836 */ /* 0x000fe20000000000 */
[----:B------:R-:W-:Y:S01]  /*17840*/  SHF.L.U32 R0, R3, R0, RZ ;  /* 0x0000000003007219 */ /* 0x000fe200000006ff */
[----:B--2---:R-:W-:-:S03]  /*17850*/  ULEA UR6, UR5, UR4, 0x18 ;  /* 0x0000000405067291 */ /* 0x004fc6000f8ec0ff */
[----:B------:R-:W-:-:S04]  /*17860*/  SHF.L.U32 R3, R7, R2, RZ ;  /* 0x0000000207037219 */ /* 0x000fc800000006ff */
[----:B------:R-:W-:Y:S02]  /*17870*/  LOP3.LUT R0, R3, R0, RZ, 0xfc, !PT ;  /* 0x0000000003007212 */ /* 0x000fe400078efcff */
[----:B------:R-:W1:Y:S02]  /*17880*/  LDS R5, [UR6] ;  /* 0x00000006ff057984 */ /* 0x000e640008000800 */
[C---:B------:R-:W-:Y:S02]  /*17890*/  LOP3.LUT R2, R0.reuse, 0xffff, RZ, 0xc0, !PT ;  /* 0x0000ffff00027812 */ /* 0x040fe400078ec0ff */
[----:B-1----:R-:W-:-:S04]  /*178a0*/  LOP3.LUT R3, R0, 0xffff, R5, 0x80, !PT ;  /* 0x0000ffff00037812 */ /* 0x002fc800078e8005 */
[----:B------:R-:W-:-:S13]  /*178b0*/  ISETP.NE.AND P0, PT, R3, R2, PT ;  /* 0x000000020300720c */ /* 0x000fda0003f05270 */
[----:B------:R-:W-:Y:S05]  /*178c0*/  @P0 BRA `(.L_x_15) ;  /* 0x0000000000500947 */ /* 0x000fea0003800000 */
[----:B------:R-:W-:Y:S02]  /*178d0*/  SHF.R.U32.HI R5, RZ, 0x10, R5 ;  /* 0x00000010ff057819 */ /* 0x000fe40000011605 */
[----:B------:R-:W-:-:S04]  /*178e0*/  SHF.R.U32.HI R2, RZ, 0x10, R0 ;  /* 0x00000010ff027819 */ /* 0x000fc80000011600 */
[----:B------:R-:W-:-:S04]  /*178f0*/  LOP3.LUT R5, R5, R2, RZ, 0xc0, !PT ;  /* 0x0000000205057212 */ /* 0x000fc800078ec0ff */
[----:B------:R-:W-:-:S13]  /*17900*/  ISETP.NE.AND P0, PT, R5, R2, PT ;  /* 0x000000020500720c */ /* 0x000fda0003f05270 */
[----:B------:R-:W-:Y:S05]  /*17910*/  @P0 BRA `(.L_x_16) ;  /* 0x0000000000300947 */ /* 0x000fea0003800000 */
[----:B------:R-:W-:Y:S01]  /*17920*/  R2UR UR4, R0 ;  /* 0x00000000000472ca */ /* 0x000fe200000e0000 */
[----:B------:R-:W-:Y:S01]  /*17930*/  VOTEU.ANY UR5, UPT, PT ;  /* 0x0000000000057886 */ /* 0x000fe200038e0100 */
[----:B------:R-:W1:Y:S01]  /*17940*/  S2R R0, SR_LANEID ;  /* 0x0000000000007919 */ /* 0x000e620000000000 */
[----:B------:R-:W-:-:S10]  /*17950*/  UFLO.U32 UR5, UR5 ;  /* 0x00000005000572bd */ /* 0x000fd400080e0000 */
[----:B------:R-:W-:-:S06]  /*17960*/  ULOP3.LUT UR4, URZ, UR4, URZ, 0x33, !UPT ;  /* 0x00000004ff047292 */ /* 0x000fcc000f8e33ff */
[----:B------:R-:W-:-:S04]  /*17970*/  IMAD.U32 R2, RZ, RZ, UR4 ;  /* 0x00000004ff027e24 */ /* 0x000fc8000f8e00ff */
[----:B------:R-:W2:Y:S02]  /*17980*/  REDUX UR7, R2 ;  /* 0x00000000020773c4 */ /* 0x000ea40000000000 */
[----:B------:R3:W-:Y:S01]  /*17990*/  UTCATOMSWS.AND URZ, UR4 ;  /* 0x0000000400ff79e3 */ /* 0x0007e20008000000 */
[----:B-1----:R-:W-:Y:S01]  /*179a0*/  ISETP.EQ.U32.AND P0, PT, R0, UR5, PT ;  /* 0x0000000500007c0c */ /* 0x002fe2000bf02070 */
[----:B--2---:R-:W-:-:S12]  /*179b0*/  IMAD.U32 R0, RZ, RZ, UR7 ;  /* 0x00000007ff007e24 */ /* 0x004fd8000f8e00ff */
[----:B------:R3:W-:Y:S01]  /*179c0*/  @P0 ATOMS.AND RZ, [UR6], R0 ;  /* 0x00000000ffff098c */ /* 0x0007e2000a800006 */
[----:B------:R-:W-:Y:S05]  /*179d0*/  BRA `(.L_x_14) ;  /* 0x0000000000147947 */ /* 0x000fea0003800000 */
.L_x_16:
[----:B------:R-:W-:-:S07]  /*179e0*/  MOV R2, 0x17a00 ;  /* 0x00017a0000027802 */ /* 0x000fce0000000f00 */
[----:B-----5:R-:W-:Y:S05]  /*179f0*/  CALL.REL.NOINC `($__internal_0_$__cuda_sm10x_tcgen05_guardrail_trap_col_being_dealloced_not_returned_by_alloc) ;  /* 0x00000000002c7944 */ /* 0x020fea0003c00000 */
[----:B------:R-:W-:Y:S05]  /*17a00*/  BRA `(.L_x_14) ;  /* 0x0000000000087947 */ /* 0x000fea0003800000 */
.L_x_15:
[----:B------:R-:W-:-:S07]  /*17a10*/  MOV R2, 0x17a30 ;  /* 0x00017a3000027802 */ /* 0x000fce0000000f00 */
[----:B-----5:R-:W-:Y:S05]  /*17a20*/  CALL.REL.NOINC `($__internal_2_$__cuda_sm10x_tcgen05_guardrail_trap_unallocated_columns_being_dealloced) ;  /* 0x0000000000387944 */ /* 0x020fea0003c00000 */
.L_x_14:
[----:B------:R-:W-:Y:S01]  /*17a30*/  NOP ;  /* 0x0000000000007918 */ /* 0x000fe20000000000 */
[----:B---3--:R-:W-:Y:S05]  /*17a40*/  EXIT ;  /* 0x000000000000794d */ /* 0x008fea0003800000 */
.L_x_9:
[----:B------:R-:W2:Y:S02]  /*17a50*/  SYNCS.PHASECHK.TRANS64.TRYWAIT P2, [UR8], R4 ;  /* 0x00000004ff0075a7 */ /* 0x000ea40008041108 */
[----:B--2---:R-:W-:Y:S05]  /*17a60*/  @!P2 BRA `(.L_x_9) ;  /* 0xfffffffc00f8a947 */ /* 0x004fea000383ffff */
[----:B------:R-:W-:Y:S05]  /*17a70*/  BRA `(.L_x_17) ;  /* 0xffffff6000287947 */ /* 0x000fea000383ffff */
.L_x_13:
[----:B------:R-:W2:Y:S02]  /*17a80*/  SYNCS.PHASECHK.TRANS64.TRYWAIT P0, [UR8], R0 ;  /* 0x00000000ff0075a7 */ /* 0x000ea40008001108 */
[----:B--2---:R-:W-:Y:S05]  /*17a90*/  @!P0 BRA `(.L_x_13) ;  /* 0xfffffffc00f88947 */ /* 0x004fea000383ffff */
[----:B------:R-:W-:Y:S05]  /*17aa0*/  BRA `(.L_x_12) ;  /* 0xffffffd0004c7947 */ /* 0x000fea000383ffff */
        .weak           $__internal_0_$__cuda_sm10x_tcgen05_guardrail_trap_col_being_dealloced_not_returned_by_alloc
        .type           $__internal_0_$__cuda_sm10x_tcgen05_guardrail_trap_col_being_dealloced_not_returned_by_alloc,@function
        .size           $__internal_0_$__cuda_sm10x_tcgen05_guardrail_trap_col_being_dealloced_not_returned_by_alloc,($__internal_1_$__cuda_sm10x_tcgen05_guardrail_trap_phase_invalid_during_alloc - $__internal_0_$__cuda_sm10x_tcgen05_guardrail_trap_col_being_dealloced_not_returned_by_alloc)
$__internal_0_$__cuda_sm10x_tcgen05_guardrail_trap_col_being_dealloced_not_returned_by_alloc:
[----:B------:R-:W-:Y:S05]  /*17ab0*/  BPT.TRAP 0x1 ;  /* 0x000000040000795c */ /* 0x000fea0000300000 */
[----:B------:R-:W-:-:S04]  /*17ac0*/  IMAD.MOV.U32 R3, RZ, RZ, 0x0 ;  /* 0x00000000ff037424 */ /* 0x000fc800078e00ff */
[----:B------:R-:W-:Y:S05]  /*17ad0*/  RET.REL.NODEC R2 `(matmul_kernel) ;  /* 0xfffffe8402487950 */ /* 0x000fea0003c3ffff */
        .weak           $__internal_1_$__cuda_sm10x_tcgen05_guardrail_trap_phase_invalid_during_alloc
        .type           $__internal_1_$__cuda_sm10x_tcgen05_guardrail_trap_phase_invalid_during_alloc,@function
        .size           $__internal_1_$__cuda_sm10x_tcgen05_guardrail_trap_phase_invalid_during_alloc,($__internal_2_$__cuda_sm10x_tcgen05_guardrail_trap_unallocated_columns_being_dealloced - $__internal_1_$__cuda_sm10x_tcgen05_guardrail_trap_phase_invalid_during_alloc)
$__internal_1_$__cuda_sm10x_tcgen05_guardrail_trap_phase_invalid_during_alloc:
[----:B------:R-:W-:Y:S05]  /*17ae0*/  BPT.TRAP 0x1 ;  /* 0x000000040000795c */ /* 0x000fea0000300000 */
[----:B------:R-:W-:-:S04]  /*17af0*/  IMAD.MOV.U32 R3, RZ, RZ, 0x0 ;  /* 0x00000000ff037424 */ /* 0x000fc800078e00ff */
[----:B------:R-:W-:Y:S05]  /*17b00*/  RET.REL.NODEC R2 `(matmul_kernel) ;  /* 0xfffffe84023c7950 */ /* 0x000fea0003c3ffff */
        .weak           $__internal_2_$__cuda_sm10x_tcgen05_guardrail_trap_unallocated_columns_being_dealloced
        .type           $__internal_2_$__cuda_sm10x_tcgen05_guardrail_trap_unallocated_columns_being_dealloced,@function
        .size           $__internal_2_$__cuda_sm10x_tcgen05_guardrail_trap_unallocated_columns_being_dealloced,(.L_x_21 - $__internal_2_$__cuda_sm10x_tcgen05_guardrail_trap_unallocated_columns_being_dealloced)
$__internal_2_$__cuda_sm10x_tcgen05_guardrail_trap_unallocated_columns_being_dealloced:
[----:B------:R-:W-:Y:S05]  /*17b10*/  BPT.TRAP 0x1 ;  /* 0x000000040000795c */ /* 0x000fea0000300000 */
[----:B------:R-:W-:-:S04]  /*17b20*/  IMAD.MOV.U32 R3, RZ, RZ, 0x0 ;  /* 0x00000000ff037424 */ /* 0x000fc800078e00ff */
[----:B------:R-:W-:Y:S05]  /*17b30*/  RET.REL.NODEC R2 `(matmul_kernel) ;  /* 0xfffffe8402307950 */ /* 0x000fea0003c3ffff */
.L_x_18:
[----:B------:R-:W-:-:S00]  /*17b40*/  BRA `(.L_x_18) ;  /* 0xfffffffc00fc7947 */ /* 0x000fc0000383ffff */
[----:B------:R-:W-:-:S00]  /*17b50*/  NOP ;  /* 0x0000000000007918 */ /* 0x000fc00000000000 */
        /* <DEDUP_REMOVED lines=10> */
.L_x_21:


//--------------------- .nv.shared.matmul_kernel  --------------------------
	.section	.nv.shared.matmul_kernel,"aw",@nobits
	.sectionflags	@""
	.align	16
	.zero		1024


//--------------------- .nv.shared.reserved.0     --------------------------
	.section	.nv.shared.reserved.0,"aw",@nobits
	.align	8
	.weak		__nv_reservedSMEM_offset_0_alias
	.size		__nv_reservedSMEM_offset_0_alias, 0, 64
	.other		__nv_reservedSMEM_offset_0_alias,@"STO_CUDA_RESERVED_SHARED STV_DEFAULT"
__nv_reservedSMEM_offset_0_alias:
	.zero		0
.nv.shared.reserved.0:
	.zero		64
	.weak		__nv_reservedSMEM_allocation_phase
	.type		__nv_reservedSMEM_allocation_phase,@object
	.size		__nv_reservedSMEM_allocation_phase,(.L_0 - __nv_reservedSMEM_allocation_phase)
__nv_reservedSMEM_allocation_phase:
	.zero		1
.L_0:
	.zero		7
	.weak		__nv_reservedSMEM_devtool_atexit_pc
	.type		__nv_reservedSMEM_devtool_atexit_pc,@object
	.size		__nv_reservedSMEM_devtool_atexit_pc,(__nv_reservedSMEM_allocation_mask - __nv_reservedSMEM_devtool_atexit_pc)
__nv_reservedSMEM_devtool_atexit_pc:
	.zero		8
	.weak		__nv_reservedSMEM_allocation_mask
	.type		__nv_reservedSMEM_allocation_mask,@object
	.size		__nv_reservedSMEM_allocation_mask,(.L_2 - __nv_reservedSMEM_allocation_mask)
__nv_reservedSMEM_allocation_mask:
	.zero		4
.L_2:


//--------------------- .nv.constant0.matmul_kernel --------------------------
	.section	.nv.constant0.matmul_kernel,"a",@progbits
	.sectionflags	@""
	.align	4
.nv.constant0.matmul_kernel:
	.zero		976


//--------------------- SYMBOLS --------------------------

	.type		.nv.reservedSmem.offset0,@object
	.size		.nv.reservedSmem.offset0,0x4
	.type		.nv.reservedSmem.cap,@object
	.size		.nv.reservedSmem.cap,0x4
